//
// Generated by NVIDIA NVVM Compiler
//
// Compiler Build ID: CL-36424714
// Cuda compilation tools, release 13.0, V13.0.88
// Based on NVVM 20.0.0
//

.version 9.0
.target sm_100
.address_size 64

	// .globl	_Z12get_gradientP4nodeP17attribute_id_pairPfS3_i
.func  (.param .b64 func_retval0) __internal_accurate_pow
()
;
// _ZZ12get_gradientP4nodeP17attribute_id_pairPfS3_iE8cur_node_$_0 has been demoted
// _ZZ12get_gradientP4nodeP17attribute_id_pairPfS3_iE8cur_node_$_1 has been demoted
// _ZZ12get_gradientP4nodeP17attribute_id_pairPfS3_iE8cur_node_$_4 has been demoted
// _ZZ15set_key_segmentP4nodePiiE8cur_node_$_1 has been demoted
// _ZZ15set_key_segmentP4nodePiiE8cur_node_$_4 has been demoted
// _ZZ8get_gainP4nodePfiE8cur_node_$_1 has been demoted
// _ZZ8get_gainP4nodePfiE8cur_node_$_4 has been demoted
// _ZZ20get_best_split_pointP4nodePfiP17attribute_id_pairE8cur_node_$_1 has been demoted
// _ZZ20get_best_split_pointP4nodePfiP17attribute_id_pairE8cur_node_$_4 has been demoted
// _ZZ11set_counterP4nodePfPiS2_iPbP17attribute_id_pairE8cur_node_$_1 has been demoted
// _ZZ11set_counterP4nodePfPiS2_iPbP17attribute_id_pairE8cur_node_$_4 has been demoted
// _ZZ11set_counterP4nodePfPiS2_iPbP17attribute_id_pairE8cur_node_$_5 has been demoted
// _ZZ11set_counterP4nodePfPiS2_iPbP17attribute_id_pairE8cur_node_$_6 has been demoted
// _ZZ10split_nodeP4nodePiiPbP17attribute_id_pairS4_E8cur_node_$_1 has been demoted
// _ZZ10split_nodeP4nodePiiPbP17attribute_id_pairS4_E8cur_node_$_4 has been demoted
// _ZZ10split_nodeP4nodePiiPbP17attribute_id_pairS4_E8cur_node_$_6 has been demoted
// _ZZ20get_prediciton_valueP4nodeiP17attribute_id_pairPfE8cur_node_$_1 has been demoted
// _ZZ20get_prediciton_valueP4nodeiP17attribute_id_pairPfE8cur_node_$_4 has been demoted
// _ZZN3cub18CUB_300001_SM_10006detail11scan_by_key21DeviceScanByKeyKernelINS2_10policy_hubIPiffN4cuda3std3__44plusIvEEE10Policy1000ES5_PfSD_NS0_24ReduceByKeyScanTileStateIfiLb1EEENS8_8equal_toIvEESA_NS0_8NullTypeEjfiEEvT0_PT9_T1_T2_T3_iT4_T5_T6_T7_E12temp_storage has been demoted
// _ZZN3cub18CUB_300001_SM_10006detail11scan_by_key21DeviceScanByKeyKernelINS2_10policy_hubIPiffN4cuda3std3__44plusIvEEE10Policy1000ES5_PfSD_NS0_24ReduceByKeyScanTileStateIfiLb1EEENS8_8equal_toIvEESA_NS0_8NullTypeEmfiEEvT0_PT9_T1_T2_T3_iT4_T5_T6_T7_E12temp_storage has been demoted
// _ZZN3cub18CUB_300001_SM_10006detail11scan_by_key21DeviceScanByKeyKernelINS2_10policy_hubIPiiiN4cuda3std3__44plusIvEEE10Policy1000ES5_S5_S5_NS0_24ReduceByKeyScanTileStateIiiLb1EEENS8_8equal_toIvEESA_ijiiEEvT0_PT9_T1_T2_T3_iT4_T5_T6_T7_E12temp_storage has been demoted
// _ZZN3cub18CUB_300001_SM_10006detail11scan_by_key21DeviceScanByKeyKernelINS2_10policy_hubIPiiiN4cuda3std3__44plusIvEEE10Policy1000ES5_S5_S5_NS0_24ReduceByKeyScanTileStateIiiLb1EEENS8_8equal_toIvEESA_imiiEEvT0_PT9_T1_T2_T3_iT4_T5_T6_T7_E12temp_storage has been demoted
.global .align 1 .b8 _ZN34_INTERNAL_ef9ea340_4_k_cu_00ab7a264cuda3std3__45__cpo5beginE[1];
.global .align 1 .b8 _ZN34_INTERNAL_ef9ea340_4_k_cu_00ab7a264cuda3std3__45__cpo3endE[1];
.global .align 1 .b8 _ZN34_INTERNAL_ef9ea340_4_k_cu_00ab7a264cuda3std3__45__cpo6cbeginE[1];
.global .align 1 .b8 _ZN34_INTERNAL_ef9ea340_4_k_cu_00ab7a264cuda3std3__45__cpo4cendE[1];
.global .align 1 .b8 _ZN34_INTERNAL_ef9ea340_4_k_cu_00ab7a264cuda3std3__45__cpo6rbeginE[1];
.global .align 1 .b8 _ZN34_INTERNAL_ef9ea340_4_k_cu_00ab7a264cuda3std3__45__cpo4rendE[1];
.global .align 1 .b8 _ZN34_INTERNAL_ef9ea340_4_k_cu_00ab7a264cuda3std3__45__cpo7crbeginE[1];
.global .align 1 .b8 _ZN34_INTERNAL_ef9ea340_4_k_cu_00ab7a264cuda3std3__45__cpo5crendE[1];
.global .align 1 .b8 _ZN34_INTERNAL_ef9ea340_4_k_cu_00ab7a264cuda3std3__436_GLOBAL__N__ef9ea340_4_k_cu_00ab7a266ignoreE[1];
.global .align 1 .b8 _ZN34_INTERNAL_ef9ea340_4_k_cu_00ab7a264cuda3std3__419piecewise_constructE[1];
.global .align 1 .b8 _ZN34_INTERNAL_ef9ea340_4_k_cu_00ab7a264cuda3std3__48in_placeE[1];
.global .align 1 .b8 _ZN34_INTERNAL_ef9ea340_4_k_cu_00ab7a264cuda3std3__420unreachable_sentinelE[1];
.global .align 1 .b8 _ZN34_INTERNAL_ef9ea340_4_k_cu_00ab7a264cuda3std3__47nulloptE[1];
.global .align 1 .b8 _ZN34_INTERNAL_ef9ea340_4_k_cu_00ab7a264cuda3std3__48unexpectE[1];
.global .align 1 .b8 _ZN34_INTERNAL_ef9ea340_4_k_cu_00ab7a264cuda3std6ranges3__45__cpo4swapE[1];
.global .align 1 .b8 _ZN34_INTERNAL_ef9ea340_4_k_cu_00ab7a264cuda3std6ranges3__45__cpo9iter_moveE[1];
.global .align 1 .b8 _ZN34_INTERNAL_ef9ea340_4_k_cu_00ab7a264cuda3std6ranges3__45__cpo5beginE[1];
.global .align 1 .b8 _ZN34_INTERNAL_ef9ea340_4_k_cu_00ab7a264cuda3std6ranges3__45__cpo3endE[1];
.global .align 1 .b8 _ZN34_INTERNAL_ef9ea340_4_k_cu_00ab7a264cuda3std6ranges3__45__cpo6cbeginE[1];
.global .align 1 .b8 _ZN34_INTERNAL_ef9ea340_4_k_cu_00ab7a264cuda3std6ranges3__45__cpo4cendE[1];
.global .align 1 .b8 _ZN34_INTERNAL_ef9ea340_4_k_cu_00ab7a264cuda3std6ranges3__45__cpo7advanceE[1];
.global .align 1 .b8 _ZN34_INTERNAL_ef9ea340_4_k_cu_00ab7a264cuda3std6ranges3__45__cpo9iter_swapE[1];
.global .align 1 .b8 _ZN34_INTERNAL_ef9ea340_4_k_cu_00ab7a264cuda3std6ranges3__45__cpo4nextE[1];
.global .align 1 .b8 _ZN34_INTERNAL_ef9ea340_4_k_cu_00ab7a264cuda3std6ranges3__45__cpo4prevE[1];
.global .align 1 .b8 _ZN34_INTERNAL_ef9ea340_4_k_cu_00ab7a264cuda3std6ranges3__45__cpo4dataE[1];
.global .align 1 .b8 _ZN34_INTERNAL_ef9ea340_4_k_cu_00ab7a264cuda3std6ranges3__45__cpo5cdataE[1];
.global .align 1 .b8 _ZN34_INTERNAL_ef9ea340_4_k_cu_00ab7a264cuda3std6ranges3__45__cpo4sizeE[1];
.global .align 1 .b8 _ZN34_INTERNAL_ef9ea340_4_k_cu_00ab7a264cuda3std6ranges3__45__cpo5ssizeE[1];
.global .align 1 .b8 _ZN34_INTERNAL_ef9ea340_4_k_cu_00ab7a264cuda3std6ranges3__45__cpo8distanceE[1];
.global .align 1 .b8 _ZN34_INTERNAL_ef9ea340_4_k_cu_00ab7a266thrust24THRUST_300001_SM_1000_NS8cuda_cub3parE[1];
.global .align 1 .b8 _ZN34_INTERNAL_ef9ea340_4_k_cu_00ab7a266thrust24THRUST_300001_SM_1000_NS8cuda_cub10par_nosyncE[1];
.global .align 1 .b8 _ZN34_INTERNAL_ef9ea340_4_k_cu_00ab7a266thrust24THRUST_300001_SM_1000_NS6system6detail10sequential3seqE[1];
.global .align 1 .b8 _ZN34_INTERNAL_ef9ea340_4_k_cu_00ab7a266thrust24THRUST_300001_SM_1000_NS6system3cpp3parE[1];
.global .align 1 .b8 _ZN34_INTERNAL_ef9ea340_4_k_cu_00ab7a266thrust24THRUST_300001_SM_1000_NS12placeholders2_1E[1];
.global .align 1 .b8 _ZN34_INTERNAL_ef9ea340_4_k_cu_00ab7a266thrust24THRUST_300001_SM_1000_NS12placeholders2_2E[1];
.global .align 1 .b8 _ZN34_INTERNAL_ef9ea340_4_k_cu_00ab7a266thrust24THRUST_300001_SM_1000_NS12placeholders2_3E[1];
.global .align 1 .b8 _ZN34_INTERNAL_ef9ea340_4_k_cu_00ab7a266thrust24THRUST_300001_SM_1000_NS12placeholders2_4E[1];
.global .align 1 .b8 _ZN34_INTERNAL_ef9ea340_4_k_cu_00ab7a266thrust24THRUST_300001_SM_1000_NS12placeholders2_5E[1];
.global .align 1 .b8 _ZN34_INTERNAL_ef9ea340_4_k_cu_00ab7a266thrust24THRUST_300001_SM_1000_NS12placeholders2_6E[1];
.global .align 1 .b8 _ZN34_INTERNAL_ef9ea340_4_k_cu_00ab7a266thrust24THRUST_300001_SM_1000_NS12placeholders2_7E[1];
.global .align 1 .b8 _ZN34_INTERNAL_ef9ea340_4_k_cu_00ab7a266thrust24THRUST_300001_SM_1000_NS12placeholders2_8E[1];
.global .align 1 .b8 _ZN34_INTERNAL_ef9ea340_4_k_cu_00ab7a266thrust24THRUST_300001_SM_1000_NS12placeholders2_9E[1];
.global .align 1 .b8 _ZN34_INTERNAL_ef9ea340_4_k_cu_00ab7a266thrust24THRUST_300001_SM_1000_NS12placeholders3_10E[1];
.global .align 1 .b8 _ZN34_INTERNAL_ef9ea340_4_k_cu_00ab7a266thrust24THRUST_300001_SM_1000_NS3seqE[1];
.global .align 1 .b8 _ZN34_INTERNAL_ef9ea340_4_k_cu_00ab7a266thrust24THRUST_300001_SM_1000_NS6deviceE[1];
.extern .shared .align 16 .b8 shared_mem[];

.visible .entry _Z12get_gradientP4nodeP17attribute_id_pairPfS3_i(
	.param .u64 .ptr .align 1 _Z12get_gradientP4nodeP17attribute_id_pairPfS3_i_param_0,
	.param .u64 .ptr .align 1 _Z12get_gradientP4nodeP17attribute_id_pairPfS3_i_param_1,
	.param .u64 .ptr .align 1 _Z12get_gradientP4nodeP17attribute_id_pairPfS3_i_param_2,
	.param .u64 .ptr .align 1 _Z12get_gradientP4nodeP17attribute_id_pairPfS3_i_param_3,
	.param .u32 _Z12get_gradientP4nodeP17attribute_id_pairPfS3_i_param_4
)
{
	.reg .pred 	%p<4>;
	.reg .b32 	%r<17>;
	.reg .b32 	%f<6>;
	.reg .b64 	%rd<17>;
	// demoted variable
	.shared .align 4 .f32 _ZZ12get_gradientP4nodeP17attribute_id_pairPfS3_iE8cur_node_$_0;
	// demoted variable
	.shared .align 4 .u32 _ZZ12get_gradientP4nodeP17attribute_id_pairPfS3_iE8cur_node_$_1;
	// demoted variable
	.shared .align 4 .u32 _ZZ12get_gradientP4nodeP17attribute_id_pairPfS3_iE8cur_node_$_4;
	ld.param.u64 	%rd4, [_Z12get_gradientP4nodeP17attribute_id_pairPfS3_i_param_0];
	ld.param.u64 	%rd5, [_Z12get_gradientP4nodeP17attribute_id_pairPfS3_i_param_1];
	ld.param.u64 	%rd6, [_Z12get_gradientP4nodeP17attribute_id_pairPfS3_i_param_2];
	ld.param.u64 	%rd7, [_Z12get_gradientP4nodeP17attribute_id_pairPfS3_i_param_3];
	ld.param.u32 	%r8, [_Z12get_gradientP4nodeP17attribute_id_pairPfS3_i_param_4];
	mov.u32 	%r1, %tid.x;
	setp.ne.s32 	%p1, %r1, 0;
	@%p1 bra 	$L__BB0_2;
	cvta.to.global.u64 	%rd8, %rd4;
	mov.u32 	%r9, %ctaid.x;
	add.s32 	%r10, %r8, %r9;
	mul.wide.s32 	%rd9, %r10, 32;
	add.s64 	%rd10, %rd8, %rd9;
	ld.global.f32 	%f2, [%rd10];
	ld.global.u32 	%r11, [%rd10+4];
	ld.global.u32 	%r12, [%rd10+16];
	st.shared.f32 	[_ZZ12get_gradientP4nodeP17attribute_id_pairPfS3_iE8cur_node_$_0], %f2;
	st.shared.u32 	[_ZZ12get_gradientP4nodeP17attribute_id_pairPfS3_iE8cur_node_$_1], %r11;
	st.shared.u32 	[_ZZ12get_gradientP4nodeP17attribute_id_pairPfS3_iE8cur_node_$_4], %r12;
$L__BB0_2:
	bar.sync 	0;
	ld.shared.u32 	%r13, [_ZZ12get_gradientP4nodeP17attribute_id_pairPfS3_iE8cur_node_$_1];
	mul.lo.s32 	%r2, %r13, 9;
	setp.ge.s32 	%p2, %r1, %r2;
	@%p2 bra 	$L__BB0_5;
	ld.shared.u32 	%r14, [_ZZ12get_gradientP4nodeP17attribute_id_pairPfS3_iE8cur_node_$_4];
	ld.shared.f32 	%f1, [_ZZ12get_gradientP4nodeP17attribute_id_pairPfS3_iE8cur_node_$_0];
	mov.u32 	%r3, %ntid.x;
	cvta.to.global.u64 	%rd1, %rd5;
	cvta.to.global.u64 	%rd2, %rd6;
	cvta.to.global.u64 	%rd3, %rd7;
	add.s32 	%r4, %r2, %r14;
	add.s32 	%r16, %r14, %r1;
$L__BB0_4:
	mul.wide.s32 	%rd11, %r16, 8;
	add.s64 	%rd12, %rd1, %rd11;
	ld.global.u32 	%r15, [%rd12+4];
	mul.wide.s32 	%rd13, %r15, 4;
	add.s64 	%rd14, %rd2, %rd13;
	ld.global.f32 	%f3, [%rd14];
	sub.f32 	%f4, %f1, %f3;
	add.f32 	%f5, %f4, %f4;
	mul.wide.s32 	%rd15, %r16, 4;
	add.s64 	%rd16, %rd3, %rd15;
	st.global.f32 	[%rd16], %f5;
	add.s32 	%r16, %r16, %r3;
	setp.lt.s32 	%p3, %r16, %r4;
	@%p3 bra 	$L__BB0_4;
$L__BB0_5:
	ret;

}
	// .globl	_Z15set_key_segmentP4nodePii
.visible .entry _Z15set_key_segmentP4nodePii(
	.param .u64 .ptr .align 1 _Z15set_key_segmentP4nodePii_param_0,
	.param .u64 .ptr .align 1 _Z15set_key_segmentP4nodePii_param_1,
	.param .u32 _Z15set_key_segmentP4nodePii_param_2
)
{
	.reg .pred 	%p<4>;
	.reg .b32 	%r<19>;
	.reg .b64 	%rd<9>;
	// demoted variable
	.shared .align 4 .u32 _ZZ15set_key_segmentP4nodePiiE8cur_node_$_1;
	// demoted variable
	.shared .align 4 .u32 _ZZ15set_key_segmentP4nodePiiE8cur_node_$_4;
	ld.param.u64 	%rd2, [_Z15set_key_segmentP4nodePii_param_0];
	ld.param.u64 	%rd3, [_Z15set_key_segmentP4nodePii_param_1];
	ld.param.u32 	%r11, [_Z15set_key_segmentP4nodePii_param_2];
	mov.u32 	%r12, %ctaid.x;
	add.s32 	%r1, %r11, %r12;
	mov.u32 	%r2, %tid.x;
	setp.ne.s32 	%p1, %r2, 0;
	@%p1 bra 	$L__BB1_2;
	cvta.to.global.u64 	%rd4, %rd2;
	mul.wide.s32 	%rd5, %r1, 32;
	add.s64 	%rd6, %rd4, %rd5;
	ld.global.u32 	%r13, [%rd6+4];
	ld.global.u32 	%r14, [%rd6+16];
	st.shared.u32 	[_ZZ15set_key_segmentP4nodePiiE8cur_node_$_1], %r13;
	st.shared.u32 	[_ZZ15set_key_segmentP4nodePiiE8cur_node_$_4], %r14;
$L__BB1_2:
	bar.sync 	0;
	ld.shared.u32 	%r3, [_ZZ15set_key_segmentP4nodePiiE8cur_node_$_1];
	mul.lo.s32 	%r4, %r3, 9;
	setp.ge.s32 	%p2, %r2, %r4;
	@%p2 bra 	$L__BB1_5;
	ld.shared.u32 	%r15, [_ZZ15set_key_segmentP4nodePiiE8cur_node_$_4];
	mul.lo.s32 	%r5, %r1, 9;
	mov.u32 	%r6, %ntid.x;
	cvta.to.global.u64 	%rd1, %rd3;
	add.s32 	%r7, %r4, %r15;
	add.s32 	%r18, %r15, %r2;
$L__BB1_4:
	div.s32 	%r16, %r18, %r3;
	add.s32 	%r17, %r16, %r5;
	mul.wide.s32 	%rd7, %r18, 4;
	add.s64 	%rd8, %rd1, %rd7;
	st.global.u32 	[%rd8], %r17;
	add.s32 	%r18, %r18, %r6;
	setp.lt.s32 	%p3, %r18, %r7;
	@%p3 bra 	$L__BB1_4;
$L__BB1_5:
	ret;

}
	// .globl	_Z8get_gainP4nodePfi
.visible .entry _Z8get_gainP4nodePfi(
	.param .u64 .ptr .align 1 _Z8get_gainP4nodePfi_param_0,
	.param .u64 .ptr .align 1 _Z8get_gainP4nodePfi_param_1,
	.param .u32 _Z8get_gainP4nodePfi_param_2
)
{
	.reg .pred 	%p<14>;
	.reg .b32 	%r<67>;
	.reg .b32 	%f<20>;
	.reg .b64 	%rd<21>;
	// demoted variable
	.shared .align 4 .u32 _ZZ8get_gainP4nodePfiE8cur_node_$_1;
	// demoted variable
	.shared .align 4 .u32 _ZZ8get_gainP4nodePfiE8cur_node_$_4;
	ld.param.u64 	%rd2, [_Z8get_gainP4nodePfi_param_0];
	ld.param.u64 	%rd3, [_Z8get_gainP4nodePfi_param_1];
	ld.param.u32 	%r27, [_Z8get_gainP4nodePfi_param_2];
	cvta.to.global.u64 	%rd1, %rd3;
	mov.u32 	%r1, %tid.x;
	setp.ne.s32 	%p1, %r1, 0;
	@%p1 bra 	$L__BB2_2;
	cvta.to.global.u64 	%rd4, %rd2;
	mov.u32 	%r28, %ctaid.x;
	add.s32 	%r29, %r27, %r28;
	mul.wide.s32 	%rd5, %r29, 32;
	add.s64 	%rd6, %rd4, %rd5;
	ld.global.u32 	%r30, [%rd6+4];
	ld.global.u32 	%r31, [%rd6+16];
	st.shared.u32 	[_ZZ8get_gainP4nodePfiE8cur_node_$_1], %r30;
	st.shared.u32 	[_ZZ8get_gainP4nodePfiE8cur_node_$_4], %r31;
$L__BB2_2:
	bar.sync 	0;
	ld.shared.u32 	%r2, [_ZZ8get_gainP4nodePfiE8cur_node_$_4];
	ld.shared.u32 	%r3, [_ZZ8get_gainP4nodePfiE8cur_node_$_1];
	mul.lo.s32 	%r32, %r3, 9;
	add.s32 	%r4, %r32, %r2;
	setp.ge.s32 	%p2, %r1, %r32;
	@%p2 bra 	$L__BB2_9;
	mov.u32 	%r5, %ntid.x;
	add.s32 	%r61, %r2, %r1;
$L__BB2_4:
	sub.s32 	%r33, %r61, %r2;
	rem.s32 	%r8, %r33, %r3;
	setp.eq.s32 	%p3, %r8, 8;
	@%p3 bra 	$L__BB2_8;
	setp.gt.s32 	%p4, %r8, 1;
	sub.s32 	%r34, %r8, %r3;
	setp.lt.s32 	%p5, %r34, -3;
	and.pred  	%p6, %p4, %p5;
	@%p6 bra 	$L__BB2_7;
	mul.wide.s32 	%rd11, %r61, 4;
	add.s64 	%rd12, %rd1, %rd11;
	mov.b32 	%r42, 0;
	st.global.u32 	[%rd12], %r42;
	bra.uni 	$L__BB2_8;
$L__BB2_7:
	div.s32 	%r35, %r61, %r3;
	mad.lo.s32 	%r36, %r3, %r35, %r3;
	mul.wide.s32 	%rd7, %r61, 4;
	add.s64 	%rd8, %rd1, %rd7;
	ld.global.f32 	%f1, [%rd8];
	mul.wide.s32 	%rd9, %r36, 4;
	add.s64 	%rd10, %rd1, %rd9;
	ld.global.f32 	%f2, [%rd10+-4];
	sub.f32 	%f3, %f2, %f1;
	shl.b32 	%r37, %r8, 1;
	add.s32 	%r38, %r37, 2;
	cvt.rn.f32.s32 	%f4, %r38;
	not.b32 	%r39, %r8;
	add.s32 	%r40, %r3, %r39;
	shl.b32 	%r41, %r40, 1;
	cvt.rn.f32.s32 	%f5, %r41;
	add.f32 	%f6, %f1, %f3;
	mul.f32 	%f7, %f1, %f1;
	add.f32 	%f8, %f4, 0f3F800000;
	div.rn.f32 	%f9, %f7, %f8;
	mul.f32 	%f10, %f3, %f3;
	add.f32 	%f11, %f5, 0f3F800000;
	div.rn.f32 	%f12, %f10, %f11;
	add.f32 	%f13, %f9, %f12;
	mul.f32 	%f14, %f6, %f6;
	add.f32 	%f15, %f4, %f5;
	add.f32 	%f16, %f15, 0fBF800000;
	div.rn.f32 	%f17, %f14, %f16;
	sub.f32 	%f18, %f13, %f17;
	mul.f32 	%f19, %f18, 0f3F000000;
	st.global.f32 	[%rd8], %f19;
$L__BB2_8:
	add.s32 	%r61, %r61, %r5;
	setp.lt.s32 	%p7, %r61, %r4;
	@%p7 bra 	$L__BB2_4;
$L__BB2_9:
	bar.sync 	0;
	ld.shared.u32 	%r10, [_ZZ8get_gainP4nodePfiE8cur_node_$_4];
	mul.lo.s32 	%r11, %r3, %r1;
	add.s32 	%r43, %r11, %r10;
	add.s32 	%r64, %r43, -1;
	mov.u32 	%r44, %ntid.x;
	mul.lo.s32 	%r13, %r3, %r44;
	setp.ge.s32 	%p8, %r64, %r4;
	@%p8 bra 	$L__BB2_17;
	add.s32 	%r45, %r11, %r13;
	add.s32 	%r46, %r10, %r45;
	add.s32 	%r47, %r46, -1;
	max.s32 	%r48, %r47, %r4;
	sub.s32 	%r49, %r48, %r46;
	add.s32 	%r50, %r49, 1;
	setp.ne.s32 	%p9, %r50, 0;
	selp.u32 	%r51, 1, 0, %p9;
	selp.s32 	%r52, -1, 0, %p9;
	add.s32 	%r53, %r50, %r52;
	div.u32 	%r54, %r53, %r13;
	add.s32 	%r14, %r54, %r51;
	and.b32  	%r55, %r14, 3;
	setp.eq.s32 	%p10, %r55, 3;
	@%p10 bra 	$L__BB2_14;
	add.s32 	%r63, %r10, %r11;
	add.s32 	%r56, %r14, 1;
	and.b32  	%r57, %r56, 3;
	neg.s32 	%r62, %r57;
$L__BB2_12:
	.pragma "nounroll";
	mul.wide.s32 	%rd13, %r64, 4;
	add.s64 	%rd14, %rd1, %rd13;
	mov.b32 	%r58, 0;
	st.global.u32 	[%rd14], %r58;
	add.s32 	%r64, %r64, %r13;
	add.s32 	%r63, %r63, %r13;
	add.s32 	%r62, %r62, 1;
	setp.ne.s32 	%p11, %r62, 0;
	@%p11 bra 	$L__BB2_12;
	add.s32 	%r64, %r63, -1;
$L__BB2_14:
	setp.lt.u32 	%p12, %r14, 3;
	@%p12 bra 	$L__BB2_17;
	mul.wide.s32 	%rd17, %r13, 4;
	shl.b32 	%r60, %r13, 2;
$L__BB2_16:
	mul.wide.s32 	%rd15, %r64, 4;
	add.s64 	%rd16, %rd1, %rd15;
	mov.b32 	%r59, 0;
	st.global.u32 	[%rd16], %r59;
	add.s64 	%rd18, %rd16, %rd17;
	st.global.u32 	[%rd18], %r59;
	add.s64 	%rd19, %rd18, %rd17;
	st.global.u32 	[%rd19], %r59;
	add.s64 	%rd20, %rd19, %rd17;
	st.global.u32 	[%rd20], %r59;
	add.s32 	%r64, %r60, %r64;
	setp.lt.s32 	%p13, %r64, %r4;
	@%p13 bra 	$L__BB2_16;
$L__BB2_17:
	ret;

}
	// .globl	_Z20get_best_split_pointP4nodePfiP17attribute_id_pair
.visible .entry _Z20get_best_split_pointP4nodePfiP17attribute_id_pair(
	.param .u64 .ptr .align 1 _Z20get_best_split_pointP4nodePfiP17attribute_id_pair_param_0,
	.param .u64 .ptr .align 1 _Z20get_best_split_pointP4nodePfiP17attribute_id_pair_param_1,
	.param .u32 _Z20get_best_split_pointP4nodePfiP17attribute_id_pair_param_2,
	.param .u64 .ptr .align 1 _Z20get_best_split_pointP4nodePfiP17attribute_id_pair_param_3
)
{
	.reg .pred 	%p<26>;
	.reg .b32 	%r<97>;
	.reg .b32 	%f<35>;
	.reg .b64 	%rd<19>;
	// demoted variable
	.shared .align 4 .u32 _ZZ20get_best_split_pointP4nodePfiP17attribute_id_pairE8cur_node_$_1;
	// demoted variable
	.shared .align 4 .u32 _ZZ20get_best_split_pointP4nodePfiP17attribute_id_pairE8cur_node_$_4;
	ld.param.u64 	%rd4, [_Z20get_best_split_pointP4nodePfiP17attribute_id_pair_param_0];
	ld.param.u64 	%rd5, [_Z20get_best_split_pointP4nodePfiP17attribute_id_pair_param_1];
	ld.param.u32 	%r46, [_Z20get_best_split_pointP4nodePfiP17attribute_id_pair_param_2];
	ld.param.u64 	%rd3, [_Z20get_best_split_pointP4nodePfiP17attribute_id_pair_param_3];
	cvta.to.global.u64 	%rd1, %rd5;
	cvta.to.global.u64 	%rd6, %rd4;
	mov.u32 	%r47, %ctaid.x;
	add.s32 	%r48, %r46, %r47;
	mov.u32 	%r1, %tid.x;
	setp.ne.s32 	%p1, %r1, 0;
	mul.wide.s32 	%rd7, %r48, 32;
	add.s64 	%rd2, %rd6, %rd7;
	@%p1 bra 	$L__BB3_2;
	ld.global.u32 	%r49, [%rd2+4];
	ld.global.u32 	%r50, [%rd2+16];
	st.shared.u32 	[_ZZ20get_best_split_pointP4nodePfiP17attribute_id_pairE8cur_node_$_1], %r49;
	st.shared.u32 	[_ZZ20get_best_split_pointP4nodePfiP17attribute_id_pairE8cur_node_$_4], %r50;
$L__BB3_2:
	bar.sync 	0;
	ld.shared.u32 	%r2, [_ZZ20get_best_split_pointP4nodePfiP17attribute_id_pairE8cur_node_$_4];
	add.s32 	%r87, %r2, %r1;
	ld.shared.u32 	%r4, [_ZZ20get_best_split_pointP4nodePfiP17attribute_id_pairE8cur_node_$_1];
	mul.lo.s32 	%r5, %r4, 9;
	setp.ge.s32 	%p2, %r1, %r5;
	@%p2 bra 	$L__BB3_20;
	mov.u32 	%r53, %ntid.x;
	min.u32 	%r93, %r53, %r5;
	add.s32 	%r54, %r5, %r2;
	add.s32 	%r81, %r87, %r93;
	max.s32 	%r55, %r81, %r54;
	setp.lt.s32 	%p3, %r81, %r54;
	selp.u32 	%r56, 1, 0, %p3;
	add.s32 	%r57, %r81, %r56;
	sub.s32 	%r58, %r55, %r57;
	div.u32 	%r59, %r58, %r93;
	add.s32 	%r60, %r59, %r56;
	add.s32 	%r8, %r60, 1;
	and.b32  	%r9, %r8, 3;
	setp.lt.u32 	%p4, %r60, 3;
	mov.f32 	%f31, 0f00000000;
	mov.b32 	%r92, -1;
	@%p4 bra 	$L__BB3_6;
	and.b32  	%r62, %r8, -4;
	shl.b32 	%r63, %r93, 1;
	add.s32 	%r83, %r87, %r63;
	shl.b32 	%r11, %r93, 2;
	mad.lo.s32 	%r82, %r93, 3, %r87;
	neg.s32 	%r80, %r62;
	mov.f32 	%f31, 0f00000000;
	mov.b32 	%r92, -1;
	cvt.u64.u32 	%rd10, %r11;
$L__BB3_5:
	mul.wide.s32 	%rd8, %r87, 4;
	add.s64 	%rd9, %rd1, %rd8;
	ld.global.f32 	%f15, [%rd9];
	setp.gt.f32 	%p5, %f15, %f31;
	selp.f32 	%f16, %f15, %f31, %p5;
	selp.b32 	%r64, %r87, %r92, %p5;
	add.s32 	%r65, %r87, %r93;
	add.s64 	%rd11, %rd9, %rd10;
	ld.global.f32 	%f17, [%rd11];
	setp.gt.f32 	%p6, %f17, %f16;
	selp.f32 	%f18, %f17, %f16, %p6;
	selp.b32 	%r66, %r81, %r64, %p6;
	add.s32 	%r67, %r65, %r93;
	add.s64 	%rd12, %rd11, %rd10;
	ld.global.f32 	%f19, [%rd12];
	setp.gt.f32 	%p7, %f19, %f18;
	selp.f32 	%f20, %f19, %f18, %p7;
	selp.b32 	%r68, %r83, %r66, %p7;
	add.s32 	%r69, %r67, %r93;
	add.s64 	%rd13, %rd12, %rd10;
	ld.global.f32 	%f21, [%rd13];
	setp.gt.f32 	%p8, %f21, %f20;
	selp.f32 	%f31, %f21, %f20, %p8;
	selp.b32 	%r92, %r82, %r68, %p8;
	add.s32 	%r87, %r69, %r93;
	add.s32 	%r83, %r83, %r11;
	add.s32 	%r82, %r82, %r11;
	add.s32 	%r81, %r81, %r11;
	add.s32 	%r80, %r80, 4;
	setp.ne.s32 	%p9, %r80, 0;
	@%p9 bra 	$L__BB3_5;
$L__BB3_6:
	setp.eq.s32 	%p10, %r9, 0;
	@%p10 bra 	$L__BB3_9;
	neg.s32 	%r89, %r9;
$L__BB3_8:
	.pragma "nounroll";
	mul.wide.s32 	%rd14, %r87, 4;
	add.s64 	%rd15, %rd1, %rd14;
	ld.global.f32 	%f22, [%rd15];
	setp.gt.f32 	%p11, %f22, %f31;
	selp.f32 	%f31, %f22, %f31, %p11;
	selp.b32 	%r92, %r87, %r92, %p11;
	add.s32 	%r87, %r87, %r93;
	add.s32 	%r89, %r89, 1;
	setp.ne.s32 	%p12, %r89, 0;
	@%p12 bra 	$L__BB3_8;
$L__BB3_9:
	setp.lt.u32 	%p13, %r93, 2;
	@%p13 bra 	$L__BB3_17;
	shl.b32 	%r70, %r93, 2;
	mov.u32 	%r71, shared_mem;
	shl.b32 	%r72, %r1, 2;
	add.s32 	%r37, %r71, %r72;
	add.s32 	%r38, %r37, %r70;
$L__BB3_11:
	mov.u32 	%r39, %r93;
	add.s32 	%r73, %r39, 1;
	shr.u32 	%r93, %r73, 1;
	setp.lt.u32 	%p14, %r1, %r93;
	setp.ge.s32 	%p15, %r1, %r39;
	or.pred  	%p16, %p15, %p14;
	@%p16 bra 	$L__BB3_13;
	st.shared.f32 	[%r37], %f31;
	st.shared.u32 	[%r38], %r92;
$L__BB3_13:
	bar.sync 	0;
	add.s32 	%r74, %r93, %r1;
	setp.ge.u32 	%p17, %r1, %r93;
	setp.ge.s32 	%p18, %r74, %r39;
	or.pred  	%p19, %p17, %p18;
	@%p19 bra 	$L__BB3_16;
	shl.b32 	%r42, %r93, 2;
	add.s32 	%r76, %r37, %r42;
	ld.shared.f32 	%f9, [%r76];
	setp.leu.f32 	%p20, %f9, %f31;
	@%p20 bra 	$L__BB3_16;
	add.s32 	%r77, %r38, %r42;
	ld.shared.u32 	%r92, [%r77];
	mov.f32 	%f31, %f9;
$L__BB3_16:
	setp.gt.u32 	%p21, %r39, 2;
	@%p21 bra 	$L__BB3_11;
$L__BB3_17:
	setp.ne.s32 	%p22, %r1, 0;
	@%p22 bra 	$L__BB3_20;
	setp.leu.f32 	%p23, %f31, 0f00000000;
	setp.eq.s32 	%p24, %r92, -1;
	or.pred  	%p25, %p23, %p24;
	@%p25 bra 	$L__BB3_20;
	st.global.u32 	[%rd2+24], %r92;
	sub.s32 	%r78, %r92, %r2;
	div.s32 	%r79, %r78, %r4;
	st.global.u32 	[%rd2+20], %r79;
	cvta.to.global.u64 	%rd16, %rd3;
	mul.wide.s32 	%rd17, %r92, 8;
	add.s64 	%rd18, %rd16, %rd17;
	ld.global.f32 	%f23, [%rd18];
	ld.global.f32 	%f24, [%rd18+8];
	add.f32 	%f25, %f23, %f24;
	mul.f32 	%f26, %f25, 0f3F000000;
	st.global.f32 	[%rd2+28], %f26;
$L__BB3_20:
	ret;

}
	// .globl	_Z11set_counterP4nodePfPiS2_iPbP17attribute_id_pair
.visible .entry _Z11set_counterP4nodePfPiS2_iPbP17attribute_id_pair(
	.param .u64 .ptr .align 1 _Z11set_counterP4nodePfPiS2_iPbP17attribute_id_pair_param_0,
	.param .u64 .ptr .align 1 _Z11set_counterP4nodePfPiS2_iPbP17attribute_id_pair_param_1,
	.param .u64 .ptr .align 1 _Z11set_counterP4nodePfPiS2_iPbP17attribute_id_pair_param_2,
	.param .u64 .ptr .align 1 _Z11set_counterP4nodePfPiS2_iPbP17attribute_id_pair_param_3,
	.param .u32 _Z11set_counterP4nodePfPiS2_iPbP17attribute_id_pair_param_4,
	.param .u64 .ptr .align 1 _Z11set_counterP4nodePfPiS2_iPbP17attribute_id_pair_param_5,
	.param .u64 .ptr .align 1 _Z11set_counterP4nodePfPiS2_iPbP17attribute_id_pair_param_6
)
{
	.reg .pred 	%p<17>;
	.reg .b16 	%rs<7>;
	.reg .b32 	%r<99>;
	.reg .b64 	%rd<38>;
	// demoted variable
	.shared .align 4 .u32 _ZZ11set_counterP4nodePfPiS2_iPbP17attribute_id_pairE8cur_node_$_1;
	// demoted variable
	.shared .align 4 .u32 _ZZ11set_counterP4nodePfPiS2_iPbP17attribute_id_pairE8cur_node_$_4;
	// demoted variable
	.shared .align 4 .u32 _ZZ11set_counterP4nodePfPiS2_iPbP17attribute_id_pairE8cur_node_$_5;
	// demoted variable
	.shared .align 4 .u32 _ZZ11set_counterP4nodePfPiS2_iPbP17attribute_id_pairE8cur_node_$_6;
	ld.param.u64 	%rd4, [_Z11set_counterP4nodePfPiS2_iPbP17attribute_id_pair_param_0];
	ld.param.u64 	%rd5, [_Z11set_counterP4nodePfPiS2_iPbP17attribute_id_pair_param_2];
	ld.param.u64 	%rd6, [_Z11set_counterP4nodePfPiS2_iPbP17attribute_id_pair_param_3];
	ld.param.u32 	%r50, [_Z11set_counterP4nodePfPiS2_iPbP17attribute_id_pair_param_4];
	ld.param.u64 	%rd7, [_Z11set_counterP4nodePfPiS2_iPbP17attribute_id_pair_param_5];
	ld.param.u64 	%rd8, [_Z11set_counterP4nodePfPiS2_iPbP17attribute_id_pair_param_6];
	cvta.to.global.u64 	%rd1, %rd7;
	cvta.to.global.u64 	%rd2, %rd8;
	mov.u32 	%r1, %ctaid.x;
	add.s32 	%r2, %r50, %r1;
	mov.u32 	%r3, %tid.x;
	setp.ne.s32 	%p1, %r3, 0;
	@%p1 bra 	$L__BB4_2;
	cvta.to.global.u64 	%rd9, %rd4;
	mul.wide.s32 	%rd10, %r2, 32;
	add.s64 	%rd11, %rd9, %rd10;
	ld.global.u32 	%r51, [%rd11+4];
	ld.global.u32 	%r52, [%rd11+16];
	ld.global.u32 	%r53, [%rd11+20];
	ld.global.u32 	%r54, [%rd11+24];
	st.shared.u32 	[_ZZ11set_counterP4nodePfPiS2_iPbP17attribute_id_pairE8cur_node_$_1], %r51;
	st.shared.u32 	[_ZZ11set_counterP4nodePfPiS2_iPbP17attribute_id_pairE8cur_node_$_4], %r52;
	st.shared.u32 	[_ZZ11set_counterP4nodePfPiS2_iPbP17attribute_id_pairE8cur_node_$_5], %r53;
	st.shared.u32 	[_ZZ11set_counterP4nodePfPiS2_iPbP17attribute_id_pairE8cur_node_$_6], %r54;
$L__BB4_2:
	bar.sync 	0;
	ld.shared.u32 	%r4, [_ZZ11set_counterP4nodePfPiS2_iPbP17attribute_id_pairE8cur_node_$_6];
	setp.eq.s32 	%p2, %r4, -1;
	@%p2 bra 	$L__BB4_25;
	ld.shared.u32 	%r5, [_ZZ11set_counterP4nodePfPiS2_iPbP17attribute_id_pairE8cur_node_$_4];
	ld.shared.u32 	%r6, [_ZZ11set_counterP4nodePfPiS2_iPbP17attribute_id_pairE8cur_node_$_1];
	mul.lo.s32 	%r7, %r6, 9;
	setp.ge.s32 	%p3, %r3, %r7;
	@%p3 bra 	$L__BB4_25;
	mov.u32 	%r56, %ntid.x;
	min.u32 	%r57, %r56, %r7;
	mul.lo.s32 	%r58, %r1, %r56;
	min.u32 	%r59, %r5, %r58;
	shl.b32 	%r60, %r59, 1;
	add.s32 	%r8, %r60, %r3;
	cvta.to.global.u64 	%rd12, %rd6;
	mul.wide.s32 	%rd13, %r8, 4;
	add.s64 	%rd14, %rd12, %rd13;
	st.global.u32 	[%rd14], %r2;
	shl.b32 	%r9, %r57, 2;
	cvt.u64.u32 	%rd15, %r9;
	add.s64 	%rd16, %rd14, %rd15;
	st.global.u32 	[%rd16], %r2;
	add.s32 	%r61, %r7, %r57;
	add.s32 	%r62, %r61, -1;
	div.s32 	%r63, %r62, %r57;
	mul.lo.s32 	%r10, %r63, %r3;
	add.s32 	%r83, %r10, %r5;
	ld.shared.u32 	%r64, [_ZZ11set_counterP4nodePfPiS2_iPbP17attribute_id_pairE8cur_node_$_5];
	mad.lo.s32 	%r12, %r64, %r6, %r5;
	add.s32 	%r65, %r83, %r63;
	add.s32 	%r66, %r7, %r5;
	min.s32 	%r13, %r65, %r66;
	setp.le.s32 	%p4, %r13, %r83;
	mov.b32 	%r97, 0;
	mov.u32 	%r98, %r97;
	@%p4 bra 	$L__BB4_24;
	setp.gt.s32 	%p5, %r12, %r4;
	@%p5 bra 	$L__BB4_8;
	mov.b32 	%r98, 0;
	mov.u32 	%r97, %r98;
$L__BB4_7:
	mul.wide.s32 	%rd17, %r83, 8;
	add.s64 	%rd18, %rd2, %rd17;
	ld.global.u32 	%r40, [%rd18+4];
	mov.u32 	%r94, %r12;
	bra.uni 	$L__BB4_20;
$L__BB4_8:
	sub.s32 	%r14, %r13, %r83;
	and.b32  	%r15, %r14, 7;
	sub.s32 	%r71, %r10, %r13;
	add.s32 	%r72, %r71, %r5;
	setp.gt.u32 	%p9, %r72, -8;
	mov.b32 	%r97, 0;
	@%p9 bra 	$L__BB4_11;
	and.b32  	%r97, %r14, -8;
	neg.s32 	%r81, %r97;
	add.s64 	%rd3, %rd1, 3;
$L__BB4_10:
	.pragma "nounroll";
	cvt.s64.s32 	%rd25, %r83;
	add.s64 	%rd26, %rd3, %rd25;
	mov.b16 	%rs3, 0;
	st.global.u8 	[%rd26+-3], %rs3;
	st.global.u8 	[%rd26+-2], %rs3;
	st.global.u8 	[%rd26+-1], %rs3;
	st.global.u8 	[%rd26], %rs3;
	st.global.u8 	[%rd26+1], %rs3;
	st.global.u8 	[%rd26+2], %rs3;
	st.global.u8 	[%rd26+3], %rs3;
	st.global.u8 	[%rd26+4], %rs3;
	add.s32 	%r81, %r81, 8;
	add.s32 	%r83, %r83, 8;
	setp.ne.s32 	%p10, %r81, 0;
	@%p10 bra 	$L__BB4_10;
$L__BB4_11:
	setp.eq.s32 	%p11, %r15, 0;
	mov.b32 	%r98, 0;
	@%p11 bra 	$L__BB4_24;
	and.b32  	%r25, %r14, 3;
	setp.lt.u32 	%p12, %r15, 4;
	@%p12 bra 	$L__BB4_14;
	cvt.s64.s32 	%rd27, %r83;
	add.s64 	%rd28, %rd1, %rd27;
	mov.b16 	%rs4, 0;
	st.global.u8 	[%rd28], %rs4;
	st.global.u8 	[%rd28+1], %rs4;
	st.global.u8 	[%rd28+2], %rs4;
	st.global.u8 	[%rd28+3], %rs4;
	add.s32 	%r97, %r97, 4;
	add.s32 	%r83, %r83, 4;
$L__BB4_14:
	setp.eq.s32 	%p13, %r25, 0;
	@%p13 bra 	$L__BB4_24;
	setp.eq.s32 	%p14, %r25, 1;
	@%p14 bra 	$L__BB4_17;
	cvt.s64.s32 	%rd29, %r83;
	add.s64 	%rd30, %rd1, %rd29;
	mov.b16 	%rs5, 0;
	st.global.u8 	[%rd30], %rs5;
	st.global.u8 	[%rd30+1], %rs5;
	add.s32 	%r97, %r97, 2;
	add.s32 	%r83, %r83, 2;
$L__BB4_17:
	and.b32  	%r78, %r14, 1;
	setp.eq.b32 	%p15, %r78, 1;
	not.pred 	%p16, %p15;
	@%p16 bra 	$L__BB4_24;
	cvt.s64.s32 	%rd31, %r83;
	add.s64 	%rd32, %rd1, %rd31;
	mov.b16 	%rs6, 0;
	st.global.u8 	[%rd32], %rs6;
	add.s32 	%r97, %r97, 1;
	bra.uni 	$L__BB4_24;
$L__BB4_19:
	add.s32 	%r41, %r94, 1;
	setp.eq.s32 	%p7, %r94, %r4;
	mov.u32 	%r94, %r41;
	@%p7 bra 	$L__BB4_22;
$L__BB4_20:
	mul.wide.s32 	%rd19, %r94, 8;
	add.s64 	%rd20, %rd2, %rd19;
	ld.global.u32 	%r68, [%rd20+4];
	setp.ne.s32 	%p6, %r40, %r68;
	@%p6 bra 	$L__BB4_19;
	cvt.s64.s32 	%rd23, %r83;
	add.s64 	%rd24, %rd1, %rd23;
	mov.b16 	%rs2, 1;
	st.global.u8 	[%rd24], %rs2;
	add.s32 	%r98, %r98, 1;
	bra.uni 	$L__BB4_23;
$L__BB4_22:
	cvt.s64.s32 	%rd21, %r83;
	add.s64 	%rd22, %rd1, %rd21;
	mov.b16 	%rs1, 0;
	st.global.u8 	[%rd22], %rs1;
	add.s32 	%r97, %r97, 1;
$L__BB4_23:
	add.s32 	%r83, %r83, 1;
	setp.lt.s32 	%p8, %r83, %r13;
	@%p8 bra 	$L__BB4_7;
$L__BB4_24:
	cvta.to.global.u64 	%rd34, %rd5;
	add.s64 	%rd36, %rd34, %rd13;
	st.global.u32 	[%rd36], %r98;
	add.s64 	%rd37, %rd36, %rd15;
	st.global.u32 	[%rd37], %r97;
$L__BB4_25:
	ret;

}
	// .globl	_Z17creat_child_nodesP4nodeiPiS1_i
.visible .entry _Z17creat_child_nodesP4nodeiPiS1_i(
	.param .u64 .ptr .align 1 _Z17creat_child_nodesP4nodeiPiS1_i_param_0,
	.param .u32 _Z17creat_child_nodesP4nodeiPiS1_i_param_1,
	.param .u64 .ptr .align 1 _Z17creat_child_nodesP4nodeiPiS1_i_param_2,
	.param .u64 .ptr .align 1 _Z17creat_child_nodesP4nodeiPiS1_i_param_3,
	.param .u32 _Z17creat_child_nodesP4nodeiPiS1_i_param_4
)
{
	.reg .pred 	%p<10>;
	.reg .b32 	%r<38>;
	.reg .b64 	%rd<11>;
	.reg .b64 	%fd<11>;

	ld.param.u64 	%rd5, [_Z17creat_child_nodesP4nodeiPiS1_i_param_0];
	ld.param.u32 	%r8, [_Z17creat_child_nodesP4nodeiPiS1_i_param_1];
	ld.param.u64 	%rd6, [_Z17creat_child_nodesP4nodeiPiS1_i_param_2];
	ld.param.u64 	%rd7, [_Z17creat_child_nodesP4nodeiPiS1_i_param_3];
	ld.param.u32 	%r9, [_Z17creat_child_nodesP4nodeiPiS1_i_param_4];
	cvta.to.global.u64 	%rd1, %rd7;
	cvta.to.global.u64 	%rd2, %rd6;
	cvta.to.global.u64 	%rd3, %rd5;
	mov.u32 	%r10, %ctaid.x;
	add.s32 	%r11, %r8, %r10;
	mul.wide.s32 	%rd8, %r11, 32;
	add.s64 	%rd4, %rd3, %rd8;
	ld.global.u32 	%r1, [%rd4+24];
	setp.eq.s32 	%p3, %r1, -1;
	@%p3 bra 	$L__BB5_10;
	ld.global.u32 	%r2, [%rd4+4];
	ld.global.u32 	%r3, [%rd4+16];
	add.s32 	%r13, %r8, %r9;
	add.s32 	%r4, %r13, 1;
	mov.f64 	%fd1, 0d4000000000000000;
	{
	.reg .b32 %temp; 
	mov.b64 	{%temp, %r14}, %fd1;
	}
	mov.f64 	%fd2, 0d4024000000000000;
	{
	.reg .b32 %temp; 
	mov.b64 	{%temp, %r15}, %fd2;
	}
	and.b32  	%r17, %r15, 2146435072;
	setp.eq.s32 	%p4, %r17, 1074790400;
	setp.lt.s32 	%p5, %r14, 0;
	and.pred  	%p1, %p5, %p4;
$L__BB5_2:
	atom.relaxed.global.cas.b32 	%r18, [%rd2], 0, 1;
	setp.eq.s32 	%p2, %r18, 0;
	setp.ne.s32 	%p6, %r18, 0;
	@%p6 bra 	$L__BB5_6;
	ld.global.u32 	%r19, [%rd1];
	add.s32 	%r37, %r4, %r19;
	{ // callseq 0, 0
	.param .b64 retval0;
	call.uni (retval0), 
	__internal_accurate_pow, 
	(
	);
	ld.param.f64 	%fd3, [retval0];
	} // callseq 0
	neg.f64 	%fd5, %fd3;
	selp.f64 	%fd6, %fd5, %fd3, %p1;
	cvt.rzi.s32.f64 	%r20, %fd6;
	add.s32 	%r21, %r20, -1;
	setp.ge.s32 	%p7, %r37, %r21;
	@%p7 bra 	$L__BB5_5;
	atom.global.add.u32 	%r22, [%rd1], 2;
$L__BB5_5:
	atom.global.exch.b32 	%r23, [%rd2], 0;
$L__BB5_6:
	not.pred 	%p8, %p2;
	@%p8 bra 	$L__BB5_2;
	{ // callseq 1, 0
	.param .b64 retval0;
	call.uni (retval0), 
	__internal_accurate_pow, 
	(
	);
	ld.param.f64 	%fd7, [retval0];
	} // callseq 1
	neg.f64 	%fd9, %fd7;
	selp.f64 	%fd10, %fd9, %fd7, %p1;
	cvt.rzi.s32.f64 	%r24, %fd10;
	add.s32 	%r25, %r24, -1;
	setp.ge.s32 	%p9, %r37, %r25;
	@%p9 bra 	$L__BB5_9;
	add.s32 	%r27, %r37, -1;
	st.global.u32 	[%rd4+8], %r27;
	st.global.u32 	[%rd4+12], %r37;
	sub.s32 	%r28, %r1, %r3;
	rem.s32 	%r29, %r28, %r2;
	add.s32 	%r30, %r29, 1;
	mul.wide.s32 	%rd9, %r37, 32;
	add.s64 	%rd10, %rd3, %rd9;
	mov.b32 	%r31, -1082130432;
	st.global.u32 	[%rd10+-32], %r31;
	st.global.u32 	[%rd10+-28], %r30;
	mov.b32 	%r32, -1;
	st.global.u32 	[%rd10+-24], %r32;
	st.global.u32 	[%rd10+-20], %r32;
	st.global.u32 	[%rd10+-16], %r3;
	st.global.u32 	[%rd10+-12], %r32;
	st.global.u32 	[%rd10+-8], %r32;
	st.global.u32 	[%rd10+-4], %r31;
	sub.s32 	%r33, %r2, %r30;
	mad.lo.s32 	%r34, %r29, 9, %r3;
	add.s32 	%r35, %r34, 9;
	st.global.u32 	[%rd10], %r31;
	st.global.u32 	[%rd10+4], %r33;
	st.global.u32 	[%rd10+8], %r32;
	st.global.u32 	[%rd10+12], %r32;
	st.global.u32 	[%rd10+16], %r35;
	st.global.u32 	[%rd10+20], %r32;
	st.global.u32 	[%rd10+24], %r32;
	st.global.u32 	[%rd10+28], %r31;
	bra.uni 	$L__BB5_10;
$L__BB5_9:
	mov.b32 	%r26, -1;
	st.global.u32 	[%rd4+24], %r26;
$L__BB5_10:
	ret;

}
	// .globl	_Z10split_nodeP4nodePiiPbP17attribute_id_pairS4_
.visible .entry _Z10split_nodeP4nodePiiPbP17attribute_id_pairS4_(
	.param .u64 .ptr .align 1 _Z10split_nodeP4nodePiiPbP17attribute_id_pairS4__param_0,
	.param .u64 .ptr .align 1 _Z10split_nodeP4nodePiiPbP17attribute_id_pairS4__param_1,
	.param .u32 _Z10split_nodeP4nodePiiPbP17attribute_id_pairS4__param_2,
	.param .u64 .ptr .align 1 _Z10split_nodeP4nodePiiPbP17attribute_id_pairS4__param_3,
	.param .u64 .ptr .align 1 _Z10split_nodeP4nodePiiPbP17attribute_id_pairS4__param_4,
	.param .u64 .ptr .align 1 _Z10split_nodeP4nodePiiPbP17attribute_id_pairS4__param_5
)
{
	.reg .pred 	%p<19>;
	.reg .b16 	%rs<6>;
	.reg .b32 	%r<92>;
	.reg .b32 	%f<6>;
	.reg .b64 	%rd<37>;
	// demoted variable
	.shared .align 4 .u32 _ZZ10split_nodeP4nodePiiPbP17attribute_id_pairS4_E8cur_node_$_1;
	// demoted variable
	.shared .align 4 .u32 _ZZ10split_nodeP4nodePiiPbP17attribute_id_pairS4_E8cur_node_$_4;
	// demoted variable
	.shared .align 4 .u32 _ZZ10split_nodeP4nodePiiPbP17attribute_id_pairS4_E8cur_node_$_6;
	ld.param.u64 	%rd8, [_Z10split_nodeP4nodePiiPbP17attribute_id_pairS4__param_0];
	ld.param.u64 	%rd9, [_Z10split_nodeP4nodePiiPbP17attribute_id_pairS4__param_1];
	ld.param.u32 	%r29, [_Z10split_nodeP4nodePiiPbP17attribute_id_pairS4__param_2];
	ld.param.u64 	%rd10, [_Z10split_nodeP4nodePiiPbP17attribute_id_pairS4__param_3];
	ld.param.u64 	%rd11, [_Z10split_nodeP4nodePiiPbP17attribute_id_pairS4__param_4];
	ld.param.u64 	%rd12, [_Z10split_nodeP4nodePiiPbP17attribute_id_pairS4__param_5];
	cvta.to.global.u64 	%rd1, %rd12;
	cvta.to.global.u64 	%rd2, %rd11;
	cvta.to.global.u64 	%rd3, %rd10;
	mov.u32 	%r1, %ctaid.x;
	mov.u32 	%r2, %tid.x;
	setp.ne.s32 	%p1, %r2, 0;
	@%p1 bra 	$L__BB6_2;
	cvta.to.global.u64 	%rd13, %rd8;
	add.s32 	%r30, %r29, %r1;
	mul.wide.s32 	%rd14, %r30, 32;
	add.s64 	%rd15, %rd13, %rd14;
	ld.global.u32 	%r31, [%rd15+4];
	ld.global.u32 	%r32, [%rd15+16];
	ld.global.u32 	%r33, [%rd15+24];
	st.shared.u32 	[_ZZ10split_nodeP4nodePiiPbP17attribute_id_pairS4_E8cur_node_$_1], %r31;
	st.shared.u32 	[_ZZ10split_nodeP4nodePiiPbP17attribute_id_pairS4_E8cur_node_$_4], %r32;
	st.shared.u32 	[_ZZ10split_nodeP4nodePiiPbP17attribute_id_pairS4_E8cur_node_$_6], %r33;
$L__BB6_2:
	bar.sync 	0;
	ld.shared.u32 	%r34, [_ZZ10split_nodeP4nodePiiPbP17attribute_id_pairS4_E8cur_node_$_6];
	setp.eq.s32 	%p2, %r34, -1;
	@%p2 bra 	$L__BB6_11;
	ld.shared.u32 	%r3, [_ZZ10split_nodeP4nodePiiPbP17attribute_id_pairS4_E8cur_node_$_4];
	ld.shared.u32 	%r35, [_ZZ10split_nodeP4nodePiiPbP17attribute_id_pairS4_E8cur_node_$_1];
	mul.lo.s32 	%r4, %r35, 9;
	setp.ge.s32 	%p3, %r2, %r4;
	@%p3 bra 	$L__BB6_11;
	mov.u32 	%r36, %ntid.x;
	min.u32 	%r37, %r36, %r4;
	mul.lo.s32 	%r38, %r1, %r36;
	min.u32 	%r39, %r3, %r38;
	shl.b32 	%r40, %r39, 1;
	add.s32 	%r41, %r40, %r2;
	cvta.to.global.u64 	%rd16, %rd9;
	mul.wide.s32 	%rd17, %r41, 4;
	add.s64 	%rd4, %rd16, %rd17;
	shl.b32 	%r42, %r37, 2;
	cvt.u64.u32 	%rd5, %r42;
	add.s32 	%r43, %r4, %r37;
	add.s32 	%r44, %r43, -1;
	div.u32 	%r45, %r44, %r37;
	mul.lo.s32 	%r5, %r45, %r2;
	add.s32 	%r86, %r5, %r3;
	add.s32 	%r46, %r86, %r45;
	add.s32 	%r47, %r4, %r3;
	min.s32 	%r7, %r46, %r47;
	setp.le.s32 	%p4, %r7, %r86;
	@%p4 bra 	$L__BB6_11;
	add.s64 	%rd18, %rd4, %rd5;
	ld.global.u32 	%r91, [%rd18];
	ld.global.u32 	%r90, [%rd4];
	sub.s32 	%r48, %r7, %r86;
	and.b32  	%r10, %r48, 3;
	setp.eq.s32 	%p5, %r10, 0;
	@%p5 bra 	$L__BB6_8;
	neg.s32 	%r82, %r10;
	mov.u32 	%r84, %r90;
	mov.u32 	%r85, %r91;
$L__BB6_7:
	.pragma "nounroll";
	cvt.s64.s32 	%rd19, %r86;
	add.s64 	%rd20, %rd3, %rd19;
	ld.global.u8 	%rs1, [%rd20];
	setp.eq.s16 	%p6, %rs1, 1;
	setp.ne.s16 	%p7, %rs1, 1;
	selp.u32 	%r49, 1, 0, %p7;
	add.s32 	%r91, %r85, %r49;
	selp.u32 	%r50, 1, 0, %p6;
	add.s32 	%r90, %r84, %r50;
	selp.b32 	%r51, %r85, %r84, %p7;
	add.s32 	%r52, %r51, %r3;
	mul.wide.s32 	%rd21, %r86, 8;
	add.s64 	%rd22, %rd2, %rd21;
	ld.global.f32 	%f1, [%rd22];
	ld.global.u32 	%r53, [%rd22+4];
	mul.wide.s32 	%rd23, %r52, 8;
	add.s64 	%rd24, %rd1, %rd23;
	st.global.f32 	[%rd24], %f1;
	st.global.u32 	[%rd24+4], %r53;
	add.s32 	%r86, %r86, 1;
	add.s32 	%r82, %r82, 1;
	setp.ne.s32 	%p8, %r82, 0;
	mov.u32 	%r84, %r90;
	mov.u32 	%r85, %r91;
	@%p8 bra 	$L__BB6_7;
$L__BB6_8:
	sub.s32 	%r54, %r5, %r7;
	add.s32 	%r55, %r54, %r3;
	setp.gt.u32 	%p9, %r55, -4;
	@%p9 bra 	$L__BB6_11;
	add.s64 	%rd6, %rd2, 16;
	add.s64 	%rd7, %rd3, 1;
$L__BB6_10:
	cvt.s64.s32 	%rd25, %r86;
	mul.wide.s32 	%rd26, %r86, 8;
	add.s64 	%rd27, %rd6, %rd26;
	add.s64 	%rd28, %rd7, %rd25;
	ld.global.u8 	%rs2, [%rd28+-1];
	setp.eq.s16 	%p10, %rs2, 1;
	setp.ne.s16 	%p11, %rs2, 1;
	selp.u32 	%r56, 1, 0, %p11;
	add.s32 	%r57, %r91, %r56;
	selp.u32 	%r58, 1, 0, %p10;
	add.s32 	%r59, %r90, %r58;
	selp.b32 	%r60, %r91, %r90, %p11;
	add.s32 	%r61, %r60, %r3;
	ld.global.f32 	%f2, [%rd27+-16];
	ld.global.u32 	%r62, [%rd27+-12];
	mul.wide.s32 	%rd29, %r61, 8;
	add.s64 	%rd30, %rd1, %rd29;
	st.global.f32 	[%rd30], %f2;
	st.global.u32 	[%rd30+4], %r62;
	ld.global.u8 	%rs3, [%rd28];
	setp.eq.s16 	%p12, %rs3, 1;
	setp.ne.s16 	%p13, %rs3, 1;
	selp.u32 	%r63, 1, 0, %p13;
	add.s32 	%r64, %r57, %r63;
	selp.u32 	%r65, 1, 0, %p12;
	add.s32 	%r66, %r59, %r65;
	selp.b32 	%r67, %r57, %r59, %p13;
	add.s32 	%r68, %r67, %r3;
	ld.global.f32 	%f3, [%rd27+-8];
	ld.global.u32 	%r69, [%rd27+-4];
	mul.wide.s32 	%rd31, %r68, 8;
	add.s64 	%rd32, %rd1, %rd31;
	st.global.f32 	[%rd32], %f3;
	st.global.u32 	[%rd32+4], %r69;
	ld.global.u8 	%rs4, [%rd28+1];
	setp.eq.s16 	%p14, %rs4, 1;
	setp.ne.s16 	%p15, %rs4, 1;
	selp.u32 	%r70, 1, 0, %p15;
	add.s32 	%r71, %r64, %r70;
	selp.u32 	%r72, 1, 0, %p14;
	add.s32 	%r73, %r66, %r72;
	selp.b32 	%r74, %r64, %r66, %p15;
	add.s32 	%r75, %r74, %r3;
	ld.global.f32 	%f4, [%rd27];
	ld.global.u32 	%r76, [%rd27+4];
	mul.wide.s32 	%rd33, %r75, 8;
	add.s64 	%rd34, %rd1, %rd33;
	st.global.f32 	[%rd34], %f4;
	st.global.u32 	[%rd34+4], %r76;
	ld.global.u8 	%rs5, [%rd28+2];
	setp.eq.s16 	%p16, %rs5, 1;
	setp.ne.s16 	%p17, %rs5, 1;
	selp.u32 	%r77, 1, 0, %p17;
	add.s32 	%r91, %r71, %r77;
	selp.u32 	%r78, 1, 0, %p16;
	add.s32 	%r90, %r73, %r78;
	selp.b32 	%r79, %r71, %r73, %p17;
	add.s32 	%r80, %r79, %r3;
	ld.global.f32 	%f5, [%rd27+8];
	ld.global.u32 	%r81, [%rd27+12];
	mul.wide.s32 	%rd35, %r80, 8;
	add.s64 	%rd36, %rd1, %rd35;
	st.global.f32 	[%rd36], %f5;
	st.global.u32 	[%rd36+4], %r81;
	add.s32 	%r86, %r86, 4;
	setp.lt.s32 	%p18, %r86, %r7;
	@%p18 bra 	$L__BB6_10;
$L__BB6_11:
	ret;

}
	// .globl	_Z20get_prediciton_valueP4nodeiP17attribute_id_pairPf
.visible .entry _Z20get_prediciton_valueP4nodeiP17attribute_id_pairPf(
	.param .u64 .ptr .align 1 _Z20get_prediciton_valueP4nodeiP17attribute_id_pairPf_param_0,
	.param .u32 _Z20get_prediciton_valueP4nodeiP17attribute_id_pairPf_param_1,
	.param .u64 .ptr .align 1 _Z20get_prediciton_valueP4nodeiP17attribute_id_pairPf_param_2,
	.param .u64 .ptr .align 1 _Z20get_prediciton_valueP4nodeiP17attribute_id_pairPf_param_3
)
{
	.reg .pred 	%p<17>;
	.reg .b32 	%r<53>;
	.reg .b32 	%f<34>;
	.reg .b64 	%rd<29>;
	// demoted variable
	.shared .align 4 .u32 _ZZ20get_prediciton_valueP4nodeiP17attribute_id_pairPfE8cur_node_$_1;
	// demoted variable
	.shared .align 4 .u32 _ZZ20get_prediciton_valueP4nodeiP17attribute_id_pairPfE8cur_node_$_4;
	ld.param.u64 	%rd5, [_Z20get_prediciton_valueP4nodeiP17attribute_id_pairPf_param_0];
	ld.param.u32 	%r19, [_Z20get_prediciton_valueP4nodeiP17attribute_id_pairPf_param_1];
	ld.param.u64 	%rd6, [_Z20get_prediciton_valueP4nodeiP17attribute_id_pairPf_param_2];
	ld.param.u64 	%rd7, [_Z20get_prediciton_valueP4nodeiP17attribute_id_pairPf_param_3];
	cvta.to.global.u64 	%rd1, %rd7;
	cvta.to.global.u64 	%rd2, %rd6;
	cvta.to.global.u64 	%rd8, %rd5;
	mov.u32 	%r20, %ctaid.x;
	add.s32 	%r21, %r19, %r20;
	mov.u32 	%r1, %tid.x;
	setp.ne.s32 	%p1, %r1, 0;
	mul.wide.s32 	%rd9, %r21, 32;
	add.s64 	%rd3, %rd8, %rd9;
	@%p1 bra 	$L__BB7_2;
	ld.global.u32 	%r22, [%rd3+4];
	ld.global.u32 	%r23, [%rd3+16];
	st.shared.u32 	[_ZZ20get_prediciton_valueP4nodeiP17attribute_id_pairPfE8cur_node_$_1], %r22;
	st.shared.u32 	[_ZZ20get_prediciton_valueP4nodeiP17attribute_id_pairPfE8cur_node_$_4], %r23;
$L__BB7_2:
	bar.sync 	0;
	ld.shared.u32 	%r2, [_ZZ20get_prediciton_valueP4nodeiP17attribute_id_pairPfE8cur_node_$_4];
	add.s32 	%r50, %r2, %r1;
	ld.shared.u32 	%r4, [_ZZ20get_prediciton_valueP4nodeiP17attribute_id_pairPfE8cur_node_$_1];
	setp.ge.s32 	%p2, %r1, %r4;
	@%p2 bra 	$L__BB7_16;
	mov.u32 	%r24, %ntid.x;
	min.u32 	%r52, %r24, %r4;
	add.s32 	%r6, %r4, %r2;
	add.s32 	%r25, %r50, %r52;
	max.s32 	%r26, %r25, %r6;
	setp.lt.s32 	%p3, %r25, %r6;
	selp.u32 	%r27, 1, 0, %p3;
	add.s32 	%r28, %r25, %r27;
	sub.s32 	%r29, %r26, %r28;
	div.u32 	%r30, %r29, %r52;
	add.s32 	%r7, %r30, %r27;
	and.b32  	%r31, %r7, 3;
	setp.eq.s32 	%p4, %r31, 3;
	mov.f32 	%f27, 0f00000000;
	@%p4 bra 	$L__BB7_6;
	add.s64 	%rd4, %rd2, 4;
	add.s32 	%r32, %r7, 1;
	and.b32  	%r33, %r32, 3;
	neg.s32 	%r48, %r33;
	mov.f32 	%f27, 0f00000000;
$L__BB7_5:
	.pragma "nounroll";
	mul.wide.s32 	%rd10, %r50, 8;
	add.s64 	%rd11, %rd4, %rd10;
	ld.global.u32 	%r34, [%rd11];
	mul.wide.s32 	%rd12, %r34, 4;
	add.s64 	%rd13, %rd1, %rd12;
	ld.global.f32 	%f15, [%rd13];
	add.f32 	%f27, %f27, %f15;
	add.s32 	%r50, %r50, %r52;
	add.s32 	%r48, %r48, 1;
	setp.ne.s32 	%p5, %r48, 0;
	@%p5 bra 	$L__BB7_5;
$L__BB7_6:
	setp.lt.u32 	%p6, %r7, 3;
	@%p6 bra 	$L__BB7_7;
	bra.uni 	$L__BB7_17;
$L__BB7_7:
	setp.lt.u32 	%p8, %r52, 2;
	@%p8 bra 	$L__BB7_14;
	shl.b32 	%r41, %r1, 2;
	mov.u32 	%r42, shared_mem;
	add.s32 	%r14, %r42, %r41;
$L__BB7_9:
	add.s32 	%r43, %r52, 1;
	shr.u32 	%r18, %r43, 1;
	setp.lt.u32 	%p9, %r1, %r18;
	setp.ge.s32 	%p10, %r1, %r52;
	or.pred  	%p11, %p10, %p9;
	@%p11 bra 	$L__BB7_11;
	st.shared.f32 	[%r14], %f27;
$L__BB7_11:
	bar.sync 	0;
	add.s32 	%r44, %r18, %r1;
	setp.ge.u32 	%p12, %r1, %r18;
	setp.ge.s32 	%p13, %r44, %r52;
	or.pred  	%p14, %p12, %p13;
	@%p14 bra 	$L__BB7_13;
	shl.b32 	%r46, %r18, 2;
	add.s32 	%r47, %r14, %r46;
	ld.shared.f32 	%f23, [%r47];
	add.f32 	%f27, %f27, %f23;
$L__BB7_13:
	setp.gt.u32 	%p15, %r52, 2;
	mov.u32 	%r52, %r18;
	@%p15 bra 	$L__BB7_9;
$L__BB7_14:
	setp.ne.s32 	%p16, %r1, 0;
	@%p16 bra 	$L__BB7_16;
	cvt.rn.f32.u32 	%f24, %r4;
	div.rn.f32 	%f25, %f27, %f24;
	st.global.f32 	[%rd3], %f25;
$L__BB7_16:
	ret;
$L__BB7_17:
	mul.wide.s32 	%rd14, %r50, 8;
	add.s64 	%rd15, %rd2, %rd14;
	add.s64 	%rd16, %rd15, 4;
	ld.global.u32 	%r35, [%rd15+4];
	mul.wide.s32 	%rd17, %r35, 4;
	add.s64 	%rd18, %rd1, %rd17;
	ld.global.f32 	%f16, [%rd18];
	add.f32 	%f17, %f27, %f16;
	shl.b32 	%r36, %r52, 3;
	cvt.u64.u32 	%rd19, %r36;
	add.s64 	%rd20, %rd16, %rd19;
	ld.global.u32 	%r37, [%rd20];
	mul.wide.s32 	%rd21, %r37, 4;
	add.s64 	%rd22, %rd1, %rd21;
	ld.global.f32 	%f18, [%rd22];
	add.f32 	%f19, %f17, %f18;
	add.s64 	%rd23, %rd20, %rd19;
	ld.global.u32 	%r38, [%rd23];
	mul.wide.s32 	%rd24, %r38, 4;
	add.s64 	%rd25, %rd1, %rd24;
	ld.global.f32 	%f20, [%rd25];
	add.f32 	%f21, %f19, %f20;
	add.s64 	%rd26, %rd23, %rd19;
	ld.global.u32 	%r39, [%rd26];
	mul.wide.s32 	%rd27, %r39, 4;
	add.s64 	%rd28, %rd1, %rd27;
	ld.global.f32 	%f22, [%rd28];
	add.f32 	%f27, %f21, %f22;
	shl.b32 	%r40, %r52, 2;
	add.s32 	%r50, %r40, %r50;
	setp.lt.s32 	%p7, %r50, %r6;
	@%p7 bra 	$L__BB7_17;
	bra.uni 	$L__BB7_7;

}
	// .globl	_ZN3cub18CUB_300001_SM_10006detail11EmptyKernelIvEEvv
.visible .entry _ZN3cub18CUB_300001_SM_10006detail11EmptyKernelIvEEvv()
{


	ret;

}
	// .globl	_ZN3cub18CUB_300001_SM_10006detail11scan_by_key25DeviceScanByKeyInitKernelINS0_24ReduceByKeyScanTileStateIfiLb1EEEPijEEvT_T0_PN4cuda3std3__415iterator_traitsIS8_vE10value_typeET1_i
.visible .entry _ZN3cub18CUB_300001_SM_10006detail11scan_by_key25DeviceScanByKeyInitKernelINS0_24ReduceByKeyScanTileStateIfiLb1EEEPijEEvT_T0_PN4cuda3std3__415iterator_traitsIS8_vE10value_typeET1_i(
	.param .align 8 .b8 _ZN3cub18CUB_300001_SM_10006detail11scan_by_key25DeviceScanByKeyInitKernelINS0_24ReduceByKeyScanTileStateIfiLb1EEEPijEEvT_T0_PN4cuda3std3__415iterator_traitsIS8_vE10value_typeET1_i_param_0[8],
	.param .u64 .ptr .align 1 _ZN3cub18CUB_300001_SM_10006detail11scan_by_key25DeviceScanByKeyInitKernelINS0_24ReduceByKeyScanTileStateIfiLb1EEEPijEEvT_T0_PN4cuda3std3__415iterator_traitsIS8_vE10value_typeET1_i_param_1,
	.param .u64 .ptr .align 1 _ZN3cub18CUB_300001_SM_10006detail11scan_by_key25DeviceScanByKeyInitKernelINS0_24ReduceByKeyScanTileStateIfiLb1EEEPijEEvT_T0_PN4cuda3std3__415iterator_traitsIS8_vE10value_typeET1_i_param_2,
	.param .u32 _ZN3cub18CUB_300001_SM_10006detail11scan_by_key25DeviceScanByKeyInitKernelINS0_24ReduceByKeyScanTileStateIfiLb1EEEPijEEvT_T0_PN4cuda3std3__415iterator_traitsIS8_vE10value_typeET1_i_param_3,
	.param .u32 _ZN3cub18CUB_300001_SM_10006detail11scan_by_key25DeviceScanByKeyInitKernelINS0_24ReduceByKeyScanTileStateIfiLb1EEEPijEEvT_T0_PN4cuda3std3__415iterator_traitsIS8_vE10value_typeET1_i_param_4
)
{
	.reg .pred 	%p<8>;
	.reg .b32 	%r<10>;
	.reg .b64 	%rd<18>;

	ld.param.u64 	%rd4, [_ZN3cub18CUB_300001_SM_10006detail11scan_by_key25DeviceScanByKeyInitKernelINS0_24ReduceByKeyScanTileStateIfiLb1EEEPijEEvT_T0_PN4cuda3std3__415iterator_traitsIS8_vE10value_typeET1_i_param_0];
	ld.param.u64 	%rd2, [_ZN3cub18CUB_300001_SM_10006detail11scan_by_key25DeviceScanByKeyInitKernelINS0_24ReduceByKeyScanTileStateIfiLb1EEEPijEEvT_T0_PN4cuda3std3__415iterator_traitsIS8_vE10value_typeET1_i_param_1];
	ld.param.u64 	%rd3, [_ZN3cub18CUB_300001_SM_10006detail11scan_by_key25DeviceScanByKeyInitKernelINS0_24ReduceByKeyScanTileStateIfiLb1EEEPijEEvT_T0_PN4cuda3std3__415iterator_traitsIS8_vE10value_typeET1_i_param_2];
	ld.param.u32 	%r4, [_ZN3cub18CUB_300001_SM_10006detail11scan_by_key25DeviceScanByKeyInitKernelINS0_24ReduceByKeyScanTileStateIfiLb1EEEPijEEvT_T0_PN4cuda3std3__415iterator_traitsIS8_vE10value_typeET1_i_param_3];
	ld.param.u32 	%r5, [_ZN3cub18CUB_300001_SM_10006detail11scan_by_key25DeviceScanByKeyInitKernelINS0_24ReduceByKeyScanTileStateIfiLb1EEEPijEEvT_T0_PN4cuda3std3__415iterator_traitsIS8_vE10value_typeET1_i_param_4];
	cvta.to.global.u64 	%rd1, %rd4;
	mov.u32 	%r1, %ctaid.x;
	mov.u32 	%r6, %ntid.x;
	mov.u32 	%r2, %tid.x;
	mad.lo.s32 	%r3, %r1, %r6, %r2;
	setp.ge.s32 	%p1, %r3, %r5;
	@%p1 bra 	$L__BB9_2;
	mul.wide.s32 	%rd5, %r3, 16;
	add.s64 	%rd6, %rd1, %rd5;
	mov.b64 	%rd7, 99;
	mov.b64 	%rd8, 0;
	st.global.v2.u64 	[%rd6+512], {%rd8, %rd7};
$L__BB9_2:
	setp.ne.s32 	%p2, %r1, 0;
	setp.gt.u32 	%p3, %r2, 31;
	or.pred  	%p4, %p2, %p3;
	@%p4 bra 	$L__BB9_4;
	mul.wide.u32 	%rd9, %r2, 16;
	add.s64 	%rd10, %rd1, %rd9;
	mov.b64 	%rd11, 0;
	st.global.v2.u64 	[%rd10], {%rd11, %rd11};
$L__BB9_4:
	setp.eq.s32 	%p5, %r3, 0;
	setp.ge.u32 	%p6, %r3, %r5;
	or.pred  	%p7, %p5, %p6;
	@%p7 bra 	$L__BB9_6;
	mad.lo.s32 	%r8, %r4, %r3, -1;
	cvta.to.global.u64 	%rd12, %rd2;
	mul.wide.u32 	%rd13, %r8, 4;
	add.s64 	%rd14, %rd12, %rd13;
	ld.global.u32 	%r9, [%rd14];
	cvta.to.global.u64 	%rd15, %rd3;
	mul.wide.u32 	%rd16, %r3, 4;
	add.s64 	%rd17, %rd15, %rd16;
	st.global.u32 	[%rd17], %r9;
$L__BB9_6:
	ret;

}
	// .globl	_ZN3cub18CUB_300001_SM_10006detail11scan_by_key21DeviceScanByKeyKernelINS2_10policy_hubIPiffN4cuda3std3__44plusIvEEE10Policy1000ES5_PfSD_NS0_24ReduceByKeyScanTileStateIfiLb1EEENS8_8equal_toIvEESA_NS0_8NullTypeEjfiEEvT0_PT9_T1_T2_T3_iT4_T5_T6_T7_
.visible .entry _ZN3cub18CUB_300001_SM_10006detail11scan_by_key21DeviceScanByKeyKernelINS2_10policy_hubIPiffN4cuda3std3__44plusIvEEE10Policy1000ES5_PfSD_NS0_24ReduceByKeyScanTileStateIfiLb1EEENS8_8equal_toIvEESA_NS0_8NullTypeEjfiEEvT0_PT9_T1_T2_T3_iT4_T5_T6_T7_(
	.param .u64 .ptr .align 1 _ZN3cub18CUB_300001_SM_10006detail11scan_by_key21DeviceScanByKeyKernelINS2_10policy_hubIPiffN4cuda3std3__44plusIvEEE10Policy1000ES5_PfSD_NS0_24ReduceByKeyScanTileStateIfiLb1EEENS8_8equal_toIvEESA_NS0_8NullTypeEjfiEEvT0_PT9_T1_T2_T3_iT4_T5_T6_T7__param_0,
	.param .u64 .ptr .align 1 _ZN3cub18CUB_300001_SM_10006detail11scan_by_key21DeviceScanByKeyKernelINS2_10policy_hubIPiffN4cuda3std3__44plusIvEEE10Policy1000ES5_PfSD_NS0_24ReduceByKeyScanTileStateIfiLb1EEENS8_8equal_toIvEESA_NS0_8NullTypeEjfiEEvT0_PT9_T1_T2_T3_iT4_T5_T6_T7__param_1,
	.param .u64 .ptr .align 1 _ZN3cub18CUB_300001_SM_10006detail11scan_by_key21DeviceScanByKeyKernelINS2_10policy_hubIPiffN4cuda3std3__44plusIvEEE10Policy1000ES5_PfSD_NS0_24ReduceByKeyScanTileStateIfiLb1EEENS8_8equal_toIvEESA_NS0_8NullTypeEjfiEEvT0_PT9_T1_T2_T3_iT4_T5_T6_T7__param_2,
	.param .u64 .ptr .align 1 _ZN3cub18CUB_300001_SM_10006detail11scan_by_key21DeviceScanByKeyKernelINS2_10policy_hubIPiffN4cuda3std3__44plusIvEEE10Policy1000ES5_PfSD_NS0_24ReduceByKeyScanTileStateIfiLb1EEENS8_8equal_toIvEESA_NS0_8NullTypeEjfiEEvT0_PT9_T1_T2_T3_iT4_T5_T6_T7__param_3,
	.param .align 8 .b8 _ZN3cub18CUB_300001_SM_10006detail11scan_by_key21DeviceScanByKeyKernelINS2_10policy_hubIPiffN4cuda3std3__44plusIvEEE10Policy1000ES5_PfSD_NS0_24ReduceByKeyScanTileStateIfiLb1EEENS8_8equal_toIvEESA_NS0_8NullTypeEjfiEEvT0_PT9_T1_T2_T3_iT4_T5_T6_T7__param_4[8],
	.param .u32 _ZN3cub18CUB_300001_SM_10006detail11scan_by_key21DeviceScanByKeyKernelINS2_10policy_hubIPiffN4cuda3std3__44plusIvEEE10Policy1000ES5_PfSD_NS0_24ReduceByKeyScanTileStateIfiLb1EEENS8_8equal_toIvEESA_NS0_8NullTypeEjfiEEvT0_PT9_T1_T2_T3_iT4_T5_T6_T7__param_5,
	.param .align 1 .b8 _ZN3cub18CUB_300001_SM_10006detail11scan_by_key21DeviceScanByKeyKernelINS2_10policy_hubIPiffN4cuda3std3__44plusIvEEE10Policy1000ES5_PfSD_NS0_24ReduceByKeyScanTileStateIfiLb1EEENS8_8equal_toIvEESA_NS0_8NullTypeEjfiEEvT0_PT9_T1_T2_T3_iT4_T5_T6_T7__param_6[1],
	.param .align 1 .b8 _ZN3cub18CUB_300001_SM_10006detail11scan_by_key21DeviceScanByKeyKernelINS2_10policy_hubIPiffN4cuda3std3__44plusIvEEE10Policy1000ES5_PfSD_NS0_24ReduceByKeyScanTileStateIfiLb1EEENS8_8equal_toIvEESA_NS0_8NullTypeEjfiEEvT0_PT9_T1_T2_T3_iT4_T5_T6_T7__param_7[1],
	.param .align 1 .b8 _ZN3cub18CUB_300001_SM_10006detail11scan_by_key21DeviceScanByKeyKernelINS2_10policy_hubIPiffN4cuda3std3__44plusIvEEE10Policy1000ES5_PfSD_NS0_24ReduceByKeyScanTileStateIfiLb1EEENS8_8equal_toIvEESA_NS0_8NullTypeEjfiEEvT0_PT9_T1_T2_T3_iT4_T5_T6_T7__param_8[1],
	.param .u32 _ZN3cub18CUB_300001_SM_10006detail11scan_by_key21DeviceScanByKeyKernelINS2_10policy_hubIPiffN4cuda3std3__44plusIvEEE10Policy1000ES5_PfSD_NS0_24ReduceByKeyScanTileStateIfiLb1EEENS8_8equal_toIvEESA_NS0_8NullTypeEjfiEEvT0_PT9_T1_T2_T3_iT4_T5_T6_T7__param_9
)
.maxntid 224
{
	.reg .pred 	%p<524>;
	.reg .b32 	%r<1188>;
	.reg .b32 	%f<776>;
	.reg .b64 	%rd<182>;
	// demoted variable
	.shared .align 16 .b8 _ZZN3cub18CUB_300001_SM_10006detail11scan_by_key21DeviceScanByKeyKernelINS2_10policy_hubIPiffN4cuda3std3__44plusIvEEE10Policy1000ES5_PfSD_NS0_24ReduceByKeyScanTileStateIfiLb1EEENS8_8equal_toIvEESA_NS0_8NullTypeEjfiEEvT0_PT9_T1_T2_T3_iT4_T5_T6_T7_E12temp_storage[17936];
	ld.param.u64 	%rd1, [_ZN3cub18CUB_300001_SM_10006detail11scan_by_key21DeviceScanByKeyKernelINS2_10policy_hubIPiffN4cuda3std3__44plusIvEEE10Policy1000ES5_PfSD_NS0_24ReduceByKeyScanTileStateIfiLb1EEENS8_8equal_toIvEESA_NS0_8NullTypeEjfiEEvT0_PT9_T1_T2_T3_iT4_T5_T6_T7__param_4];
	ld.param.u32 	%r230, [_ZN3cub18CUB_300001_SM_10006detail11scan_by_key21DeviceScanByKeyKernelINS2_10policy_hubIPiffN4cuda3std3__44plusIvEEE10Policy1000ES5_PfSD_NS0_24ReduceByKeyScanTileStateIfiLb1EEENS8_8equal_toIvEESA_NS0_8NullTypeEjfiEEvT0_PT9_T1_T2_T3_iT4_T5_T6_T7__param_9];
	mov.u32 	%r1, %ctaid.x;
	mul.lo.s32 	%r2, %r1, 4480;
	sub.s32 	%r3, %r230, %r2;
	setp.lt.u32 	%p40, %r3, 4481;
	@%p40 bra 	$L__BB10_33;
	ld.param.u64 	%rd177, [_ZN3cub18CUB_300001_SM_10006detail11scan_by_key21DeviceScanByKeyKernelINS2_10policy_hubIPiffN4cuda3std3__44plusIvEEE10Policy1000ES5_PfSD_NS0_24ReduceByKeyScanTileStateIfiLb1EEENS8_8equal_toIvEESA_NS0_8NullTypeEjfiEEvT0_PT9_T1_T2_T3_iT4_T5_T6_T7__param_2];
	ld.param.u64 	%rd173, [_ZN3cub18CUB_300001_SM_10006detail11scan_by_key21DeviceScanByKeyKernelINS2_10policy_hubIPiffN4cuda3std3__44plusIvEEE10Policy1000ES5_PfSD_NS0_24ReduceByKeyScanTileStateIfiLb1EEENS8_8equal_toIvEESA_NS0_8NullTypeEjfiEEvT0_PT9_T1_T2_T3_iT4_T5_T6_T7__param_0];
	mov.u32 	%r1127, %ctaid.x;
	mul.lo.s32 	%r756, %r1127, 4480;
	cvt.u64.u32 	%rd138, %r756;
	mov.u32 	%r5, %tid.x;
	and.b32  	%r757, %r5, 31;
	and.b32  	%r758, %r5, 992;
	mul.lo.s32 	%r759, %r758, 20;
	or.b32  	%r760, %r759, %r757;
	cvt.u64.u32 	%rd139, %r760;
	add.s64 	%rd140, %rd139, %rd138;
	shl.b64 	%rd141, %rd140, 2;
	add.s64 	%rd98, %rd173, %rd141;
	// begin inline asm
	ld.ca.u32 %r715, [%rd98];
	// end inline asm
	add.s64 	%rd99, %rd98, 128;
	// begin inline asm
	ld.ca.u32 %r716, [%rd99];
	// end inline asm
	add.s64 	%rd100, %rd98, 256;
	// begin inline asm
	ld.ca.u32 %r717, [%rd100];
	// end inline asm
	add.s64 	%rd101, %rd98, 384;
	// begin inline asm
	ld.ca.u32 %r718, [%rd101];
	// end inline asm
	add.s64 	%rd102, %rd98, 512;
	// begin inline asm
	ld.ca.u32 %r719, [%rd102];
	// end inline asm
	add.s64 	%rd103, %rd98, 640;
	// begin inline asm
	ld.ca.u32 %r720, [%rd103];
	// end inline asm
	add.s64 	%rd104, %rd98, 768;
	// begin inline asm
	ld.ca.u32 %r721, [%rd104];
	// end inline asm
	add.s64 	%rd105, %rd98, 896;
	// begin inline asm
	ld.ca.u32 %r722, [%rd105];
	// end inline asm
	add.s64 	%rd106, %rd98, 1024;
	// begin inline asm
	ld.ca.u32 %r723, [%rd106];
	// end inline asm
	add.s64 	%rd107, %rd98, 1152;
	// begin inline asm
	ld.ca.u32 %r724, [%rd107];
	// end inline asm
	add.s64 	%rd108, %rd98, 1280;
	// begin inline asm
	ld.ca.u32 %r725, [%rd108];
	// end inline asm
	add.s64 	%rd109, %rd98, 1408;
	// begin inline asm
	ld.ca.u32 %r726, [%rd109];
	// end inline asm
	add.s64 	%rd110, %rd98, 1536;
	// begin inline asm
	ld.ca.u32 %r727, [%rd110];
	// end inline asm
	add.s64 	%rd111, %rd98, 1664;
	// begin inline asm
	ld.ca.u32 %r728, [%rd111];
	// end inline asm
	add.s64 	%rd112, %rd98, 1792;
	// begin inline asm
	ld.ca.u32 %r729, [%rd112];
	// end inline asm
	add.s64 	%rd113, %rd98, 1920;
	// begin inline asm
	ld.ca.u32 %r730, [%rd113];
	// end inline asm
	add.s64 	%rd114, %rd98, 2048;
	// begin inline asm
	ld.ca.u32 %r731, [%rd114];
	// end inline asm
	add.s64 	%rd115, %rd98, 2176;
	// begin inline asm
	ld.ca.u32 %r732, [%rd115];
	// end inline asm
	add.s64 	%rd116, %rd98, 2304;
	// begin inline asm
	ld.ca.u32 %r733, [%rd116];
	// end inline asm
	add.s64 	%rd117, %rd98, 2432;
	// begin inline asm
	ld.ca.u32 %r734, [%rd117];
	// end inline asm
	// begin inline asm
	mov.u32 %r735, %laneid;
	// end inline asm
	shr.u32 	%r7, %r5, 5;
	mad.lo.s32 	%r761, %r7, 640, %r735;
	shl.b32 	%r762, %r761, 2;
	mov.u32 	%r763, _ZZN3cub18CUB_300001_SM_10006detail11scan_by_key21DeviceScanByKeyKernelINS2_10policy_hubIPiffN4cuda3std3__44plusIvEEE10Policy1000ES5_PfSD_NS0_24ReduceByKeyScanTileStateIfiLb1EEENS8_8equal_toIvEESA_NS0_8NullTypeEjfiEEvT0_PT9_T1_T2_T3_iT4_T5_T6_T7_E12temp_storage;
	add.s32 	%r8, %r763, %r762;
	st.shared.u32 	[%r8], %r715;
	st.shared.u32 	[%r8+128], %r716;
	st.shared.u32 	[%r8+256], %r717;
	st.shared.u32 	[%r8+384], %r718;
	st.shared.u32 	[%r8+512], %r719;
	st.shared.u32 	[%r8+640], %r720;
	st.shared.u32 	[%r8+768], %r721;
	st.shared.u32 	[%r8+896], %r722;
	st.shared.u32 	[%r8+1024], %r723;
	st.shared.u32 	[%r8+1152], %r724;
	st.shared.u32 	[%r8+1280], %r725;
	st.shared.u32 	[%r8+1408], %r726;
	st.shared.u32 	[%r8+1536], %r727;
	st.shared.u32 	[%r8+1664], %r728;
	st.shared.u32 	[%r8+1792], %r729;
	st.shared.u32 	[%r8+1920], %r730;
	st.shared.u32 	[%r8+2048], %r731;
	st.shared.u32 	[%r8+2176], %r732;
	st.shared.u32 	[%r8+2304], %r733;
	st.shared.u32 	[%r8+2432], %r734;
	bar.warp.sync 	-1;
	mad.lo.s32 	%r9, %r735, 76, %r8;
	ld.shared.v4.u32 	{%r10, %r11, %r12, %r13}, [%r9];
	ld.shared.v4.u32 	{%r14, %r15, %r16, %r17}, [%r9+16];
	ld.shared.v4.u32 	{%r18, %r19, %r20, %r21}, [%r9+32];
	ld.shared.v4.u32 	{%r22, %r23, %r24, %r25}, [%r9+48];
	ld.shared.v4.u32 	{%r26, %r27, %r28, %r29}, [%r9+64];
	bar.sync 	0;
	add.s64 	%rd118, %rd177, %rd141;
	// begin inline asm
	ld.ca.u32 %r736, [%rd118];
	// end inline asm
	add.s64 	%rd119, %rd118, 128;
	// begin inline asm
	ld.ca.u32 %r737, [%rd119];
	// end inline asm
	add.s64 	%rd120, %rd118, 256;
	// begin inline asm
	ld.ca.u32 %r738, [%rd120];
	// end inline asm
	add.s64 	%rd121, %rd118, 384;
	// begin inline asm
	ld.ca.u32 %r739, [%rd121];
	// end inline asm
	add.s64 	%rd122, %rd118, 512;
	// begin inline asm
	ld.ca.u32 %r740, [%rd122];
	// end inline asm
	add.s64 	%rd123, %rd118, 640;
	// begin inline asm
	ld.ca.u32 %r741, [%rd123];
	// end inline asm
	add.s64 	%rd124, %rd118, 768;
	// begin inline asm
	ld.ca.u32 %r742, [%rd124];
	// end inline asm
	add.s64 	%rd125, %rd118, 896;
	// begin inline asm
	ld.ca.u32 %r743, [%rd125];
	// end inline asm
	add.s64 	%rd126, %rd118, 1024;
	// begin inline asm
	ld.ca.u32 %r744, [%rd126];
	// end inline asm
	add.s64 	%rd127, %rd118, 1152;
	// begin inline asm
	ld.ca.u32 %r745, [%rd127];
	// end inline asm
	add.s64 	%rd128, %rd118, 1280;
	// begin inline asm
	ld.ca.u32 %r746, [%rd128];
	// end inline asm
	add.s64 	%rd129, %rd118, 1408;
	// begin inline asm
	ld.ca.u32 %r747, [%rd129];
	// end inline asm
	add.s64 	%rd130, %rd118, 1536;
	// begin inline asm
	ld.ca.u32 %r748, [%rd130];
	// end inline asm
	add.s64 	%rd131, %rd118, 1664;
	// begin inline asm
	ld.ca.u32 %r749, [%rd131];
	// end inline asm
	add.s64 	%rd132, %rd118, 1792;
	// begin inline asm
	ld.ca.u32 %r750, [%rd132];
	// end inline asm
	add.s64 	%rd133, %rd118, 1920;
	// begin inline asm
	ld.ca.u32 %r751, [%rd133];
	// end inline asm
	add.s64 	%rd134, %rd118, 2048;
	// begin inline asm
	ld.ca.u32 %r752, [%rd134];
	// end inline asm
	add.s64 	%rd135, %rd118, 2176;
	// begin inline asm
	ld.ca.u32 %r753, [%rd135];
	// end inline asm
	add.s64 	%rd136, %rd118, 2304;
	// begin inline asm
	ld.ca.u32 %r754, [%rd136];
	// end inline asm
	add.s64 	%rd137, %rd118, 2432;
	// begin inline asm
	ld.ca.u32 %r755, [%rd137];
	// end inline asm
	st.shared.u32 	[%r8], %r736;
	st.shared.u32 	[%r8+128], %r737;
	st.shared.u32 	[%r8+256], %r738;
	st.shared.u32 	[%r8+384], %r739;
	st.shared.u32 	[%r8+512], %r740;
	st.shared.u32 	[%r8+640], %r741;
	st.shared.u32 	[%r8+768], %r742;
	st.shared.u32 	[%r8+896], %r743;
	st.shared.u32 	[%r8+1024], %r744;
	st.shared.u32 	[%r8+1152], %r745;
	st.shared.u32 	[%r8+1280], %r746;
	st.shared.u32 	[%r8+1408], %r747;
	st.shared.u32 	[%r8+1536], %r748;
	st.shared.u32 	[%r8+1664], %r749;
	st.shared.u32 	[%r8+1792], %r750;
	st.shared.u32 	[%r8+1920], %r751;
	st.shared.u32 	[%r8+2048], %r752;
	st.shared.u32 	[%r8+2176], %r753;
	st.shared.u32 	[%r8+2304], %r754;
	st.shared.u32 	[%r8+2432], %r755;
	bar.warp.sync 	-1;
	ld.shared.v4.f32 	{%f1, %f2, %f3, %f4}, [%r9];
	ld.shared.v4.f32 	{%f5, %f6, %f7, %f8}, [%r9+16];
	ld.shared.v4.f32 	{%f9, %f10, %f11, %f12}, [%r9+32];
	ld.shared.v4.f32 	{%f13, %f14, %f15, %f16}, [%r9+48];
	ld.shared.v4.f32 	{%f17, %f18, %f19, %f20}, [%r9+64];
	bar.sync 	0;
	setp.ne.s32 	%p313, %r1127, 0;
	@%p313 bra 	$L__BB10_10;
	shl.b32 	%r1023, %r5, 2;
	add.s32 	%r1025, %r763, %r1023;
	add.s32 	%r30, %r1025, 1020;
	st.shared.u32 	[%r1025+1020], %r29;
	bar.sync 	0;
	setp.eq.s32 	%p438, %r5, 0;
	mov.b32 	%r1124, 1;
	@%p438 bra 	$L__BB10_4;
	ld.shared.u32 	%r1026, [%r30+-4];
	setp.ne.s32 	%p439, %r1026, %r10;
	selp.u32 	%r1124, 1, 0, %p439;
$L__BB10_4:
	setp.ne.s32 	%p440, %r10, %r11;
	setp.ne.s32 	%p441, %r11, %r12;
	setp.ne.s32 	%p442, %r12, %r13;
	setp.ne.s32 	%p443, %r13, %r14;
	setp.ne.s32 	%p444, %r14, %r15;
	setp.ne.s32 	%p445, %r15, %r16;
	setp.ne.s32 	%p446, %r16, %r17;
	setp.ne.s32 	%p447, %r17, %r18;
	setp.ne.s32 	%p448, %r18, %r19;
	setp.ne.s32 	%p449, %r19, %r20;
	setp.ne.s32 	%p450, %r20, %r21;
	setp.ne.s32 	%p451, %r21, %r22;
	setp.ne.s32 	%p452, %r22, %r23;
	setp.ne.s32 	%p453, %r23, %r24;
	setp.ne.s32 	%p454, %r24, %r25;
	setp.ne.s32 	%p455, %r25, %r26;
	setp.ne.s32 	%p456, %r26, %r27;
	setp.ne.s32 	%p457, %r27, %r28;
	setp.ne.s32 	%p458, %r28, %r29;
	add.f32 	%f608, %f1, %f2;
	selp.f32 	%f609, %f2, %f608, %p440;
	or.pred  	%p459, %p440, %p441;
	add.f32 	%f610, %f609, %f3;
	selp.f32 	%f611, %f3, %f610, %p441;
	or.pred  	%p460, %p459, %p442;
	add.f32 	%f612, %f611, %f4;
	selp.f32 	%f613, %f4, %f612, %p442;
	or.pred  	%p461, %p460, %p443;
	add.f32 	%f614, %f613, %f5;
	selp.f32 	%f615, %f5, %f614, %p443;
	or.pred  	%p462, %p461, %p444;
	add.f32 	%f616, %f615, %f6;
	selp.f32 	%f617, %f6, %f616, %p444;
	or.pred  	%p463, %p462, %p445;
	add.f32 	%f618, %f617, %f7;
	selp.f32 	%f619, %f7, %f618, %p445;
	or.pred  	%p464, %p463, %p446;
	add.f32 	%f620, %f619, %f8;
	selp.f32 	%f621, %f8, %f620, %p446;
	or.pred  	%p465, %p464, %p447;
	add.f32 	%f622, %f621, %f9;
	selp.f32 	%f623, %f9, %f622, %p447;
	or.pred  	%p466, %p465, %p448;
	add.f32 	%f624, %f623, %f10;
	selp.f32 	%f625, %f10, %f624, %p448;
	or.pred  	%p467, %p466, %p449;
	add.f32 	%f626, %f625, %f11;
	selp.f32 	%f627, %f11, %f626, %p449;
	or.pred  	%p468, %p467, %p450;
	add.f32 	%f628, %f627, %f12;
	selp.f32 	%f629, %f12, %f628, %p450;
	or.pred  	%p469, %p468, %p451;
	add.f32 	%f630, %f629, %f13;
	selp.f32 	%f631, %f13, %f630, %p451;
	or.pred  	%p470, %p469, %p452;
	add.f32 	%f632, %f631, %f14;
	selp.f32 	%f633, %f14, %f632, %p452;
	or.pred  	%p471, %p470, %p453;
	add.f32 	%f634, %f633, %f15;
	selp.f32 	%f635, %f15, %f634, %p453;
	or.pred  	%p472, %p471, %p454;
	add.f32 	%f636, %f635, %f16;
	selp.f32 	%f637, %f16, %f636, %p454;
	or.pred  	%p473, %p472, %p455;
	add.f32 	%f638, %f637, %f17;
	selp.f32 	%f639, %f17, %f638, %p455;
	or.pred  	%p474, %p473, %p456;
	add.f32 	%f640, %f639, %f18;
	selp.f32 	%f641, %f18, %f640, %p456;
	or.pred  	%p475, %p474, %p457;
	add.f32 	%f642, %f641, %f19;
	selp.f32 	%f643, %f19, %f642, %p457;
	or.pred  	%p476, %p475, %p458;
	selp.u32 	%r1087, 1, 0, %p476;
	or.b32  	%r1028, %r1124, %r1087;
	add.f32 	%f644, %f643, %f20;
	selp.f32 	%f645, %f20, %f644, %p458;
	mov.b32 	%r1084, 1;
	mov.b32 	%r1085, 0;
	mov.b32 	%r1086, -1;
	// begin inline asm
	shfl.sync.up.b32 %r1027, %r1028, %r1084, %r1085, %r1086;
	// end inline asm
	mov.b32 	%r1033, %f645;
	// begin inline asm
	shfl.sync.up.b32 %r1032, %r1033, %r1084, %r1085, %r1086;
	// end inline asm
	mov.b32 	%f646, %r1032;
	setp.eq.s32 	%p477, %r1028, 0;
	add.f32 	%f647, %f645, %f646;
	selp.f32 	%f648, %f647, %f645, %p477;
	setp.lt.s32 	%p478, %r735, 1;
	selp.f32 	%f649, %f645, %f648, %p478;
	selp.b32 	%r1088, 0, %r1027, %p478;
	or.b32  	%r1038, %r1088, %r1028;
	mov.b32 	%r1044, 2;
	// begin inline asm
	shfl.sync.up.b32 %r1037, %r1038, %r1044, %r1085, %r1086;
	// end inline asm
	mov.b32 	%r1043, %f649;
	// begin inline asm
	shfl.sync.up.b32 %r1042, %r1043, %r1044, %r1085, %r1086;
	// end inline asm
	mov.b32 	%f650, %r1042;
	setp.eq.s32 	%p479, %r1038, 0;
	add.f32 	%f651, %f649, %f650;
	selp.f32 	%f652, %f651, %f649, %p479;
	setp.lt.s32 	%p480, %r735, 2;
	selp.f32 	%f653, %f649, %f652, %p480;
	selp.b32 	%r1089, 0, %r1037, %p480;
	or.b32  	%r1048, %r1089, %r1038;
	mov.b32 	%r1054, 4;
	// begin inline asm
	shfl.sync.up.b32 %r1047, %r1048, %r1054, %r1085, %r1086;
	// end inline asm
	mov.b32 	%r1053, %f653;
	// begin inline asm
	shfl.sync.up.b32 %r1052, %r1053, %r1054, %r1085, %r1086;
	// end inline asm
	mov.b32 	%f654, %r1052;
	setp.eq.s32 	%p481, %r1048, 0;
	add.f32 	%f655, %f653, %f654;
	selp.f32 	%f656, %f655, %f653, %p481;
	setp.lt.s32 	%p482, %r735, 4;
	selp.f32 	%f657, %f653, %f656, %p482;
	selp.b32 	%r1090, 0, %r1047, %p482;
	or.b32  	%r1058, %r1090, %r1048;
	mov.b32 	%r1064, 8;
	// begin inline asm
	shfl.sync.up.b32 %r1057, %r1058, %r1064, %r1085, %r1086;
	// end inline asm
	mov.b32 	%r1063, %f657;
	// begin inline asm
	shfl.sync.up.b32 %r1062, %r1063, %r1064, %r1085, %r1086;
	// end inline asm
	mov.b32 	%f658, %r1062;
	setp.eq.s32 	%p483, %r1058, 0;
	add.f32 	%f659, %f657, %f658;
	selp.f32 	%f660, %f659, %f657, %p483;
	setp.lt.s32 	%p484, %r735, 8;
	selp.f32 	%f661, %f657, %f660, %p484;
	selp.b32 	%r1091, 0, %r1057, %p484;
	or.b32  	%r1068, %r1091, %r1058;
	mov.b32 	%r1074, 16;
	// begin inline asm
	shfl.sync.up.b32 %r1067, %r1068, %r1074, %r1085, %r1086;
	// end inline asm
	mov.b32 	%r1073, %f661;
	// begin inline asm
	shfl.sync.up.b32 %r1072, %r1073, %r1074, %r1085, %r1086;
	// end inline asm
	mov.b32 	%f662, %r1072;
	setp.eq.s32 	%p485, %r1068, 0;
	add.f32 	%f663, %f661, %f662;
	selp.f32 	%f21, %f663, %f661, %p485;
	setp.lt.s32 	%p486, %r735, 16;
	selp.f32 	%f664, %f661, %f21, %p486;
	selp.b32 	%r1092, 0, %r1067, %p486;
	or.b32  	%r1078, %r1092, %r1068;
	// begin inline asm
	shfl.sync.up.b32 %r1077, %r1078, %r1084, %r1085, %r1086;
	// end inline asm
	mov.b32 	%r1083, %f664;
	// begin inline asm
	shfl.sync.up.b32 %r1082, %r1083, %r1084, %r1085, %r1086;
	// end inline asm
	mov.b32 	%f730, %r1082;
	setp.ne.s32 	%p487, %r735, 31;
	@%p487 bra 	$L__BB10_6;
	shl.b32 	%r1093, %r7, 3;
	mov.u32 	%r1094, _ZZN3cub18CUB_300001_SM_10006detail11scan_by_key21DeviceScanByKeyKernelINS2_10policy_hubIPiffN4cuda3std3__44plusIvEEE10Policy1000ES5_PfSD_NS0_24ReduceByKeyScanTileStateIfiLb1EEENS8_8equal_toIvEESA_NS0_8NullTypeEjfiEEvT0_PT9_T1_T2_T3_iT4_T5_T6_T7_E12temp_storage;
	add.s32 	%r1095, %r1094, %r1093;
	mov.b32 	%r1096, %f21;
	st.shared.v2.u32 	[%r1095], {%r1078, %r1096};
$L__BB10_6:
	bar.sync 	0;
	ld.shared.v4.u32 	{%r1097, %r1098, %r1099, %r1100}, [_ZZN3cub18CUB_300001_SM_10006detail11scan_by_key21DeviceScanByKeyKernelINS2_10policy_hubIPiffN4cuda3std3__44plusIvEEE10Policy1000ES5_PfSD_NS0_24ReduceByKeyScanTileStateIfiLb1EEENS8_8equal_toIvEESA_NS0_8NullTypeEjfiEEvT0_PT9_T1_T2_T3_iT4_T5_T6_T7_E12temp_storage];
	mov.b32 	%f665, %r1100;
	mov.b32 	%f666, %r1098;
	or.b32  	%r1101, %r1099, %r1097;
	setp.eq.s32 	%p488, %r1099, 0;
	add.f32 	%f667, %f666, %f665;
	selp.f32 	%f668, %f667, %f665, %p488;
	setp.eq.s32 	%p489, %r7, 2;
	selp.f32 	%f669, %f668, %f666, %p489;
	ld.shared.v4.u32 	{%r1102, %r1103, %r1104, %r1105}, [_ZZN3cub18CUB_300001_SM_10006detail11scan_by_key21DeviceScanByKeyKernelINS2_10policy_hubIPiffN4cuda3std3__44plusIvEEE10Policy1000ES5_PfSD_NS0_24ReduceByKeyScanTileStateIfiLb1EEENS8_8equal_toIvEESA_NS0_8NullTypeEjfiEEvT0_PT9_T1_T2_T3_iT4_T5_T6_T7_E12temp_storage+16];
	mov.b32 	%f670, %r1105;
	mov.b32 	%f671, %r1103;
	or.b32  	%r1106, %r1102, %r1101;
	setp.eq.s32 	%p490, %r1102, 0;
	add.f32 	%f672, %f668, %f671;
	selp.f32 	%f673, %f672, %f671, %p490;
	setp.eq.s32 	%p491, %r7, 3;
	selp.f32 	%f674, %f673, %f669, %p491;
	or.b32  	%r1107, %r1104, %r1106;
	setp.eq.s32 	%p492, %r1104, 0;
	add.f32 	%f675, %f673, %f670;
	selp.f32 	%f676, %f675, %f670, %p492;
	setp.eq.s32 	%p493, %r7, 4;
	selp.f32 	%f677, %f676, %f674, %p493;
	ld.shared.v4.u32 	{%r1108, %r1109, %r1110, %r1111}, [_ZZN3cub18CUB_300001_SM_10006detail11scan_by_key21DeviceScanByKeyKernelINS2_10policy_hubIPiffN4cuda3std3__44plusIvEEE10Policy1000ES5_PfSD_NS0_24ReduceByKeyScanTileStateIfiLb1EEENS8_8equal_toIvEESA_NS0_8NullTypeEjfiEEvT0_PT9_T1_T2_T3_iT4_T5_T6_T7_E12temp_storage+32];
	mov.b32 	%f678, %r1111;
	mov.b32 	%f679, %r1109;
	or.b32  	%r1112, %r1108, %r1107;
	setp.eq.s32 	%p494, %r1108, 0;
	add.f32 	%f680, %f676, %f679;
	selp.f32 	%f681, %f680, %f679, %p494;
	setp.eq.s32 	%p495, %r7, 5;
	selp.f32 	%f682, %f681, %f677, %p495;
	or.b32  	%r1113, %r1110, %r1112;
	setp.eq.s32 	%p496, %r1110, 0;
	add.f32 	%f683, %f681, %f678;
	selp.f32 	%f684, %f683, %f678, %p496;
	setp.eq.s32 	%p497, %r7, 6;
	selp.f32 	%f23, %f684, %f682, %p497;
	ld.shared.v2.u32 	{%r1114, %r1115}, [_ZZN3cub18CUB_300001_SM_10006detail11scan_by_key21DeviceScanByKeyKernelINS2_10policy_hubIPiffN4cuda3std3__44plusIvEEE10Policy1000ES5_PfSD_NS0_24ReduceByKeyScanTileStateIfiLb1EEENS8_8equal_toIvEESA_NS0_8NullTypeEjfiEEvT0_PT9_T1_T2_T3_iT4_T5_T6_T7_E12temp_storage+48];
	mov.b32 	%f685, %r1115;
	or.b32  	%r35, %r1114, %r1113;
	setp.eq.s32 	%p498, %r1114, 0;
	add.f32 	%f686, %f684, %f685;
	selp.f32 	%f24, %f686, %f685, %p498;
	setp.lt.u32 	%p499, %r5, 32;
	@%p499 bra 	$L__BB10_8;
	setp.eq.s32 	%p500, %r1077, 0;
	add.f32 	%f687, %f23, %f730;
	selp.f32 	%f688, %f687, %f730, %p500;
	setp.eq.s32 	%p501, %r735, 0;
	selp.f32 	%f730, %f23, %f688, %p501;
$L__BB10_8:
	setp.ne.s32 	%p502, %r28, %r29;
	setp.ne.s32 	%p503, %r27, %r28;
	setp.ne.s32 	%p504, %r26, %r27;
	setp.ne.s32 	%p505, %r25, %r26;
	setp.ne.s32 	%p506, %r24, %r25;
	setp.ne.s32 	%p507, %r23, %r24;
	setp.ne.s32 	%p508, %r22, %r23;
	setp.ne.s32 	%p509, %r21, %r22;
	setp.ne.s32 	%p510, %r20, %r21;
	setp.ne.s32 	%p511, %r19, %r20;
	setp.ne.s32 	%p512, %r18, %r19;
	setp.ne.s32 	%p513, %r17, %r18;
	setp.ne.s32 	%p514, %r16, %r17;
	setp.ne.s32 	%p515, %r15, %r16;
	setp.ne.s32 	%p516, %r14, %r15;
	setp.ne.s32 	%p517, %r13, %r14;
	setp.ne.s32 	%p518, %r12, %r13;
	setp.ne.s32 	%p519, %r11, %r12;
	setp.ne.s32 	%p520, %r10, %r11;
	setp.ne.s32 	%p521, %r5, 0;
	setp.eq.s32 	%p522, %r5, 0;
	setp.eq.s32 	%p523, %r1124, 0;
	add.f32 	%f689, %f730, %f1;
	selp.f32 	%f752, %f689, %f1, %p523;
	selp.f32 	%f690, %f1, %f752, %p522;
	add.f32 	%f691, %f690, %f2;
	selp.f32 	%f751, %f2, %f691, %p520;
	add.f32 	%f692, %f751, %f3;
	selp.f32 	%f750, %f3, %f692, %p519;
	add.f32 	%f693, %f750, %f4;
	selp.f32 	%f749, %f4, %f693, %p518;
	add.f32 	%f694, %f749, %f5;
	selp.f32 	%f748, %f5, %f694, %p517;
	add.f32 	%f695, %f748, %f6;
	selp.f32 	%f747, %f6, %f695, %p516;
	add.f32 	%f696, %f747, %f7;
	selp.f32 	%f746, %f7, %f696, %p515;
	add.f32 	%f697, %f746, %f8;
	selp.f32 	%f745, %f8, %f697, %p514;
	add.f32 	%f698, %f745, %f9;
	selp.f32 	%f744, %f9, %f698, %p513;
	add.f32 	%f699, %f744, %f10;
	selp.f32 	%f743, %f10, %f699, %p512;
	add.f32 	%f700, %f743, %f11;
	selp.f32 	%f742, %f11, %f700, %p511;
	add.f32 	%f701, %f742, %f12;
	selp.f32 	%f741, %f12, %f701, %p510;
	add.f32 	%f702, %f741, %f13;
	selp.f32 	%f740, %f13, %f702, %p509;
	add.f32 	%f703, %f740, %f14;
	selp.f32 	%f739, %f14, %f703, %p508;
	add.f32 	%f704, %f739, %f15;
	selp.f32 	%f738, %f15, %f704, %p507;
	add.f32 	%f705, %f738, %f16;
	selp.f32 	%f737, %f16, %f705, %p506;
	add.f32 	%f706, %f737, %f17;
	selp.f32 	%f736, %f17, %f706, %p505;
	add.f32 	%f707, %f736, %f18;
	selp.f32 	%f735, %f18, %f707, %p504;
	add.f32 	%f708, %f735, %f19;
	selp.f32 	%f734, %f19, %f708, %p503;
	add.f32 	%f709, %f734, %f20;
	selp.f32 	%f733, %f20, %f709, %p502;
	@%p521 bra 	$L__BB10_32;
	add.s64 	%rd163, %rd1, 512;
	mov.b32 	%r1116, %f24;
	mov.b64 	%rd164, {%r35, %r1116};
	mov.b64 	%rd165, 101;
	// begin inline asm
	st.relaxed.gpu.v2.u64 [%rd163], {%rd164, %rd165};
	// end inline asm
	mov.f32 	%f752, %f1;
	bra.uni 	$L__BB10_32;
$L__BB10_10:
	setp.ne.s32 	%p314, %r5, 0;
	mov.b32 	%r1126, 0;
	@%p314 bra 	$L__BB10_12;
	ld.param.u64 	%rd175, [_ZN3cub18CUB_300001_SM_10006detail11scan_by_key21DeviceScanByKeyKernelINS2_10policy_hubIPiffN4cuda3std3__44plusIvEEE10Policy1000ES5_PfSD_NS0_24ReduceByKeyScanTileStateIfiLb1EEENS8_8equal_toIvEESA_NS0_8NullTypeEjfiEEvT0_PT9_T1_T2_T3_iT4_T5_T6_T7__param_1];
	cvta.to.global.u64 	%rd142, %rd175;
	mul.wide.u32 	%rd143, %r1127, 4;
	add.s64 	%rd144, %rd142, %rd143;
	ld.global.u32 	%r1126, [%rd144];
$L__BB10_12:
	setp.eq.s32 	%p315, %r5, 0;
	shl.b32 	%r765, %r5, 2;
	add.s32 	%r767, %r763, %r765;
	add.s32 	%r38, %r767, 1020;
	st.shared.u32 	[%r767+1020], %r29;
	bar.sync 	0;
	@%p315 bra 	$L__BB10_14;
	ld.shared.u32 	%r1126, [%r38+-4];
$L__BB10_14:
	setp.ne.s32 	%p316, %r1126, %r10;
	setp.ne.s32 	%p317, %r10, %r11;
	setp.ne.s32 	%p318, %r11, %r12;
	setp.ne.s32 	%p319, %r12, %r13;
	setp.ne.s32 	%p320, %r13, %r14;
	setp.ne.s32 	%p321, %r14, %r15;
	setp.ne.s32 	%p322, %r15, %r16;
	setp.ne.s32 	%p323, %r16, %r17;
	setp.ne.s32 	%p324, %r17, %r18;
	setp.ne.s32 	%p325, %r18, %r19;
	setp.ne.s32 	%p326, %r19, %r20;
	setp.ne.s32 	%p327, %r20, %r21;
	setp.ne.s32 	%p328, %r21, %r22;
	setp.ne.s32 	%p329, %r22, %r23;
	setp.ne.s32 	%p330, %r23, %r24;
	setp.ne.s32 	%p331, %r24, %r25;
	setp.ne.s32 	%p332, %r25, %r26;
	setp.ne.s32 	%p333, %r26, %r27;
	setp.ne.s32 	%p334, %r27, %r28;
	setp.ne.s32 	%p335, %r28, %r29;
	or.pred  	%p336, %p317, %p316;
	add.f32 	%f459, %f1, %f2;
	selp.f32 	%f460, %f2, %f459, %p317;
	or.pred  	%p337, %p336, %p318;
	add.f32 	%f461, %f460, %f3;
	selp.f32 	%f462, %f3, %f461, %p318;
	or.pred  	%p338, %p337, %p319;
	add.f32 	%f463, %f462, %f4;
	selp.f32 	%f464, %f4, %f463, %p319;
	or.pred  	%p339, %p338, %p320;
	add.f32 	%f465, %f464, %f5;
	selp.f32 	%f466, %f5, %f465, %p320;
	or.pred  	%p340, %p339, %p321;
	add.f32 	%f467, %f466, %f6;
	selp.f32 	%f468, %f6, %f467, %p321;
	or.pred  	%p341, %p340, %p322;
	add.f32 	%f469, %f468, %f7;
	selp.f32 	%f470, %f7, %f469, %p322;
	or.pred  	%p342, %p341, %p323;
	add.f32 	%f471, %f470, %f8;
	selp.f32 	%f472, %f8, %f471, %p323;
	or.pred  	%p343, %p342, %p324;
	add.f32 	%f473, %f472, %f9;
	selp.f32 	%f474, %f9, %f473, %p324;
	or.pred  	%p344, %p343, %p325;
	add.f32 	%f475, %f474, %f10;
	selp.f32 	%f476, %f10, %f475, %p325;
	or.pred  	%p345, %p344, %p326;
	add.f32 	%f477, %f476, %f11;
	selp.f32 	%f478, %f11, %f477, %p326;
	or.pred  	%p346, %p345, %p327;
	add.f32 	%f479, %f478, %f12;
	selp.f32 	%f480, %f12, %f479, %p327;
	or.pred  	%p347, %p346, %p328;
	add.f32 	%f481, %f480, %f13;
	selp.f32 	%f482, %f13, %f481, %p328;
	or.pred  	%p348, %p347, %p329;
	add.f32 	%f483, %f482, %f14;
	selp.f32 	%f484, %f14, %f483, %p329;
	or.pred  	%p349, %p348, %p330;
	add.f32 	%f485, %f484, %f15;
	selp.f32 	%f486, %f15, %f485, %p330;
	or.pred  	%p350, %p349, %p331;
	add.f32 	%f487, %f486, %f16;
	selp.f32 	%f488, %f16, %f487, %p331;
	or.pred  	%p351, %p350, %p332;
	add.f32 	%f489, %f488, %f17;
	selp.f32 	%f490, %f17, %f489, %p332;
	or.pred  	%p352, %p351, %p333;
	add.f32 	%f491, %f490, %f18;
	selp.f32 	%f492, %f18, %f491, %p333;
	or.pred  	%p353, %p352, %p334;
	add.f32 	%f493, %f492, %f19;
	selp.f32 	%f494, %f19, %f493, %p334;
	or.pred  	%p354, %p353, %p335;
	selp.u32 	%r769, 1, 0, %p354;
	add.f32 	%f495, %f494, %f20;
	selp.f32 	%f496, %f20, %f495, %p335;
	mov.b32 	%r825, 1;
	mov.b32 	%r826, 0;
	mov.b32 	%r827, -1;
	// begin inline asm
	shfl.sync.up.b32 %r768, %r769, %r825, %r826, %r827;
	// end inline asm
	mov.b32 	%r774, %f496;
	// begin inline asm
	shfl.sync.up.b32 %r773, %r774, %r825, %r826, %r827;
	// end inline asm
	mov.b32 	%f497, %r773;
	add.f32 	%f498, %f496, %f497;
	setp.lt.s32 	%p356, %r735, 1;
	selp.b32 	%r828, 0, %r768, %p356;
	or.b32  	%r779, %r828, %r769;
	selp.f32 	%f499, %f496, %f498, %p354;
	selp.f32 	%f500, %f496, %f499, %p356;
	mov.b32 	%r785, 2;
	// begin inline asm
	shfl.sync.up.b32 %r778, %r779, %r785, %r826, %r827;
	// end inline asm
	mov.b32 	%r784, %f500;
	// begin inline asm
	shfl.sync.up.b32 %r783, %r784, %r785, %r826, %r827;
	// end inline asm
	mov.b32 	%f501, %r783;
	setp.eq.s32 	%p357, %r779, 0;
	add.f32 	%f502, %f500, %f501;
	selp.f32 	%f503, %f502, %f500, %p357;
	setp.lt.s32 	%p358, %r735, 2;
	selp.b32 	%r829, 0, %r778, %p358;
	or.b32  	%r789, %r829, %r779;
	selp.f32 	%f504, %f500, %f503, %p358;
	mov.b32 	%r795, 4;
	// begin inline asm
	shfl.sync.up.b32 %r788, %r789, %r795, %r826, %r827;
	// end inline asm
	mov.b32 	%r794, %f504;
	// begin inline asm
	shfl.sync.up.b32 %r793, %r794, %r795, %r826, %r827;
	// end inline asm
	mov.b32 	%f505, %r793;
	setp.eq.s32 	%p359, %r789, 0;
	add.f32 	%f506, %f504, %f505;
	selp.f32 	%f507, %f506, %f504, %p359;
	setp.lt.s32 	%p360, %r735, 4;
	selp.b32 	%r830, 0, %r788, %p360;
	or.b32  	%r799, %r830, %r789;
	selp.f32 	%f508, %f504, %f507, %p360;
	mov.b32 	%r805, 8;
	// begin inline asm
	shfl.sync.up.b32 %r798, %r799, %r805, %r826, %r827;
	// end inline asm
	mov.b32 	%r804, %f508;
	// begin inline asm
	shfl.sync.up.b32 %r803, %r804, %r805, %r826, %r827;
	// end inline asm
	mov.b32 	%f509, %r803;
	setp.eq.s32 	%p361, %r799, 0;
	add.f32 	%f510, %f508, %f509;
	selp.f32 	%f511, %f510, %f508, %p361;
	setp.lt.s32 	%p362, %r735, 8;
	selp.b32 	%r831, 0, %r798, %p362;
	or.b32  	%r809, %r831, %r799;
	selp.f32 	%f512, %f508, %f511, %p362;
	mov.b32 	%r815, 16;
	// begin inline asm
	shfl.sync.up.b32 %r808, %r809, %r815, %r826, %r827;
	// end inline asm
	mov.b32 	%r814, %f512;
	// begin inline asm
	shfl.sync.up.b32 %r813, %r814, %r815, %r826, %r827;
	// end inline asm
	mov.b32 	%f513, %r813;
	setp.eq.s32 	%p363, %r809, 0;
	add.f32 	%f514, %f512, %f513;
	selp.f32 	%f47, %f514, %f512, %p363;
	setp.lt.s32 	%p364, %r735, 16;
	selp.b32 	%r832, 0, %r808, %p364;
	or.b32  	%r819, %r832, %r809;
	selp.f32 	%f515, %f512, %f47, %p364;
	// begin inline asm
	shfl.sync.up.b32 %r1135, %r819, %r825, %r826, %r827;
	// end inline asm
	mov.b32 	%r824, %f515;
	// begin inline asm
	shfl.sync.up.b32 %r823, %r824, %r825, %r826, %r827;
	// end inline asm
	mov.b32 	%f732, %r823;
	setp.ne.s32 	%p365, %r735, 31;
	@%p365 bra 	$L__BB10_16;
	shl.b32 	%r833, %r7, 3;
	mov.u32 	%r834, _ZZN3cub18CUB_300001_SM_10006detail11scan_by_key21DeviceScanByKeyKernelINS2_10policy_hubIPiffN4cuda3std3__44plusIvEEE10Policy1000ES5_PfSD_NS0_24ReduceByKeyScanTileStateIfiLb1EEENS8_8equal_toIvEESA_NS0_8NullTypeEjfiEEvT0_PT9_T1_T2_T3_iT4_T5_T6_T7_E12temp_storage;
	add.s32 	%r835, %r834, %r833;
	mov.b32 	%r836, %f47;
	st.shared.v2.u32 	[%r835], {%r819, %r836};
$L__BB10_16:
	bar.sync 	0;
	ld.shared.v4.u32 	{%r837, %r838, %r839, %r840}, [_ZZN3cub18CUB_300001_SM_10006detail11scan_by_key21DeviceScanByKeyKernelINS2_10policy_hubIPiffN4cuda3std3__44plusIvEEE10Policy1000ES5_PfSD_NS0_24ReduceByKeyScanTileStateIfiLb1EEENS8_8equal_toIvEESA_NS0_8NullTypeEjfiEEvT0_PT9_T1_T2_T3_iT4_T5_T6_T7_E12temp_storage];
	mov.b32 	%f516, %r840;
	mov.b32 	%f517, %r838;
	or.b32  	%r841, %r839, %r837;
	setp.eq.s32 	%p366, %r839, 0;
	add.f32 	%f518, %f517, %f516;
	selp.f32 	%f519, %f518, %f516, %p366;
	setp.eq.s32 	%p367, %r7, 2;
	selp.b32 	%r842, %r841, %r837, %p367;
	selp.f32 	%f520, %f519, %f517, %p367;
	ld.shared.v4.u32 	{%r843, %r844, %r845, %r846}, [_ZZN3cub18CUB_300001_SM_10006detail11scan_by_key21DeviceScanByKeyKernelINS2_10policy_hubIPiffN4cuda3std3__44plusIvEEE10Policy1000ES5_PfSD_NS0_24ReduceByKeyScanTileStateIfiLb1EEENS8_8equal_toIvEESA_NS0_8NullTypeEjfiEEvT0_PT9_T1_T2_T3_iT4_T5_T6_T7_E12temp_storage+16];
	mov.b32 	%f521, %r846;
	mov.b32 	%f522, %r844;
	or.b32  	%r847, %r843, %r841;
	setp.eq.s32 	%p368, %r843, 0;
	add.f32 	%f523, %f519, %f522;
	selp.f32 	%f524, %f523, %f522, %p368;
	setp.eq.s32 	%p369, %r7, 3;
	selp.b32 	%r848, %r847, %r842, %p369;
	selp.f32 	%f525, %f524, %f520, %p369;
	or.b32  	%r849, %r845, %r847;
	setp.eq.s32 	%p370, %r845, 0;
	add.f32 	%f526, %f524, %f521;
	selp.f32 	%f527, %f526, %f521, %p370;
	setp.eq.s32 	%p371, %r7, 4;
	selp.b32 	%r850, %r849, %r848, %p371;
	selp.f32 	%f528, %f527, %f525, %p371;
	ld.shared.v4.u32 	{%r851, %r852, %r853, %r854}, [_ZZN3cub18CUB_300001_SM_10006detail11scan_by_key21DeviceScanByKeyKernelINS2_10policy_hubIPiffN4cuda3std3__44plusIvEEE10Policy1000ES5_PfSD_NS0_24ReduceByKeyScanTileStateIfiLb1EEENS8_8equal_toIvEESA_NS0_8NullTypeEjfiEEvT0_PT9_T1_T2_T3_iT4_T5_T6_T7_E12temp_storage+32];
	mov.b32 	%f529, %r854;
	mov.b32 	%f530, %r852;
	or.b32  	%r855, %r851, %r849;
	setp.eq.s32 	%p372, %r851, 0;
	add.f32 	%f531, %f527, %f530;
	selp.f32 	%f532, %f531, %f530, %p372;
	setp.eq.s32 	%p373, %r7, 5;
	selp.b32 	%r856, %r855, %r850, %p373;
	selp.f32 	%f533, %f532, %f528, %p373;
	or.b32  	%r857, %r853, %r855;
	setp.eq.s32 	%p374, %r853, 0;
	add.f32 	%f534, %f532, %f529;
	selp.f32 	%f535, %f534, %f529, %p374;
	setp.eq.s32 	%p375, %r7, 6;
	selp.b32 	%r43, %r857, %r856, %p375;
	selp.f32 	%f49, %f535, %f533, %p375;
	ld.shared.v2.u32 	{%r858, %r859}, [_ZZN3cub18CUB_300001_SM_10006detail11scan_by_key21DeviceScanByKeyKernelINS2_10policy_hubIPiffN4cuda3std3__44plusIvEEE10Policy1000ES5_PfSD_NS0_24ReduceByKeyScanTileStateIfiLb1EEENS8_8equal_toIvEESA_NS0_8NullTypeEjfiEEvT0_PT9_T1_T2_T3_iT4_T5_T6_T7_E12temp_storage+48];
	mov.b32 	%f536, %r859;
	or.b32  	%r44, %r858, %r857;
	setp.eq.s32 	%p376, %r858, 0;
	add.f32 	%f537, %f535, %f536;
	selp.f32 	%f50, %f537, %f536, %p376;
	setp.lt.u32 	%p377, %r5, 32;
	@%p377 bra 	$L__BB10_18;
	setp.eq.s32 	%p378, %r1135, 0;
	add.f32 	%f538, %f49, %f732;
	selp.f32 	%f539, %f538, %f732, %p378;
	setp.eq.s32 	%p379, %r735, 0;
	selp.b32 	%r860, 0, %r1135, %p379;
	or.b32  	%r1135, %r43, %r860;
	selp.f32 	%f732, %f49, %f539, %p379;
	bra.uni 	$L__BB10_31;
$L__BB10_18:
	setp.ne.s32 	%p380, %r5, 0;
	mul.wide.u32 	%rd145, %r1127, 16;
	add.s64 	%rd2, %rd1, %rd145;
	@%p380 bra 	$L__BB10_20;
	st.shared.u32 	[_ZZN3cub18CUB_300001_SM_10006detail11scan_by_key21DeviceScanByKeyKernelINS2_10policy_hubIPiffN4cuda3std3__44plusIvEEE10Policy1000ES5_PfSD_NS0_24ReduceByKeyScanTileStateIfiLb1EEENS8_8equal_toIvEESA_NS0_8NullTypeEjfiEEvT0_PT9_T1_T2_T3_iT4_T5_T6_T7_E12temp_storage+116], %r44;
	st.shared.f32 	[_ZZN3cub18CUB_300001_SM_10006detail11scan_by_key21DeviceScanByKeyKernelINS2_10policy_hubIPiffN4cuda3std3__44plusIvEEE10Policy1000ES5_PfSD_NS0_24ReduceByKeyScanTileStateIfiLb1EEENS8_8equal_toIvEESA_NS0_8NullTypeEjfiEEvT0_PT9_T1_T2_T3_iT4_T5_T6_T7_E12temp_storage+120], %f50;
	add.s64 	%rd146, %rd2, 512;
	mov.b32 	%r861, %f50;
	mov.b64 	%rd147, {%r44, %r861};
	mov.b64 	%rd148, 100;
	// begin inline asm
	st.relaxed.gpu.v2.u64 [%rd146], {%rd147, %rd148};
	// end inline asm
$L__BB10_20:
	not.b32 	%r46, %r5;
	mov.b32 	%r862, 280;
	// begin inline asm
	nanosleep.u32 %r862;
	// end inline asm
	mul.wide.u32 	%rd149, %r5, 16;
	xor.b64  	%rd150, %rd149, -16;
	add.s64 	%rd151, %rd2, %rd150;
	add.s64 	%rd3, %rd151, 512;
	mov.b32 	%r1128, 928;
$L__BB10_21:
	shr.u32 	%r49, %r1128, 1;
	mul.lo.s32 	%r865, %r1127, 16807;
	and.b32  	%r1127, %r865, 2147483647;
	sub.s32 	%r866, %r1128, %r49;
	add.s32 	%r867, %r866, 1;
	rem.u32 	%r868, %r1127, %r867;
	add.s32 	%r864, %r868, %r49;
	// begin inline asm
	nanosleep.u32 %r864;
	// end inline asm
	// begin inline asm
	ld.relaxed.gpu.v2.u64 {%rd152, %rd180}, [%rd3];
	// end inline asm
	setp.eq.s64 	%p381, %rd180, 99;
	mov.b32 	%r869, -1;
	vote.sync.any.pred 	%p382, %p381, %r869;
	mov.u32 	%r1128, %r49;
	@%p382 bra 	$L__BB10_21;
	mov.b64 	{%r923, %r878}, %rd152;
	mov.b32 	%f540, %r878;
	cvt.u32.u64 	%r873, %rd152;
	setp.eq.s64 	%p383, %rd180, 101;
	mov.b32 	%r921, -1;
	vote.sync.ballot.b32 	%r924, %p383, %r921;
	// begin inline asm
	mov.u32 %r871, %lanemask_ge;
	// end inline asm
	and.b32  	%r925, %r924, %r871;
	or.b32  	%r926, %r925, -2147483648;
	add.s32 	%r927, %r926, -1;
	not.b32 	%r928, %r926;
	and.b32  	%r929, %r928, %r927;
	popc.b32 	%r875, %r929;
	mov.b32 	%r879, 1;
	// begin inline asm
	shfl.sync.down.b32 %r872, %r873, %r879, %r875, %r921;
	// end inline asm
	// begin inline asm
	shfl.sync.down.b32 %r877, %r878, %r879, %r875, %r921;
	// end inline asm
	mov.b32 	%f541, %r877;
	setp.lt.s32 	%p385, %r735, %r875;
	setp.eq.s32 	%p386, %r873, 0;
	add.f32 	%f542, %f540, %f541;
	selp.b32 	%r930, %r872, 0, %p385;
	or.b32  	%r883, %r930, %r873;
	selp.f32 	%f543, %f542, %f540, %p386;
	selp.f32 	%f544, %f543, %f540, %p385;
	mov.b32 	%r889, 2;
	// begin inline asm
	shfl.sync.down.b32 %r882, %r883, %r889, %r875, %r921;
	// end inline asm
	mov.b32 	%r888, %f544;
	// begin inline asm
	shfl.sync.down.b32 %r887, %r888, %r889, %r875, %r921;
	// end inline asm
	mov.b32 	%f545, %r887;
	add.s32 	%r931, %r735, 2;
	setp.gt.s32 	%p387, %r931, %r875;
	setp.eq.s32 	%p388, %r883, 0;
	add.f32 	%f546, %f544, %f545;
	selp.f32 	%f547, %f546, %f544, %p388;
	selp.b32 	%r932, 0, %r882, %p387;
	or.b32  	%r893, %r883, %r932;
	selp.f32 	%f548, %f544, %f547, %p387;
	mov.b32 	%r899, 4;
	// begin inline asm
	shfl.sync.down.b32 %r892, %r893, %r899, %r875, %r921;
	// end inline asm
	mov.b32 	%r898, %f548;
	// begin inline asm
	shfl.sync.down.b32 %r897, %r898, %r899, %r875, %r921;
	// end inline asm
	mov.b32 	%f549, %r897;
	add.s32 	%r933, %r735, 4;
	setp.gt.s32 	%p389, %r933, %r875;
	setp.eq.s32 	%p390, %r893, 0;
	add.f32 	%f550, %f548, %f549;
	selp.f32 	%f551, %f550, %f548, %p390;
	selp.b32 	%r934, 0, %r892, %p389;
	or.b32  	%r903, %r893, %r934;
	selp.f32 	%f552, %f548, %f551, %p389;
	mov.b32 	%r909, 8;
	// begin inline asm
	shfl.sync.down.b32 %r902, %r903, %r909, %r875, %r921;
	// end inline asm
	mov.b32 	%r908, %f552;
	// begin inline asm
	shfl.sync.down.b32 %r907, %r908, %r909, %r875, %r921;
	// end inline asm
	mov.b32 	%f553, %r907;
	add.s32 	%r935, %r735, 8;
	setp.gt.s32 	%p391, %r935, %r875;
	setp.eq.s32 	%p392, %r903, 0;
	add.f32 	%f554, %f552, %f553;
	selp.f32 	%f555, %f554, %f552, %p392;
	selp.b32 	%r936, 0, %r902, %p391;
	or.b32  	%r913, %r903, %r936;
	selp.f32 	%f556, %f552, %f555, %p391;
	mov.b32 	%r919, 16;
	// begin inline asm
	shfl.sync.down.b32 %r912, %r913, %r919, %r875, %r921;
	// end inline asm
	mov.b32 	%r918, %f556;
	// begin inline asm
	shfl.sync.down.b32 %r917, %r918, %r919, %r875, %r921;
	// end inline asm
	mov.b32 	%f557, %r917;
	add.s32 	%r937, %r735, 16;
	setp.gt.s32 	%p393, %r937, %r875;
	setp.eq.s32 	%p394, %r913, 0;
	add.f32 	%f558, %f556, %f557;
	selp.f32 	%f559, %f558, %f556, %p394;
	selp.b32 	%r938, 0, %r912, %p393;
	or.b32  	%r1131, %r938, %r913;
	selp.f32 	%f731, %f556, %f559, %p393;
	add.s64 	%rd6, %rd1, 512;
	mov.u32 	%r939, %ctaid.x;
	add.s32 	%r1132, %r939, %r46;
	mov.b32 	%r1130, 928;
$L__BB10_23:
	setp.ne.s64 	%p395, %rd180, 101;
	mov.b32 	%r940, -1;
	vote.sync.all.pred 	%p396, %p395, %r940;
	not.pred 	%p397, %p396;
	@%p397 bra 	$L__BB10_27;
	shr.u32 	%r1130, %r1130, 1;
	mul.wide.s32 	%rd161, %r1132, 16;
	add.s64 	%rd162, %rd6, %rd161;
	add.s64 	%rd160, %rd162, -512;
	mov.u32 	%r1134, %r1130;
$L__BB10_25:
	shr.u32 	%r61, %r1134, 1;
	mul.lo.s32 	%r949, %r1127, 16807;
	and.b32  	%r1127, %r949, 2147483647;
	sub.s32 	%r950, %r1134, %r61;
	add.s32 	%r951, %r950, 1;
	rem.u32 	%r952, %r1127, %r951;
	add.s32 	%r948, %r952, %r61;
	// begin inline asm
	nanosleep.u32 %r948;
	// end inline asm
	// begin inline asm
	ld.relaxed.gpu.v2.u64 {%rd158, %rd180}, [%rd160];
	// end inline asm
	setp.eq.s64 	%p423, %rd180, 99;
	mov.b32 	%r953, -1;
	vote.sync.any.pred 	%p424, %p423, %r953;
	mov.u32 	%r1134, %r61;
	@%p424 bra 	$L__BB10_25;
	mov.b64 	{%r1005, %r961}, %rd158;
	mov.b32 	%f586, %r961;
	cvt.u32.u64 	%r956, %rd158;
	setp.eq.s64 	%p425, %rd180, 101;
	mov.b32 	%r1004, -1;
	vote.sync.ballot.b32 	%r1006, %p425, %r1004;
	and.b32  	%r1007, %r1006, %r871;
	or.b32  	%r1008, %r1007, -2147483648;
	add.s32 	%r1009, %r1008, -1;
	not.b32 	%r1010, %r1008;
	and.b32  	%r1011, %r1010, %r1009;
	popc.b32 	%r958, %r1011;
	mov.b32 	%r962, 1;
	// begin inline asm
	shfl.sync.down.b32 %r955, %r956, %r962, %r958, %r1004;
	// end inline asm
	// begin inline asm
	shfl.sync.down.b32 %r960, %r961, %r962, %r958, %r1004;
	// end inline asm
	mov.b32 	%f587, %r960;
	setp.lt.s32 	%p427, %r735, %r958;
	setp.eq.s32 	%p428, %r956, 0;
	add.f32 	%f588, %f586, %f587;
	selp.b32 	%r1012, %r955, 0, %p427;
	or.b32  	%r966, %r1012, %r956;
	selp.f32 	%f589, %f588, %f586, %p428;
	selp.f32 	%f590, %f589, %f586, %p427;
	mov.b32 	%r972, 2;
	// begin inline asm
	shfl.sync.down.b32 %r965, %r966, %r972, %r958, %r1004;
	// end inline asm
	mov.b32 	%r971, %f590;
	// begin inline asm
	shfl.sync.down.b32 %r970, %r971, %r972, %r958, %r1004;
	// end inline asm
	mov.b32 	%f591, %r970;
	add.s32 	%r1013, %r735, 2;
	setp.gt.s32 	%p429, %r1013, %r958;
	setp.eq.s32 	%p430, %r966, 0;
	add.f32 	%f592, %f590, %f591;
	selp.f32 	%f593, %f592, %f590, %p430;
	selp.b32 	%r1014, 0, %r965, %p429;
	or.b32  	%r976, %r966, %r1014;
	selp.f32 	%f594, %f590, %f593, %p429;
	mov.b32 	%r982, 4;
	// begin inline asm
	shfl.sync.down.b32 %r975, %r976, %r982, %r958, %r1004;
	// end inline asm
	mov.b32 	%r981, %f594;
	// begin inline asm
	shfl.sync.down.b32 %r980, %r981, %r982, %r958, %r1004;
	// end inline asm
	mov.b32 	%f595, %r980;
	add.s32 	%r1015, %r735, 4;
	setp.gt.s32 	%p431, %r1015, %r958;
	setp.eq.s32 	%p432, %r976, 0;
	add.f32 	%f596, %f594, %f595;
	selp.f32 	%f597, %f596, %f594, %p432;
	selp.b32 	%r1016, 0, %r975, %p431;
	or.b32  	%r986, %r976, %r1016;
	selp.f32 	%f598, %f594, %f597, %p431;
	mov.b32 	%r992, 8;
	// begin inline asm
	shfl.sync.down.b32 %r985, %r986, %r992, %r958, %r1004;
	// end inline asm
	mov.b32 	%r991, %f598;
	// begin inline asm
	shfl.sync.down.b32 %r990, %r991, %r992, %r958, %r1004;
	// end inline asm
	mov.b32 	%f599, %r990;
	add.s32 	%r1017, %r735, 8;
	setp.gt.s32 	%p433, %r1017, %r958;
	setp.eq.s32 	%p434, %r986, 0;
	add.f32 	%f600, %f598, %f599;
	selp.f32 	%f601, %f600, %f598, %p434;
	selp.b32 	%r1018, 0, %r985, %p433;
	or.b32  	%r996, %r986, %r1018;
	selp.f32 	%f602, %f598, %f601, %p433;
	mov.b32 	%r1002, 16;
	// begin inline asm
	shfl.sync.down.b32 %r995, %r996, %r1002, %r958, %r1004;
	// end inline asm
	mov.b32 	%r1001, %f602;
	// begin inline asm
	shfl.sync.down.b32 %r1000, %r1001, %r1002, %r958, %r1004;
	// end inline asm
	mov.b32 	%f603, %r1000;
	add.s32 	%r1019, %r735, 16;
	setp.gt.s32 	%p435, %r1019, %r958;
	setp.eq.s32 	%p436, %r996, 0;
	add.f32 	%f604, %f602, %f603;
	selp.f32 	%f605, %f604, %f602, %p436;
	selp.b32 	%r1020, 0, %r995, %p435;
	selp.f32 	%f606, %f602, %f605, %p435;
	or.b32  	%r1021, %r1020, %r1131;
	or.b32  	%r63, %r1021, %r996;
	setp.eq.s32 	%p437, %r1131, 0;
	add.f32 	%f607, %f731, %f606;
	selp.f32 	%f731, %f607, %f731, %p437;
	add.s32 	%r1132, %r1132, -32;
	mov.u32 	%r1131, %r63;
	bra.uni 	$L__BB10_23;
$L__BB10_27:
	mov.u32 	%r942, %tid.x;
	setp.ne.s32 	%p398, %r942, 0;
	@%p398 bra 	$L__BB10_29;
	or.b32  	%r943, %r1131, %r44;
	setp.eq.s32 	%p399, %r44, 0;
	add.f32 	%f560, %f50, %f731;
	selp.f32 	%f561, %f560, %f50, %p399;
	add.s64 	%rd155, %rd2, 512;
	mov.b32 	%r944, %f561;
	mov.b64 	%rd156, {%r943, %r944};
	mov.b64 	%rd157, 101;
	// begin inline asm
	st.relaxed.gpu.v2.u64 [%rd155], {%rd156, %rd157};
	// end inline asm
	st.shared.u32 	[_ZZN3cub18CUB_300001_SM_10006detail11scan_by_key21DeviceScanByKeyKernelINS2_10policy_hubIPiffN4cuda3std3__44plusIvEEE10Policy1000ES5_PfSD_NS0_24ReduceByKeyScanTileStateIfiLb1EEENS8_8equal_toIvEESA_NS0_8NullTypeEjfiEEvT0_PT9_T1_T2_T3_iT4_T5_T6_T7_E12temp_storage+100], %r1131;
	mov.b32 	%r945, %f731;
	st.shared.v2.u32 	[_ZZN3cub18CUB_300001_SM_10006detail11scan_by_key21DeviceScanByKeyKernelINS2_10policy_hubIPiffN4cuda3std3__44plusIvEEE10Policy1000ES5_PfSD_NS0_24ReduceByKeyScanTileStateIfiLb1EEENS8_8equal_toIvEESA_NS0_8NullTypeEjfiEEvT0_PT9_T1_T2_T3_iT4_T5_T6_T7_E12temp_storage+104], {%r945, %r943};
	st.shared.f32 	[_ZZN3cub18CUB_300001_SM_10006detail11scan_by_key21DeviceScanByKeyKernelINS2_10policy_hubIPiffN4cuda3std3__44plusIvEEE10Policy1000ES5_PfSD_NS0_24ReduceByKeyScanTileStateIfiLb1EEENS8_8equal_toIvEESA_NS0_8NullTypeEjfiEEvT0_PT9_T1_T2_T3_iT4_T5_T6_T7_E12temp_storage+112], %f561;
$L__BB10_29:
	setp.ne.s32 	%p400, %r735, 0;
	@%p400 bra 	$L__BB10_31;
	mov.b32 	%r946, %f731;
	st.shared.v2.u32 	[_ZZN3cub18CUB_300001_SM_10006detail11scan_by_key21DeviceScanByKeyKernelINS2_10policy_hubIPiffN4cuda3std3__44plusIvEEE10Policy1000ES5_PfSD_NS0_24ReduceByKeyScanTileStateIfiLb1EEENS8_8equal_toIvEESA_NS0_8NullTypeEjfiEEvT0_PT9_T1_T2_T3_iT4_T5_T6_T7_E12temp_storage+64], {%r1131, %r946};
	mov.u32 	%r1135, %r1131;
	mov.f32 	%f732, %f731;
$L__BB10_31:
	setp.ne.s32 	%p401, %r28, %r29;
	setp.ne.s32 	%p402, %r27, %r28;
	setp.ne.s32 	%p403, %r26, %r27;
	setp.ne.s32 	%p404, %r25, %r26;
	setp.ne.s32 	%p405, %r24, %r25;
	setp.ne.s32 	%p406, %r23, %r24;
	setp.ne.s32 	%p407, %r22, %r23;
	setp.ne.s32 	%p408, %r21, %r22;
	setp.ne.s32 	%p409, %r20, %r21;
	setp.ne.s32 	%p410, %r19, %r20;
	setp.ne.s32 	%p411, %r18, %r19;
	setp.ne.s32 	%p412, %r17, %r18;
	setp.ne.s32 	%p413, %r16, %r17;
	setp.ne.s32 	%p414, %r15, %r16;
	setp.ne.s32 	%p415, %r14, %r15;
	setp.ne.s32 	%p416, %r13, %r14;
	setp.ne.s32 	%p417, %r12, %r13;
	setp.ne.s32 	%p418, %r11, %r12;
	setp.ne.s32 	%p419, %r10, %r11;
	setp.ne.s32 	%p420, %r1126, %r10;
	mov.u32 	%r947, %tid.x;
	setp.eq.s32 	%p421, %r947, 0;
	bar.sync 	0;
	ld.shared.f32 	%f562, [_ZZN3cub18CUB_300001_SM_10006detail11scan_by_key21DeviceScanByKeyKernelINS2_10policy_hubIPiffN4cuda3std3__44plusIvEEE10Policy1000ES5_PfSD_NS0_24ReduceByKeyScanTileStateIfiLb1EEENS8_8equal_toIvEESA_NS0_8NullTypeEjfiEEvT0_PT9_T1_T2_T3_iT4_T5_T6_T7_E12temp_storage+68];
	setp.eq.s32 	%p422, %r1135, 0;
	add.f32 	%f563, %f732, %f562;
	selp.f32 	%f564, %f563, %f732, %p422;
	selp.f32 	%f565, %f732, %f564, %p421;
	add.f32 	%f566, %f565, %f1;
	selp.f32 	%f752, %f1, %f566, %p420;
	add.f32 	%f567, %f752, %f2;
	selp.f32 	%f751, %f2, %f567, %p419;
	add.f32 	%f568, %f751, %f3;
	selp.f32 	%f750, %f3, %f568, %p418;
	add.f32 	%f569, %f750, %f4;
	selp.f32 	%f749, %f4, %f569, %p417;
	add.f32 	%f570, %f749, %f5;
	selp.f32 	%f748, %f5, %f570, %p416;
	add.f32 	%f571, %f748, %f6;
	selp.f32 	%f747, %f6, %f571, %p415;
	add.f32 	%f572, %f747, %f7;
	selp.f32 	%f746, %f7, %f572, %p414;
	add.f32 	%f573, %f746, %f8;
	selp.f32 	%f745, %f8, %f573, %p413;
	add.f32 	%f574, %f745, %f9;
	selp.f32 	%f744, %f9, %f574, %p412;
	add.f32 	%f575, %f744, %f10;
	selp.f32 	%f743, %f10, %f575, %p411;
	add.f32 	%f576, %f743, %f11;
	selp.f32 	%f742, %f11, %f576, %p410;
	add.f32 	%f577, %f742, %f12;
	selp.f32 	%f741, %f12, %f577, %p409;
	add.f32 	%f578, %f741, %f13;
	selp.f32 	%f740, %f13, %f578, %p408;
	add.f32 	%f579, %f740, %f14;
	selp.f32 	%f739, %f14, %f579, %p407;
	add.f32 	%f580, %f739, %f15;
	selp.f32 	%f738, %f15, %f580, %p406;
	add.f32 	%f581, %f738, %f16;
	selp.f32 	%f737, %f16, %f581, %p405;
	add.f32 	%f582, %f737, %f17;
	selp.f32 	%f736, %f17, %f582, %p404;
	add.f32 	%f583, %f736, %f18;
	selp.f32 	%f735, %f18, %f583, %p403;
	add.f32 	%f584, %f735, %f19;
	selp.f32 	%f734, %f19, %f584, %p402;
	add.f32 	%f585, %f734, %f20;
	selp.f32 	%f733, %f20, %f585, %p401;
$L__BB10_32:
	ld.param.u64 	%rd179, [_ZN3cub18CUB_300001_SM_10006detail11scan_by_key21DeviceScanByKeyKernelINS2_10policy_hubIPiffN4cuda3std3__44plusIvEEE10Policy1000ES5_PfSD_NS0_24ReduceByKeyScanTileStateIfiLb1EEENS8_8equal_toIvEESA_NS0_8NullTypeEjfiEEvT0_PT9_T1_T2_T3_iT4_T5_T6_T7__param_3];
	bar.sync 	0;
	st.shared.v4.f32 	[%r9], {%f752, %f751, %f750, %f749};
	st.shared.v4.f32 	[%r9+16], {%f748, %f747, %f746, %f745};
	st.shared.v4.f32 	[%r9+32], {%f744, %f743, %f742, %f741};
	st.shared.v4.f32 	[%r9+48], {%f740, %f739, %f738, %f737};
	st.shared.v4.f32 	[%r9+64], {%f736, %f735, %f734, %f733};
	bar.warp.sync 	-1;
	ld.shared.f32 	%f710, [%r8];
	ld.shared.f32 	%f711, [%r8+128];
	ld.shared.f32 	%f712, [%r8+256];
	ld.shared.f32 	%f713, [%r8+384];
	ld.shared.f32 	%f714, [%r8+512];
	ld.shared.f32 	%f715, [%r8+640];
	ld.shared.f32 	%f716, [%r8+768];
	ld.shared.f32 	%f717, [%r8+896];
	ld.shared.f32 	%f718, [%r8+1024];
	ld.shared.f32 	%f719, [%r8+1152];
	ld.shared.f32 	%f720, [%r8+1280];
	ld.shared.f32 	%f721, [%r8+1408];
	ld.shared.f32 	%f722, [%r8+1536];
	ld.shared.f32 	%f723, [%r8+1664];
	ld.shared.f32 	%f724, [%r8+1792];
	ld.shared.f32 	%f725, [%r8+1920];
	ld.shared.f32 	%f726, [%r8+2048];
	ld.shared.f32 	%f727, [%r8+2176];
	ld.shared.f32 	%f728, [%r8+2304];
	ld.shared.f32 	%f729, [%r8+2432];
	cvta.to.global.u64 	%rd166, %rd179;
	mov.u32 	%r1117, %tid.x;
	and.b32  	%r1118, %r1117, 992;
	mul.lo.s32 	%r1119, %r1118, 20;
	and.b32  	%r1120, %r1117, 31;
	or.b32  	%r1121, %r1119, %r1120;
	cvt.u64.u32 	%rd167, %r1121;
	mov.u32 	%r1122, %ctaid.x;
	mul.lo.s32 	%r1123, %r1122, 4480;
	cvt.u64.u32 	%rd168, %r1123;
	add.s64 	%rd169, %rd167, %rd168;
	shl.b64 	%rd170, %rd169, 2;
	add.s64 	%rd171, %rd166, %rd170;
	st.global.f32 	[%rd171], %f710;
	st.global.f32 	[%rd171+128], %f711;
	st.global.f32 	[%rd171+256], %f712;
	st.global.f32 	[%rd171+384], %f713;
	st.global.f32 	[%rd171+512], %f714;
	st.global.f32 	[%rd171+640], %f715;
	st.global.f32 	[%rd171+768], %f716;
	st.global.f32 	[%rd171+896], %f717;
	st.global.f32 	[%rd171+1024], %f718;
	st.global.f32 	[%rd171+1152], %f719;
	st.global.f32 	[%rd171+1280], %f720;
	st.global.f32 	[%rd171+1408], %f721;
	st.global.f32 	[%rd171+1536], %f722;
	st.global.f32 	[%rd171+1664], %f723;
	st.global.f32 	[%rd171+1792], %f724;
	st.global.f32 	[%rd171+1920], %f725;
	st.global.f32 	[%rd171+2048], %f726;
	st.global.f32 	[%rd171+2176], %f727;
	st.global.f32 	[%rd171+2304], %f728;
	st.global.f32 	[%rd171+2432], %f729;
	bra.uni 	$L__BB10_186;
$L__BB10_33:
	setp.eq.s32 	%p41, %r3, 0;
	@%p41 bra 	$L__BB10_186;
	ld.param.u64 	%rd172, [_ZN3cub18CUB_300001_SM_10006detail11scan_by_key21DeviceScanByKeyKernelINS2_10policy_hubIPiffN4cuda3std3__44plusIvEEE10Policy1000ES5_PfSD_NS0_24ReduceByKeyScanTileStateIfiLb1EEENS8_8equal_toIvEESA_NS0_8NullTypeEjfiEEvT0_PT9_T1_T2_T3_iT4_T5_T6_T7__param_0];
	cvt.u64.u32 	%rd10, %r2;
	mul.wide.u32 	%rd27, %r2, 4;
	add.s64 	%rd26, %rd172, %rd27;
	// begin inline asm
	ld.ca.u32 %r1155, [%rd26];
	// end inline asm
	mov.u32 	%r67, %tid.x;
	and.b32  	%r232, %r67, 31;
	and.b32  	%r233, %r67, 992;
	mul.lo.s32 	%r234, %r233, 20;
	or.b32  	%r68, %r234, %r232;
	setp.ge.u32 	%p42, %r68, %r3;
	shl.b32 	%r69, %r68, 2;
	cvt.u64.u32 	%rd28, %r69;
	add.s64 	%rd11, %rd26, %rd28;
	mov.u32 	%r1136, %r1155;
	@%p42 bra 	$L__BB10_36;
	// begin inline asm
	ld.ca.u32 %r1136, [%rd11];
	// end inline asm
$L__BB10_36:
	add.s32 	%r72, %r68, 32;
	setp.ge.u32 	%p43, %r72, %r3;
	mov.u32 	%r1137, %r1155;
	@%p43 bra 	$L__BB10_38;
	add.s64 	%rd30, %rd11, 128;
	// begin inline asm
	ld.ca.u32 %r1137, [%rd30];
	// end inline asm
$L__BB10_38:
	add.s32 	%r75, %r68, 64;
	setp.ge.u32 	%p44, %r75, %r3;
	mov.u32 	%r1138, %r1155;
	@%p44 bra 	$L__BB10_40;
	add.s64 	%rd31, %rd11, 256;
	// begin inline asm
	ld.ca.u32 %r1138, [%rd31];
	// end inline asm
$L__BB10_40:
	add.s32 	%r78, %r68, 96;
	setp.ge.u32 	%p45, %r78, %r3;
	mov.u32 	%r1139, %r1155;
	@%p45 bra 	$L__BB10_42;
	add.s64 	%rd32, %rd11, 384;
	// begin inline asm
	ld.ca.u32 %r1139, [%rd32];
	// end inline asm
$L__BB10_42:
	add.s32 	%r81, %r68, 128;
	setp.ge.u32 	%p46, %r81, %r3;
	mov.u32 	%r1140, %r1155;
	@%p46 bra 	$L__BB10_44;
	add.s64 	%rd33, %rd11, 512;
	// begin inline asm
	ld.ca.u32 %r1140, [%rd33];
	// end inline asm
$L__BB10_44:
	add.s32 	%r84, %r68, 160;
	setp.ge.u32 	%p47, %r84, %r3;
	mov.u32 	%r1141, %r1155;
	@%p47 bra 	$L__BB10_46;
	add.s64 	%rd34, %rd11, 640;
	// begin inline asm
	ld.ca.u32 %r1141, [%rd34];
	// end inline asm
$L__BB10_46:
	add.s32 	%r87, %r68, 192;
	setp.ge.u32 	%p48, %r87, %r3;
	mov.u32 	%r1142, %r1155;
	@%p48 bra 	$L__BB10_48;
	add.s64 	%rd35, %rd11, 768;
	// begin inline asm
	ld.ca.u32 %r1142, [%rd35];
	// end inline asm
$L__BB10_48:
	add.s32 	%r90, %r68, 224;
	setp.ge.u32 	%p49, %r90, %r3;
	mov.u32 	%r1143, %r1155;
	@%p49 bra 	$L__BB10_50;
	add.s64 	%rd36, %rd11, 896;
	// begin inline asm
	ld.ca.u32 %r1143, [%rd36];
	// end inline asm
$L__BB10_50:
	add.s32 	%r93, %r68, 256;
	setp.ge.u32 	%p50, %r93, %r3;
	mov.u32 	%r1144, %r1155;
	@%p50 bra 	$L__BB10_52;
	add.s64 	%rd37, %rd11, 1024;
	// begin inline asm
	ld.ca.u32 %r1144, [%rd37];
	// end inline asm
$L__BB10_52:
	add.s32 	%r96, %r68, 288;
	setp.ge.u32 	%p51, %r96, %r3;
	mov.u32 	%r1145, %r1155;
	@%p51 bra 	$L__BB10_54;
	add.s64 	%rd38, %rd11, 1152;
	// begin inline asm
	ld.ca.u32 %r1145, [%rd38];
	// end inline asm
$L__BB10_54:
	add.s32 	%r99, %r68, 320;
	setp.ge.u32 	%p52, %r99, %r3;
	mov.u32 	%r1146, %r1155;
	@%p52 bra 	$L__BB10_56;
	add.s64 	%rd39, %rd11, 1280;
	// begin inline asm
	ld.ca.u32 %r1146, [%rd39];
	// end inline asm
$L__BB10_56:
	add.s32 	%r102, %r68, 352;
	setp.ge.u32 	%p53, %r102, %r3;
	mov.u32 	%r1147, %r1155;
	@%p53 bra 	$L__BB10_58;
	add.s64 	%rd40, %rd11, 1408;
	// begin inline asm
	ld.ca.u32 %r1147, [%rd40];
	// end inline asm
$L__BB10_58:
	add.s32 	%r105, %r68, 384;
	setp.ge.u32 	%p54, %r105, %r3;
	mov.u32 	%r1148, %r1155;
	@%p54 bra 	$L__BB10_60;
	add.s64 	%rd41, %rd11, 1536;
	// begin inline asm
	ld.ca.u32 %r1148, [%rd41];
	// end inline asm
$L__BB10_60:
	add.s32 	%r108, %r68, 416;
	setp.ge.u32 	%p55, %r108, %r3;
	mov.u32 	%r1149, %r1155;
	@%p55 bra 	$L__BB10_62;
	add.s64 	%rd42, %rd11, 1664;
	// begin inline asm
	ld.ca.u32 %r1149, [%rd42];
	// end inline asm
$L__BB10_62:
	add.s32 	%r111, %r68, 448;
	setp.ge.u32 	%p56, %r111, %r3;
	mov.u32 	%r1150, %r1155;
	@%p56 bra 	$L__BB10_64;
	add.s64 	%rd43, %rd11, 1792;
	// begin inline asm
	ld.ca.u32 %r1150, [%rd43];
	// end inline asm
$L__BB10_64:
	add.s32 	%r114, %r68, 480;
	setp.ge.u32 	%p57, %r114, %r3;
	mov.u32 	%r1151, %r1155;
	@%p57 bra 	$L__BB10_66;
	add.s64 	%rd44, %rd11, 1920;
	// begin inline asm
	ld.ca.u32 %r1151, [%rd44];
	// end inline asm
$L__BB10_66:
	add.s32 	%r117, %r68, 512;
	setp.ge.u32 	%p58, %r117, %r3;
	mov.u32 	%r1152, %r1155;
	@%p58 bra 	$L__BB10_68;
	add.s64 	%rd45, %rd11, 2048;
	// begin inline asm
	ld.ca.u32 %r1152, [%rd45];
	// end inline asm
$L__BB10_68:
	add.s32 	%r252, %r68, 544;
	setp.ge.u32 	%p59, %r252, %r3;
	mov.u32 	%r1153, %r1155;
	@%p59 bra 	$L__BB10_70;
	add.s64 	%rd46, %rd11, 2176;
	// begin inline asm
	ld.ca.u32 %r1153, [%rd46];
	// end inline asm
$L__BB10_70:
	add.s32 	%r254, %r68, 576;
	setp.ge.u32 	%p60, %r254, %r3;
	mov.u32 	%r1154, %r1155;
	@%p60 bra 	$L__BB10_72;
	add.s64 	%rd47, %rd11, 2304;
	// begin inline asm
	ld.ca.u32 %r1154, [%rd47];
	// end inline asm
$L__BB10_72:
	add.s32 	%r124, %r68, 608;
	setp.ge.u32 	%p61, %r124, %r3;
	@%p61 bra 	$L__BB10_74;
	add.s64 	%rd48, %rd11, 2432;
	// begin inline asm
	ld.ca.u32 %r1155, [%rd48];
	// end inline asm
$L__BB10_74:
	ld.param.u64 	%rd176, [_ZN3cub18CUB_300001_SM_10006detail11scan_by_key21DeviceScanByKeyKernelINS2_10policy_hubIPiffN4cuda3std3__44plusIvEEE10Policy1000ES5_PfSD_NS0_24ReduceByKeyScanTileStateIfiLb1EEENS8_8equal_toIvEESA_NS0_8NullTypeEjfiEEvT0_PT9_T1_T2_T3_iT4_T5_T6_T7__param_2];
	setp.ge.u32 	%p62, %r68, %r3;
	// begin inline asm
	mov.u32 %r257, %laneid;
	// end inline asm
	shr.u32 	%r259, %r67, 5;
	mad.lo.s32 	%r260, %r259, 640, %r257;
	shl.b32 	%r261, %r260, 2;
	mov.u32 	%r262, _ZZN3cub18CUB_300001_SM_10006detail11scan_by_key21DeviceScanByKeyKernelINS2_10policy_hubIPiffN4cuda3std3__44plusIvEEE10Policy1000ES5_PfSD_NS0_24ReduceByKeyScanTileStateIfiLb1EEENS8_8equal_toIvEESA_NS0_8NullTypeEjfiEEvT0_PT9_T1_T2_T3_iT4_T5_T6_T7_E12temp_storage;
	add.s32 	%r128, %r262, %r261;
	st.shared.u32 	[%r128], %r1136;
	st.shared.u32 	[%r128+128], %r1137;
	st.shared.u32 	[%r128+256], %r1138;
	st.shared.u32 	[%r128+384], %r1139;
	st.shared.u32 	[%r128+512], %r1140;
	st.shared.u32 	[%r128+640], %r1141;
	st.shared.u32 	[%r128+768], %r1142;
	st.shared.u32 	[%r128+896], %r1143;
	st.shared.u32 	[%r128+1024], %r1144;
	st.shared.u32 	[%r128+1152], %r1145;
	st.shared.u32 	[%r128+1280], %r1146;
	st.shared.u32 	[%r128+1408], %r1147;
	st.shared.u32 	[%r128+1536], %r1148;
	st.shared.u32 	[%r128+1664], %r1149;
	st.shared.u32 	[%r128+1792], %r1150;
	st.shared.u32 	[%r128+1920], %r1151;
	st.shared.u32 	[%r128+2048], %r1152;
	st.shared.u32 	[%r128+2176], %r1153;
	st.shared.u32 	[%r128+2304], %r1154;
	st.shared.u32 	[%r128+2432], %r1155;
	bar.warp.sync 	-1;
	mad.lo.s32 	%r129, %r257, 76, %r128;
	ld.shared.v4.u32 	{%r130, %r131, %r132, %r133}, [%r129];
	ld.shared.v4.u32 	{%r134, %r135, %r136, %r137}, [%r129+16];
	ld.shared.v4.u32 	{%r138, %r139, %r140, %r141}, [%r129+32];
	ld.shared.v4.u32 	{%r142, %r143, %r144, %r145}, [%r129+48];
	ld.shared.v4.u32 	{%r146, %r147, %r148, %r149}, [%r129+64];
	bar.sync 	0;
	shl.b64 	%rd51, %rd10, 2;
	add.s64 	%rd49, %rd176, %rd51;
	// begin inline asm
	ld.ca.u32 %r1175, [%rd49];
	// end inline asm
	add.s64 	%rd12, %rd49, %rd28;
	mov.u32 	%r1156, %r1175;
	@%p62 bra 	$L__BB10_76;
	// begin inline asm
	ld.ca.u32 %r1156, [%rd12];
	// end inline asm
$L__BB10_76:
	setp.ge.u32 	%p63, %r72, %r3;
	mov.u32 	%r1157, %r1175;
	@%p63 bra 	$L__BB10_78;
	add.s64 	%rd53, %rd12, 128;
	// begin inline asm
	ld.ca.u32 %r1157, [%rd53];
	// end inline asm
$L__BB10_78:
	setp.ge.u32 	%p64, %r75, %r3;
	mov.u32 	%r1158, %r1175;
	@%p64 bra 	$L__BB10_80;
	add.s64 	%rd54, %rd12, 256;
	// begin inline asm
	ld.ca.u32 %r1158, [%rd54];
	// end inline asm
$L__BB10_80:
	setp.ge.u32 	%p65, %r78, %r3;
	mov.u32 	%r1159, %r1175;
	@%p65 bra 	$L__BB10_82;
	add.s64 	%rd55, %rd12, 384;
	// begin inline asm
	ld.ca.u32 %r1159, [%rd55];
	// end inline asm
$L__BB10_82:
	setp.ge.u32 	%p66, %r81, %r3;
	mov.u32 	%r1160, %r1175;
	@%p66 bra 	$L__BB10_84;
	add.s64 	%rd56, %rd12, 512;
	// begin inline asm
	ld.ca.u32 %r1160, [%rd56];
	// end inline asm
$L__BB10_84:
	setp.ge.u32 	%p67, %r84, %r3;
	mov.u32 	%r1161, %r1175;
	@%p67 bra 	$L__BB10_86;
	add.s64 	%rd57, %rd12, 640;
	// begin inline asm
	ld.ca.u32 %r1161, [%rd57];
	// end inline asm
$L__BB10_86:
	setp.ge.u32 	%p68, %r87, %r3;
	mov.u32 	%r1162, %r1175;
	@%p68 bra 	$L__BB10_88;
	add.s64 	%rd58, %rd12, 768;
	// begin inline asm
	ld.ca.u32 %r1162, [%rd58];
	// end inline asm
$L__BB10_88:
	setp.ge.u32 	%p69, %r90, %r3;
	mov.u32 	%r1163, %r1175;
	@%p69 bra 	$L__BB10_90;
	add.s64 	%rd59, %rd12, 896;
	// begin inline asm
	ld.ca.u32 %r1163, [%rd59];
	// end inline asm
$L__BB10_90:
	setp.ge.u32 	%p70, %r93, %r3;
	mov.u32 	%r1164, %r1175;
	@%p70 bra 	$L__BB10_92;
	add.s64 	%rd60, %rd12, 1024;
	// begin inline asm
	ld.ca.u32 %r1164, [%rd60];
	// end inline asm
$L__BB10_92:
	setp.ge.u32 	%p71, %r96, %r3;
	mov.u32 	%r1165, %r1175;
	@%p71 bra 	$L__BB10_94;
	add.s64 	%rd61, %rd12, 1152;
	// begin inline asm
	ld.ca.u32 %r1165, [%rd61];
	// end inline asm
$L__BB10_94:
	setp.ge.u32 	%p72, %r99, %r3;
	mov.u32 	%r1166, %r1175;
	@%p72 bra 	$L__BB10_96;
	add.s64 	%rd62, %rd12, 1280;
	// begin inline asm
	ld.ca.u32 %r1166, [%rd62];
	// end inline asm
$L__BB10_96:
	setp.ge.u32 	%p73, %r102, %r3;
	mov.u32 	%r1167, %r1175;
	@%p73 bra 	$L__BB10_98;
	add.s64 	%rd63, %rd12, 1408;
	// begin inline asm
	ld.ca.u32 %r1167, [%rd63];
	// end inline asm
$L__BB10_98:
	setp.ge.u32 	%p74, %r105, %r3;
	mov.u32 	%r1168, %r1175;
	@%p74 bra 	$L__BB10_100;
	add.s64 	%rd64, %rd12, 1536;
	// begin inline asm
	ld.ca.u32 %r1168, [%rd64];
	// end inline asm
$L__BB10_100:
	setp.ge.u32 	%p75, %r108, %r3;
	mov.u32 	%r1169, %r1175;
	@%p75 bra 	$L__BB10_102;
	add.s64 	%rd65, %rd12, 1664;
	// begin inline asm
	ld.ca.u32 %r1169, [%rd65];
	// end inline asm
$L__BB10_102:
	setp.ge.u32 	%p76, %r111, %r3;
	mov.u32 	%r1170, %r1175;
	@%p76 bra 	$L__BB10_104;
	add.s64 	%rd66, %rd12, 1792;
	// begin inline asm
	ld.ca.u32 %r1170, [%rd66];
	// end inline asm
$L__BB10_104:
	mov.u32 	%r1171, %r1175;
	@%p57 bra 	$L__BB10_106;
	add.s64 	%rd67, %rd12, 1920;
	// begin inline asm
	ld.ca.u32 %r1171, [%rd67];
	// end inline asm
$L__BB10_106:
	mov.u32 	%r1172, %r1175;
	@%p58 bra 	$L__BB10_108;
	add.s64 	%rd68, %rd12, 2048;
	// begin inline asm
	ld.ca.u32 %r1172, [%rd68];
	// end inline asm
$L__BB10_108:
	add.s32 	%r280, %r68, 544;
	setp.ge.u32 	%p79, %r280, %r3;
	mov.u32 	%r1173, %r1175;
	@%p79 bra 	$L__BB10_110;
	add.s64 	%rd69, %rd12, 2176;
	// begin inline asm
	ld.ca.u32 %r1173, [%rd69];
	// end inline asm
$L__BB10_110:
	add.s32 	%r282, %r68, 576;
	setp.ge.u32 	%p80, %r282, %r3;
	mov.u32 	%r1174, %r1175;
	@%p80 bra 	$L__BB10_112;
	add.s64 	%rd70, %rd12, 2304;
	// begin inline asm
	ld.ca.u32 %r1174, [%rd70];
	// end inline asm
$L__BB10_112:
	@%p61 bra 	$L__BB10_114;
	add.s64 	%rd71, %rd12, 2432;
	// begin inline asm
	ld.ca.u32 %r1175, [%rd71];
	// end inline asm
$L__BB10_114:
	st.shared.u32 	[%r128], %r1156;
	st.shared.u32 	[%r128+128], %r1157;
	st.shared.u32 	[%r128+256], %r1158;
	st.shared.u32 	[%r128+384], %r1159;
	st.shared.u32 	[%r128+512], %r1160;
	st.shared.u32 	[%r128+640], %r1161;
	st.shared.u32 	[%r128+768], %r1162;
	st.shared.u32 	[%r128+896], %r1163;
	st.shared.u32 	[%r128+1024], %r1164;
	st.shared.u32 	[%r128+1152], %r1165;
	st.shared.u32 	[%r128+1280], %r1166;
	st.shared.u32 	[%r128+1408], %r1167;
	st.shared.u32 	[%r128+1536], %r1168;
	st.shared.u32 	[%r128+1664], %r1169;
	st.shared.u32 	[%r128+1792], %r1170;
	st.shared.u32 	[%r128+1920], %r1171;
	st.shared.u32 	[%r128+2048], %r1172;
	st.shared.u32 	[%r128+2176], %r1173;
	st.shared.u32 	[%r128+2304], %r1174;
	st.shared.u32 	[%r128+2432], %r1175;
	bar.warp.sync 	-1;
	ld.shared.v4.f32 	{%f96, %f97, %f98, %f99}, [%r129];
	ld.shared.v4.f32 	{%f100, %f101, %f102, %f103}, [%r129+16];
	ld.shared.v4.f32 	{%f104, %f105, %f106, %f107}, [%r129+32];
	ld.shared.v4.f32 	{%f108, %f109, %f110, %f111}, [%r129+48];
	ld.shared.v4.f32 	{%f112, %f113, %f114, %f115}, [%r129+64];
	bar.sync 	0;
	setp.ne.s32 	%p82, %r1, 0;
	@%p82 bra 	$L__BB10_122;
	shl.b32 	%r561, %r67, 2;
	mov.u32 	%r562, _ZZN3cub18CUB_300001_SM_10006detail11scan_by_key21DeviceScanByKeyKernelINS2_10policy_hubIPiffN4cuda3std3__44plusIvEEE10Policy1000ES5_PfSD_NS0_24ReduceByKeyScanTileStateIfiLb1EEENS8_8equal_toIvEESA_NS0_8NullTypeEjfiEEvT0_PT9_T1_T2_T3_iT4_T5_T6_T7_E12temp_storage;
	add.s32 	%r563, %r562, %r561;
	add.s32 	%r191, %r563, 1020;
	st.shared.u32 	[%r563+1020], %r149;
	bar.sync 	0;
	setp.eq.s32 	%p207, %r67, 0;
	mov.b32 	%r1176, 1;
	@%p207 bra 	$L__BB10_117;
	ld.shared.u32 	%r564, [%r191+-4];
	setp.ne.s32 	%p208, %r564, %r130;
	selp.u32 	%r1176, 1, 0, %p208;
$L__BB10_117:
	shr.u32 	%r194, %r67, 5;
	setp.ne.s32 	%p209, %r130, %r131;
	setp.ne.s32 	%p210, %r131, %r132;
	setp.ne.s32 	%p211, %r132, %r133;
	setp.ne.s32 	%p212, %r133, %r134;
	setp.ne.s32 	%p213, %r134, %r135;
	setp.ne.s32 	%p214, %r135, %r136;
	setp.ne.s32 	%p215, %r136, %r137;
	setp.ne.s32 	%p216, %r137, %r138;
	setp.ne.s32 	%p217, %r138, %r139;
	setp.ne.s32 	%p218, %r139, %r140;
	setp.ne.s32 	%p219, %r140, %r141;
	setp.ne.s32 	%p220, %r141, %r142;
	setp.ne.s32 	%p221, %r142, %r143;
	setp.ne.s32 	%p222, %r143, %r144;
	setp.ne.s32 	%p223, %r144, %r145;
	setp.ne.s32 	%p224, %r145, %r146;
	setp.ne.s32 	%p225, %r146, %r147;
	setp.ne.s32 	%p226, %r147, %r148;
	setp.ne.s32 	%p227, %r148, %r149;
	mul.lo.s32 	%r625, %r67, 20;
	setp.eq.s32 	%p228, %r625, %r3;
	selp.b32 	%r195, 1, %r1176, %p228;
	or.b32  	%r626, %r625, 1;
	setp.eq.s32 	%p229, %r626, %r3;
	or.pred  	%p1, %p229, %p209;
	or.b32  	%r627, %r625, 2;
	setp.eq.s32 	%p230, %r627, %r3;
	or.pred  	%p2, %p230, %p210;
	or.b32  	%r628, %r625, 3;
	setp.eq.s32 	%p231, %r628, %r3;
	or.pred  	%p3, %p231, %p211;
	add.s32 	%r629, %r625, 4;
	setp.eq.s32 	%p232, %r629, %r3;
	or.pred  	%p4, %p232, %p212;
	add.s32 	%r630, %r625, 5;
	setp.eq.s32 	%p233, %r630, %r3;
	or.pred  	%p5, %p233, %p213;
	add.s32 	%r631, %r625, 6;
	setp.eq.s32 	%p234, %r631, %r3;
	or.pred  	%p6, %p234, %p214;
	add.s32 	%r632, %r625, 7;
	setp.eq.s32 	%p235, %r632, %r3;
	or.pred  	%p7, %p235, %p215;
	add.s32 	%r633, %r625, 8;
	setp.eq.s32 	%p236, %r633, %r3;
	or.pred  	%p8, %p236, %p216;
	add.s32 	%r634, %r625, 9;
	setp.eq.s32 	%p237, %r634, %r3;
	or.pred  	%p9, %p237, %p217;
	add.s32 	%r635, %r625, 10;
	setp.eq.s32 	%p238, %r635, %r3;
	or.pred  	%p10, %p238, %p218;
	add.s32 	%r636, %r625, 11;
	setp.eq.s32 	%p239, %r636, %r3;
	or.pred  	%p11, %p239, %p219;
	add.s32 	%r637, %r625, 12;
	setp.eq.s32 	%p240, %r637, %r3;
	or.pred  	%p12, %p240, %p220;
	add.s32 	%r638, %r625, 13;
	setp.eq.s32 	%p241, %r638, %r3;
	or.pred  	%p13, %p241, %p221;
	add.s32 	%r639, %r625, 14;
	setp.eq.s32 	%p242, %r639, %r3;
	or.pred  	%p14, %p242, %p222;
	add.s32 	%r640, %r625, 15;
	setp.eq.s32 	%p243, %r640, %r3;
	or.pred  	%p15, %p243, %p223;
	add.s32 	%r641, %r625, 16;
	setp.eq.s32 	%p244, %r641, %r3;
	or.pred  	%p16, %p244, %p224;
	add.s32 	%r642, %r625, 17;
	setp.eq.s32 	%p245, %r642, %r3;
	or.pred  	%p17, %p245, %p225;
	add.s32 	%r643, %r625, 18;
	setp.eq.s32 	%p246, %r643, %r3;
	or.pred  	%p18, %p246, %p226;
	add.s32 	%r644, %r625, 19;
	setp.eq.s32 	%p247, %r644, %r3;
	or.pred  	%p19, %p247, %p227;
	add.f32 	%f358, %f96, %f97;
	selp.f32 	%f359, %f97, %f358, %p1;
	or.pred  	%p248, %p1, %p2;
	add.f32 	%f360, %f359, %f98;
	selp.f32 	%f361, %f98, %f360, %p2;
	or.pred  	%p249, %p248, %p3;
	add.f32 	%f362, %f361, %f99;
	selp.f32 	%f363, %f99, %f362, %p3;
	or.pred  	%p250, %p249, %p4;
	add.f32 	%f364, %f363, %f100;
	selp.f32 	%f365, %f100, %f364, %p4;
	or.pred  	%p251, %p250, %p5;
	add.f32 	%f366, %f365, %f101;
	selp.f32 	%f367, %f101, %f366, %p5;
	or.pred  	%p252, %p251, %p6;
	add.f32 	%f368, %f367, %f102;
	selp.f32 	%f369, %f102, %f368, %p6;
	or.pred  	%p253, %p252, %p7;
	add.f32 	%f370, %f369, %f103;
	selp.f32 	%f371, %f103, %f370, %p7;
	or.pred  	%p254, %p253, %p8;
	add.f32 	%f372, %f371, %f104;
	selp.f32 	%f373, %f104, %f372, %p8;
	or.pred  	%p255, %p254, %p9;
	add.f32 	%f374, %f373, %f105;
	selp.f32 	%f375, %f105, %f374, %p9;
	or.pred  	%p256, %p255, %p10;
	add.f32 	%f376, %f375, %f106;
	selp.f32 	%f377, %f106, %f376, %p10;
	or.pred  	%p257, %p256, %p11;
	add.f32 	%f378, %f377, %f107;
	selp.f32 	%f379, %f107, %f378, %p11;
	or.pred  	%p258, %p257, %p12;
	add.f32 	%f380, %f379, %f108;
	selp.f32 	%f381, %f108, %f380, %p12;
	or.pred  	%p259, %p258, %p13;
	add.f32 	%f382, %f381, %f109;
	selp.f32 	%f383, %f109, %f382, %p13;
	or.pred  	%p260, %p259, %p14;
	add.f32 	%f384, %f383, %f110;
	selp.f32 	%f385, %f110, %f384, %p14;
	or.pred  	%p261, %p260, %p15;
	add.f32 	%f386, %f385, %f111;
	selp.f32 	%f387, %f111, %f386, %p15;
	or.pred  	%p262, %p261, %p16;
	add.f32 	%f388, %f387, %f112;
	selp.f32 	%f389, %f112, %f388, %p16;
	or.pred  	%p263, %p262, %p17;
	add.f32 	%f390, %f389, %f113;
	selp.f32 	%f391, %f113, %f390, %p17;
	or.pred  	%p264, %p263, %p18;
	add.f32 	%f392, %f391, %f114;
	selp.f32 	%f393, %f114, %f392, %p18;
	or.pred  	%p265, %p264, %p19;
	selp.u32 	%r645, 1, 0, %p265;
	or.b32  	%r566, %r195, %r645;
	add.f32 	%f394, %f393, %f115;
	selp.f32 	%f395, %f115, %f394, %p19;
	mov.b32 	%r622, 1;
	mov.b32 	%r623, 0;
	mov.b32 	%r624, -1;
	// begin inline asm
	shfl.sync.up.b32 %r565, %r566, %r622, %r623, %r624;
	// end inline asm
	mov.b32 	%r571, %f395;
	// begin inline asm
	shfl.sync.up.b32 %r570, %r571, %r622, %r623, %r624;
	// end inline asm
	mov.b32 	%f396, %r570;
	setp.eq.s32 	%p266, %r566, 0;
	add.f32 	%f397, %f395, %f396;
	selp.f32 	%f398, %f397, %f395, %p266;
	setp.lt.s32 	%p267, %r257, 1;
	selp.b32 	%r646, 0, %r565, %p267;
	or.b32  	%r576, %r646, %r566;
	selp.f32 	%f399, %f395, %f398, %p267;
	mov.b32 	%r582, 2;
	// begin inline asm
	shfl.sync.up.b32 %r575, %r576, %r582, %r623, %r624;
	// end inline asm
	mov.b32 	%r581, %f399;
	// begin inline asm
	shfl.sync.up.b32 %r580, %r581, %r582, %r623, %r624;
	// end inline asm
	mov.b32 	%f400, %r580;
	setp.eq.s32 	%p268, %r576, 0;
	add.f32 	%f401, %f399, %f400;
	selp.f32 	%f402, %f401, %f399, %p268;
	setp.lt.s32 	%p269, %r257, 2;
	selp.b32 	%r647, 0, %r575, %p269;
	or.b32  	%r586, %r647, %r576;
	selp.f32 	%f403, %f399, %f402, %p269;
	mov.b32 	%r592, 4;
	// begin inline asm
	shfl.sync.up.b32 %r585, %r586, %r592, %r623, %r624;
	// end inline asm
	mov.b32 	%r591, %f403;
	// begin inline asm
	shfl.sync.up.b32 %r590, %r591, %r592, %r623, %r624;
	// end inline asm
	mov.b32 	%f404, %r590;
	setp.eq.s32 	%p270, %r586, 0;
	add.f32 	%f405, %f403, %f404;
	selp.f32 	%f406, %f405, %f403, %p270;
	setp.lt.s32 	%p271, %r257, 4;
	selp.b32 	%r648, 0, %r585, %p271;
	or.b32  	%r596, %r648, %r586;
	selp.f32 	%f407, %f403, %f406, %p271;
	mov.b32 	%r602, 8;
	// begin inline asm
	shfl.sync.up.b32 %r595, %r596, %r602, %r623, %r624;
	// end inline asm
	mov.b32 	%r601, %f407;
	// begin inline asm
	shfl.sync.up.b32 %r600, %r601, %r602, %r623, %r624;
	// end inline asm
	mov.b32 	%f408, %r600;
	setp.eq.s32 	%p272, %r596, 0;
	add.f32 	%f409, %f407, %f408;
	selp.f32 	%f410, %f409, %f407, %p272;
	setp.lt.s32 	%p273, %r257, 8;
	selp.b32 	%r649, 0, %r595, %p273;
	or.b32  	%r606, %r649, %r596;
	selp.f32 	%f411, %f407, %f410, %p273;
	mov.b32 	%r612, 16;
	// begin inline asm
	shfl.sync.up.b32 %r605, %r606, %r612, %r623, %r624;
	// end inline asm
	mov.b32 	%r611, %f411;
	// begin inline asm
	shfl.sync.up.b32 %r610, %r611, %r612, %r623, %r624;
	// end inline asm
	mov.b32 	%f412, %r610;
	setp.eq.s32 	%p274, %r606, 0;
	add.f32 	%f413, %f411, %f412;
	selp.f32 	%f116, %f413, %f411, %p274;
	setp.lt.s32 	%p275, %r257, 16;
	selp.b32 	%r650, 0, %r605, %p275;
	or.b32  	%r616, %r650, %r606;
	selp.f32 	%f414, %f411, %f116, %p275;
	// begin inline asm
	shfl.sync.up.b32 %r615, %r616, %r622, %r623, %r624;
	// end inline asm
	mov.b32 	%r621, %f414;
	// begin inline asm
	shfl.sync.up.b32 %r620, %r621, %r622, %r623, %r624;
	// end inline asm
	mov.b32 	%f753, %r620;
	setp.ne.s32 	%p276, %r257, 31;
	@%p276 bra 	$L__BB10_119;
	shl.b32 	%r651, %r194, 3;
	mov.u32 	%r652, _ZZN3cub18CUB_300001_SM_10006detail11scan_by_key21DeviceScanByKeyKernelINS2_10policy_hubIPiffN4cuda3std3__44plusIvEEE10Policy1000ES5_PfSD_NS0_24ReduceByKeyScanTileStateIfiLb1EEENS8_8equal_toIvEESA_NS0_8NullTypeEjfiEEvT0_PT9_T1_T2_T3_iT4_T5_T6_T7_E12temp_storage;
	add.s32 	%r653, %r652, %r651;
	mov.b32 	%r654, %f116;
	st.shared.v2.u32 	[%r653], {%r616, %r654};
$L__BB10_119:
	bar.sync 	0;
	setp.lt.u32 	%p277, %r67, 32;
	@%p277 bra 	$L__BB10_121;
	ld.shared.f32 	%f415, [_ZZN3cub18CUB_300001_SM_10006detail11scan_by_key21DeviceScanByKeyKernelINS2_10policy_hubIPiffN4cuda3std3__44plusIvEEE10Policy1000ES5_PfSD_NS0_24ReduceByKeyScanTileStateIfiLb1EEENS8_8equal_toIvEESA_NS0_8NullTypeEjfiEEvT0_PT9_T1_T2_T3_iT4_T5_T6_T7_E12temp_storage+4];
	ld.shared.v2.u32 	{%r655, %r656}, [_ZZN3cub18CUB_300001_SM_10006detail11scan_by_key21DeviceScanByKeyKernelINS2_10policy_hubIPiffN4cuda3std3__44plusIvEEE10Policy1000ES5_PfSD_NS0_24ReduceByKeyScanTileStateIfiLb1EEENS8_8equal_toIvEESA_NS0_8NullTypeEjfiEEvT0_PT9_T1_T2_T3_iT4_T5_T6_T7_E12temp_storage+8];
	mov.b32 	%f416, %r656;
	add.f32 	%f417, %f415, %f416;
	setp.eq.s32 	%p278, %r655, 0;
	selp.f32 	%f418, %f417, %f416, %p278;
	ld.shared.v4.u32 	{%r657, %r658, %r659, %r660}, [_ZZN3cub18CUB_300001_SM_10006detail11scan_by_key21DeviceScanByKeyKernelINS2_10policy_hubIPiffN4cuda3std3__44plusIvEEE10Policy1000ES5_PfSD_NS0_24ReduceByKeyScanTileStateIfiLb1EEENS8_8equal_toIvEESA_NS0_8NullTypeEjfiEEvT0_PT9_T1_T2_T3_iT4_T5_T6_T7_E12temp_storage+16];
	mov.b32 	%f419, %r660;
	mov.b32 	%f420, %r658;
	add.f32 	%f421, %f418, %f420;
	setp.eq.s32 	%p279, %r657, 0;
	selp.f32 	%f422, %f421, %f420, %p279;
	add.f32 	%f423, %f422, %f419;
	setp.eq.s32 	%p280, %r659, 0;
	selp.f32 	%f424, %f423, %f419, %p280;
	ld.shared.v4.u32 	{%r661, %r662, %r663, %r664}, [_ZZN3cub18CUB_300001_SM_10006detail11scan_by_key21DeviceScanByKeyKernelINS2_10policy_hubIPiffN4cuda3std3__44plusIvEEE10Policy1000ES5_PfSD_NS0_24ReduceByKeyScanTileStateIfiLb1EEENS8_8equal_toIvEESA_NS0_8NullTypeEjfiEEvT0_PT9_T1_T2_T3_iT4_T5_T6_T7_E12temp_storage+32];
	mov.b32 	%f425, %r664;
	mov.b32 	%f426, %r662;
	add.f32 	%f427, %f424, %f426;
	setp.eq.s32 	%p281, %r661, 0;
	selp.f32 	%f428, %f427, %f426, %p281;
	setp.eq.s32 	%p282, %r194, 6;
	add.f32 	%f429, %f428, %f425;
	setp.eq.s32 	%p283, %r663, 0;
	selp.f32 	%f430, %f429, %f425, %p283;
	setp.eq.s32 	%p284, %r194, 5;
	setp.eq.s32 	%p285, %r194, 4;
	setp.eq.s32 	%p286, %r194, 3;
	setp.eq.s32 	%p287, %r194, 2;
	selp.f32 	%f431, %f418, %f415, %p287;
	selp.f32 	%f432, %f422, %f431, %p286;
	selp.f32 	%f433, %f424, %f432, %p285;
	selp.f32 	%f434, %f428, %f433, %p284;
	selp.f32 	%f435, %f430, %f434, %p282;
	setp.eq.s32 	%p288, %r615, 0;
	add.f32 	%f436, %f435, %f753;
	selp.f32 	%f437, %f436, %f753, %p288;
	setp.eq.s32 	%p289, %r257, 0;
	selp.f32 	%f753, %f435, %f437, %p289;
$L__BB10_121:
	setp.eq.s32 	%p290, %r67, 0;
	setp.eq.s32 	%p291, %r195, 0;
	add.f32 	%f438, %f753, %f96;
	selp.f32 	%f439, %f438, %f96, %p291;
	selp.f32 	%f775, %f96, %f439, %p290;
	add.f32 	%f440, %f775, %f97;
	selp.f32 	%f774, %f97, %f440, %p1;
	add.f32 	%f441, %f774, %f98;
	selp.f32 	%f773, %f98, %f441, %p2;
	add.f32 	%f442, %f773, %f99;
	selp.f32 	%f772, %f99, %f442, %p3;
	add.f32 	%f443, %f772, %f100;
	selp.f32 	%f771, %f100, %f443, %p4;
	add.f32 	%f444, %f771, %f101;
	selp.f32 	%f770, %f101, %f444, %p5;
	add.f32 	%f445, %f770, %f102;
	selp.f32 	%f769, %f102, %f445, %p6;
	add.f32 	%f446, %f769, %f103;
	selp.f32 	%f768, %f103, %f446, %p7;
	add.f32 	%f447, %f768, %f104;
	selp.f32 	%f767, %f104, %f447, %p8;
	add.f32 	%f448, %f767, %f105;
	selp.f32 	%f766, %f105, %f448, %p9;
	add.f32 	%f449, %f766, %f106;
	selp.f32 	%f765, %f106, %f449, %p10;
	add.f32 	%f450, %f765, %f107;
	selp.f32 	%f764, %f107, %f450, %p11;
	add.f32 	%f451, %f764, %f108;
	selp.f32 	%f763, %f108, %f451, %p12;
	add.f32 	%f452, %f763, %f109;
	selp.f32 	%f762, %f109, %f452, %p13;
	add.f32 	%f453, %f762, %f110;
	selp.f32 	%f761, %f110, %f453, %p14;
	add.f32 	%f454, %f761, %f111;
	selp.f32 	%f760, %f111, %f454, %p15;
	add.f32 	%f455, %f760, %f112;
	selp.f32 	%f759, %f112, %f455, %p16;
	add.f32 	%f456, %f759, %f113;
	selp.f32 	%f758, %f113, %f456, %p17;
	add.f32 	%f457, %f758, %f114;
	selp.f32 	%f757, %f114, %f457, %p18;
	add.f32 	%f458, %f757, %f115;
	selp.f32 	%f756, %f115, %f458, %p19;
	bra.uni 	$L__BB10_144;
$L__BB10_122:
	setp.ne.s32 	%p83, %r67, 0;
	mov.b32 	%r1178, 0;
	@%p83 bra 	$L__BB10_124;
	ld.param.u64 	%rd174, [_ZN3cub18CUB_300001_SM_10006detail11scan_by_key21DeviceScanByKeyKernelINS2_10policy_hubIPiffN4cuda3std3__44plusIvEEE10Policy1000ES5_PfSD_NS0_24ReduceByKeyScanTileStateIfiLb1EEENS8_8equal_toIvEESA_NS0_8NullTypeEjfiEEvT0_PT9_T1_T2_T3_iT4_T5_T6_T7__param_1];
	cvta.to.global.u64 	%rd72, %rd174;
	mul.wide.u32 	%rd73, %r1, 4;
	add.s64 	%rd74, %rd72, %rd73;
	ld.global.u32 	%r1178, [%rd74];
$L__BB10_124:
	setp.eq.s32 	%p84, %r67, 0;
	shl.b32 	%r286, %r67, 2;
	mov.u32 	%r287, _ZZN3cub18CUB_300001_SM_10006detail11scan_by_key21DeviceScanByKeyKernelINS2_10policy_hubIPiffN4cuda3std3__44plusIvEEE10Policy1000ES5_PfSD_NS0_24ReduceByKeyScanTileStateIfiLb1EEENS8_8equal_toIvEESA_NS0_8NullTypeEjfiEEvT0_PT9_T1_T2_T3_iT4_T5_T6_T7_E12temp_storage;
	add.s32 	%r288, %r287, %r286;
	add.s32 	%r200, %r288, 1020;
	st.shared.u32 	[%r288+1020], %r149;
	bar.sync 	0;
	@%p84 bra 	$L__BB10_126;
	ld.shared.u32 	%r1178, [%r200+-4];
$L__BB10_126:
	shr.u32 	%r203, %r67, 5;
	setp.ne.s32 	%p85, %r1178, %r130;
	setp.ne.s32 	%p86, %r130, %r131;
	setp.ne.s32 	%p87, %r131, %r132;
	setp.ne.s32 	%p88, %r132, %r133;
	setp.ne.s32 	%p89, %r133, %r134;
	setp.ne.s32 	%p90, %r134, %r135;
	setp.ne.s32 	%p91, %r135, %r136;
	setp.ne.s32 	%p92, %r136, %r137;
	setp.ne.s32 	%p93, %r137, %r138;
	setp.ne.s32 	%p94, %r138, %r139;
	setp.ne.s32 	%p95, %r139, %r140;
	setp.ne.s32 	%p96, %r140, %r141;
	setp.ne.s32 	%p97, %r141, %r142;
	setp.ne.s32 	%p98, %r142, %r143;
	setp.ne.s32 	%p99, %r143, %r144;
	setp.ne.s32 	%p100, %r144, %r145;
	setp.ne.s32 	%p101, %r145, %r146;
	setp.ne.s32 	%p102, %r146, %r147;
	setp.ne.s32 	%p103, %r147, %r148;
	setp.ne.s32 	%p104, %r148, %r149;
	mul.lo.s32 	%r349, %r67, 20;
	setp.eq.s32 	%p105, %r349, %r3;
	or.pred  	%p20, %p105, %p85;
	or.b32  	%r350, %r349, 1;
	setp.eq.s32 	%p106, %r350, %r3;
	or.pred  	%p21, %p106, %p86;
	or.b32  	%r351, %r349, 2;
	setp.eq.s32 	%p107, %r351, %r3;
	or.pred  	%p22, %p107, %p87;
	or.b32  	%r352, %r349, 3;
	setp.eq.s32 	%p108, %r352, %r3;
	or.pred  	%p23, %p108, %p88;
	add.s32 	%r353, %r349, 4;
	setp.eq.s32 	%p109, %r353, %r3;
	or.pred  	%p24, %p109, %p89;
	add.s32 	%r354, %r349, 5;
	setp.eq.s32 	%p110, %r354, %r3;
	or.pred  	%p25, %p110, %p90;
	add.s32 	%r355, %r349, 6;
	setp.eq.s32 	%p111, %r355, %r3;
	or.pred  	%p26, %p111, %p91;
	add.s32 	%r356, %r349, 7;
	setp.eq.s32 	%p112, %r356, %r3;
	or.pred  	%p27, %p112, %p92;
	add.s32 	%r357, %r349, 8;
	setp.eq.s32 	%p113, %r357, %r3;
	or.pred  	%p28, %p113, %p93;
	add.s32 	%r358, %r349, 9;
	setp.eq.s32 	%p114, %r358, %r3;
	or.pred  	%p29, %p114, %p94;
	add.s32 	%r359, %r349, 10;
	setp.eq.s32 	%p115, %r359, %r3;
	or.pred  	%p30, %p115, %p95;
	add.s32 	%r360, %r349, 11;
	setp.eq.s32 	%p116, %r360, %r3;
	or.pred  	%p31, %p116, %p96;
	add.s32 	%r361, %r349, 12;
	setp.eq.s32 	%p117, %r361, %r3;
	or.pred  	%p32, %p117, %p97;
	add.s32 	%r362, %r349, 13;
	setp.eq.s32 	%p118, %r362, %r3;
	or.pred  	%p33, %p118, %p98;
	add.s32 	%r363, %r349, 14;
	setp.eq.s32 	%p119, %r363, %r3;
	or.pred  	%p34, %p119, %p99;
	add.s32 	%r364, %r349, 15;
	setp.eq.s32 	%p120, %r364, %r3;
	or.pred  	%p35, %p120, %p100;
	add.s32 	%r365, %r349, 16;
	setp.eq.s32 	%p121, %r365, %r3;
	or.pred  	%p36, %p121, %p101;
	add.s32 	%r366, %r349, 17;
	setp.eq.s32 	%p122, %r366, %r3;
	or.pred  	%p37, %p122, %p102;
	add.s32 	%r367, %r349, 18;
	setp.eq.s32 	%p123, %r367, %r3;
	or.pred  	%p38, %p123, %p103;
	add.s32 	%r368, %r349, 19;
	setp.eq.s32 	%p124, %r368, %r3;
	or.pred  	%p39, %p124, %p104;
	or.pred  	%p125, %p21, %p20;
	add.f32 	%f209, %f96, %f97;
	selp.f32 	%f210, %f97, %f209, %p21;
	or.pred  	%p126, %p22, %p125;
	add.f32 	%f211, %f210, %f98;
	selp.f32 	%f212, %f98, %f211, %p22;
	or.pred  	%p127, %p23, %p126;
	add.f32 	%f213, %f212, %f99;
	selp.f32 	%f214, %f99, %f213, %p23;
	or.pred  	%p128, %p24, %p127;
	add.f32 	%f215, %f214, %f100;
	selp.f32 	%f216, %f100, %f215, %p24;
	or.pred  	%p129, %p25, %p128;
	add.f32 	%f217, %f216, %f101;
	selp.f32 	%f218, %f101, %f217, %p25;
	or.pred  	%p130, %p26, %p129;
	add.f32 	%f219, %f218, %f102;
	selp.f32 	%f220, %f102, %f219, %p26;
	or.pred  	%p131, %p27, %p130;
	add.f32 	%f221, %f220, %f103;
	selp.f32 	%f222, %f103, %f221, %p27;
	or.pred  	%p132, %p28, %p131;
	add.f32 	%f223, %f222, %f104;
	selp.f32 	%f224, %f104, %f223, %p28;
	or.pred  	%p133, %p29, %p132;
	add.f32 	%f225, %f224, %f105;
	selp.f32 	%f226, %f105, %f225, %p29;
	or.pred  	%p134, %p30, %p133;
	add.f32 	%f227, %f226, %f106;
	selp.f32 	%f228, %f106, %f227, %p30;
	or.pred  	%p135, %p31, %p134;
	add.f32 	%f229, %f228, %f107;
	selp.f32 	%f230, %f107, %f229, %p31;
	or.pred  	%p136, %p32, %p135;
	add.f32 	%f231, %f230, %f108;
	selp.f32 	%f232, %f108, %f231, %p32;
	or.pred  	%p137, %p33, %p136;
	add.f32 	%f233, %f232, %f109;
	selp.f32 	%f234, %f109, %f233, %p33;
	or.pred  	%p138, %p34, %p137;
	add.f32 	%f235, %f234, %f110;
	selp.f32 	%f236, %f110, %f235, %p34;
	or.pred  	%p139, %p35, %p138;
	add.f32 	%f237, %f236, %f111;
	selp.f32 	%f238, %f111, %f237, %p35;
	or.pred  	%p140, %p36, %p139;
	add.f32 	%f239, %f238, %f112;
	selp.f32 	%f240, %f112, %f239, %p36;
	or.pred  	%p141, %p37, %p140;
	add.f32 	%f241, %f240, %f113;
	selp.f32 	%f242, %f113, %f241, %p37;
	or.pred  	%p142, %p38, %p141;
	add.f32 	%f243, %f242, %f114;
	selp.f32 	%f244, %f114, %f243, %p38;
	or.pred  	%p143, %p39, %p142;
	selp.u32 	%r290, 1, 0, %p143;
	add.f32 	%f245, %f244, %f115;
	selp.f32 	%f246, %f115, %f245, %p39;
	mov.b32 	%r346, 1;
	mov.b32 	%r347, 0;
	mov.b32 	%r348, -1;
	// begin inline asm
	shfl.sync.up.b32 %r289, %r290, %r346, %r347, %r348;
	// end inline asm
	mov.b32 	%r295, %f246;
	// begin inline asm
	shfl.sync.up.b32 %r294, %r295, %r346, %r347, %r348;
	// end inline asm
	mov.b32 	%f247, %r294;
	add.f32 	%f248, %f246, %f247;
	setp.lt.s32 	%p145, %r257, 1;
	selp.b32 	%r369, 0, %r289, %p145;
	or.b32  	%r300, %r369, %r290;
	selp.f32 	%f249, %f246, %f248, %p143;
	selp.f32 	%f250, %f246, %f249, %p145;
	mov.b32 	%r306, 2;
	// begin inline asm
	shfl.sync.up.b32 %r299, %r300, %r306, %r347, %r348;
	// end inline asm
	mov.b32 	%r305, %f250;
	// begin inline asm
	shfl.sync.up.b32 %r304, %r305, %r306, %r347, %r348;
	// end inline asm
	mov.b32 	%f251, %r304;
	setp.eq.s32 	%p146, %r300, 0;
	add.f32 	%f252, %f250, %f251;
	selp.f32 	%f253, %f252, %f250, %p146;
	setp.lt.s32 	%p147, %r257, 2;
	selp.b32 	%r370, 0, %r299, %p147;
	or.b32  	%r310, %r370, %r300;
	selp.f32 	%f254, %f250, %f253, %p147;
	mov.b32 	%r316, 4;
	// begin inline asm
	shfl.sync.up.b32 %r309, %r310, %r316, %r347, %r348;
	// end inline asm
	mov.b32 	%r315, %f254;
	// begin inline asm
	shfl.sync.up.b32 %r314, %r315, %r316, %r347, %r348;
	// end inline asm
	mov.b32 	%f255, %r314;
	setp.eq.s32 	%p148, %r310, 0;
	add.f32 	%f256, %f254, %f255;
	selp.f32 	%f257, %f256, %f254, %p148;
	setp.lt.s32 	%p149, %r257, 4;
	selp.b32 	%r371, 0, %r309, %p149;
	or.b32  	%r320, %r371, %r310;
	selp.f32 	%f258, %f254, %f257, %p149;
	mov.b32 	%r326, 8;
	// begin inline asm
	shfl.sync.up.b32 %r319, %r320, %r326, %r347, %r348;
	// end inline asm
	mov.b32 	%r325, %f258;
	// begin inline asm
	shfl.sync.up.b32 %r324, %r325, %r326, %r347, %r348;
	// end inline asm
	mov.b32 	%f259, %r324;
	setp.eq.s32 	%p150, %r320, 0;
	add.f32 	%f260, %f258, %f259;
	selp.f32 	%f261, %f260, %f258, %p150;
	setp.lt.s32 	%p151, %r257, 8;
	selp.b32 	%r372, 0, %r319, %p151;
	or.b32  	%r330, %r372, %r320;
	selp.f32 	%f262, %f258, %f261, %p151;
	mov.b32 	%r336, 16;
	// begin inline asm
	shfl.sync.up.b32 %r329, %r330, %r336, %r347, %r348;
	// end inline asm
	mov.b32 	%r335, %f262;
	// begin inline asm
	shfl.sync.up.b32 %r334, %r335, %r336, %r347, %r348;
	// end inline asm
	mov.b32 	%f263, %r334;
	setp.eq.s32 	%p152, %r330, 0;
	add.f32 	%f264, %f262, %f263;
	selp.f32 	%f140, %f264, %f262, %p152;
	setp.lt.s32 	%p153, %r257, 16;
	selp.b32 	%r373, 0, %r329, %p153;
	or.b32  	%r340, %r373, %r330;
	selp.f32 	%f265, %f262, %f140, %p153;
	// begin inline asm
	shfl.sync.up.b32 %r1187, %r340, %r346, %r347, %r348;
	// end inline asm
	mov.b32 	%r345, %f265;
	// begin inline asm
	shfl.sync.up.b32 %r344, %r345, %r346, %r347, %r348;
	// end inline asm
	mov.b32 	%f755, %r344;
	setp.ne.s32 	%p154, %r257, 31;
	@%p154 bra 	$L__BB10_128;
	shl.b32 	%r374, %r203, 3;
	mov.u32 	%r375, _ZZN3cub18CUB_300001_SM_10006detail11scan_by_key21DeviceScanByKeyKernelINS2_10policy_hubIPiffN4cuda3std3__44plusIvEEE10Policy1000ES5_PfSD_NS0_24ReduceByKeyScanTileStateIfiLb1EEENS8_8equal_toIvEESA_NS0_8NullTypeEjfiEEvT0_PT9_T1_T2_T3_iT4_T5_T6_T7_E12temp_storage;
	add.s32 	%r376, %r375, %r374;
	mov.b32 	%r377, %f140;
	st.shared.v2.u32 	[%r376], {%r340, %r377};
$L__BB10_128:
	bar.sync 	0;
	ld.shared.v4.u32 	{%r378, %r379, %r380, %r381}, [_ZZN3cub18CUB_300001_SM_10006detail11scan_by_key21DeviceScanByKeyKernelINS2_10policy_hubIPiffN4cuda3std3__44plusIvEEE10Policy1000ES5_PfSD_NS0_24ReduceByKeyScanTileStateIfiLb1EEENS8_8equal_toIvEESA_NS0_8NullTypeEjfiEEvT0_PT9_T1_T2_T3_iT4_T5_T6_T7_E12temp_storage];
	mov.b32 	%f266, %r381;
	mov.b32 	%f267, %r379;
	or.b32  	%r382, %r380, %r378;
	setp.eq.s32 	%p155, %r380, 0;
	add.f32 	%f268, %f267, %f266;
	selp.f32 	%f269, %f268, %f266, %p155;
	setp.eq.s32 	%p156, %r203, 2;
	selp.b32 	%r383, %r382, %r378, %p156;
	selp.f32 	%f270, %f269, %f267, %p156;
	ld.shared.v4.u32 	{%r384, %r385, %r386, %r387}, [_ZZN3cub18CUB_300001_SM_10006detail11scan_by_key21DeviceScanByKeyKernelINS2_10policy_hubIPiffN4cuda3std3__44plusIvEEE10Policy1000ES5_PfSD_NS0_24ReduceByKeyScanTileStateIfiLb1EEENS8_8equal_toIvEESA_NS0_8NullTypeEjfiEEvT0_PT9_T1_T2_T3_iT4_T5_T6_T7_E12temp_storage+16];
	mov.b32 	%f271, %r387;
	mov.b32 	%f272, %r385;
	or.b32  	%r388, %r384, %r382;
	setp.eq.s32 	%p157, %r384, 0;
	add.f32 	%f273, %f269, %f272;
	selp.f32 	%f274, %f273, %f272, %p157;
	setp.eq.s32 	%p158, %r203, 3;
	selp.b32 	%r389, %r388, %r383, %p158;
	selp.f32 	%f275, %f274, %f270, %p158;
	or.b32  	%r390, %r386, %r388;
	setp.eq.s32 	%p159, %r386, 0;
	add.f32 	%f276, %f274, %f271;
	selp.f32 	%f277, %f276, %f271, %p159;
	setp.eq.s32 	%p160, %r203, 4;
	selp.b32 	%r391, %r390, %r389, %p160;
	selp.f32 	%f278, %f277, %f275, %p160;
	ld.shared.v4.u32 	{%r392, %r393, %r394, %r395}, [_ZZN3cub18CUB_300001_SM_10006detail11scan_by_key21DeviceScanByKeyKernelINS2_10policy_hubIPiffN4cuda3std3__44plusIvEEE10Policy1000ES5_PfSD_NS0_24ReduceByKeyScanTileStateIfiLb1EEENS8_8equal_toIvEESA_NS0_8NullTypeEjfiEEvT0_PT9_T1_T2_T3_iT4_T5_T6_T7_E12temp_storage+32];
	mov.b32 	%f279, %r395;
	mov.b32 	%f280, %r393;
	or.b32  	%r396, %r392, %r390;
	setp.eq.s32 	%p161, %r392, 0;
	add.f32 	%f281, %f277, %f280;
	selp.f32 	%f282, %f281, %f280, %p161;
	setp.eq.s32 	%p162, %r203, 5;
	selp.b32 	%r397, %r396, %r391, %p162;
	selp.f32 	%f283, %f282, %f278, %p162;
	or.b32  	%r398, %r394, %r396;
	setp.eq.s32 	%p163, %r394, 0;
	add.f32 	%f284, %f282, %f279;
	selp.f32 	%f285, %f284, %f279, %p163;
	setp.eq.s32 	%p164, %r203, 6;
	selp.b32 	%r206, %r398, %r397, %p164;
	selp.f32 	%f142, %f285, %f283, %p164;
	ld.shared.v2.u32 	{%r399, %r400}, [_ZZN3cub18CUB_300001_SM_10006detail11scan_by_key21DeviceScanByKeyKernelINS2_10policy_hubIPiffN4cuda3std3__44plusIvEEE10Policy1000ES5_PfSD_NS0_24ReduceByKeyScanTileStateIfiLb1EEENS8_8equal_toIvEESA_NS0_8NullTypeEjfiEEvT0_PT9_T1_T2_T3_iT4_T5_T6_T7_E12temp_storage+48];
	mov.b32 	%f286, %r400;
	or.b32  	%r207, %r399, %r398;
	setp.eq.s32 	%p165, %r399, 0;
	add.f32 	%f287, %f285, %f286;
	selp.f32 	%f143, %f287, %f286, %p165;
	setp.lt.u32 	%p166, %r67, 32;
	@%p166 bra 	$L__BB10_130;
	setp.eq.s32 	%p167, %r1187, 0;
	add.f32 	%f288, %f142, %f755;
	selp.f32 	%f289, %f288, %f755, %p167;
	setp.eq.s32 	%p168, %r257, 0;
	selp.b32 	%r401, 0, %r1187, %p168;
	or.b32  	%r1187, %r206, %r401;
	selp.f32 	%f755, %f142, %f289, %p168;
	bra.uni 	$L__BB10_143;
$L__BB10_130:
	setp.ne.s32 	%p169, %r67, 0;
	mul.wide.u32 	%rd75, %r1, 16;
	add.s64 	%rd13, %rd1, %rd75;
	@%p169 bra 	$L__BB10_132;
	st.shared.u32 	[_ZZN3cub18CUB_300001_SM_10006detail11scan_by_key21DeviceScanByKeyKernelINS2_10policy_hubIPiffN4cuda3std3__44plusIvEEE10Policy1000ES5_PfSD_NS0_24ReduceByKeyScanTileStateIfiLb1EEENS8_8equal_toIvEESA_NS0_8NullTypeEjfiEEvT0_PT9_T1_T2_T3_iT4_T5_T6_T7_E12temp_storage+116], %r207;
	st.shared.f32 	[_ZZN3cub18CUB_300001_SM_10006detail11scan_by_key21DeviceScanByKeyKernelINS2_10policy_hubIPiffN4cuda3std3__44plusIvEEE10Policy1000ES5_PfSD_NS0_24ReduceByKeyScanTileStateIfiLb1EEENS8_8equal_toIvEESA_NS0_8NullTypeEjfiEEvT0_PT9_T1_T2_T3_iT4_T5_T6_T7_E12temp_storage+120], %f143;
	add.s64 	%rd76, %rd13, 512;
	mov.b32 	%r402, %f143;
	mov.b64 	%rd77, {%r207, %r402};
	mov.b64 	%rd78, 100;
	// begin inline asm
	st.relaxed.gpu.v2.u64 [%rd76], {%rd77, %rd78};
	// end inline asm
$L__BB10_132:
	not.b32 	%r209, %r67;
	mov.b32 	%r403, 280;
	// begin inline asm
	nanosleep.u32 %r403;
	// end inline asm
	mul.wide.u32 	%rd79, %r67, 16;
	xor.b64  	%rd80, %rd79, -16;
	add.s64 	%rd81, %rd13, %rd80;
	add.s64 	%rd14, %rd81, 512;
	mov.b32 	%r1180, 928;
	mov.u32 	%r1185, %r1;
$L__BB10_133:
	shr.u32 	%r212, %r1180, 1;
	mul.lo.s32 	%r406, %r1185, 16807;
	and.b32  	%r1185, %r406, 2147483647;
	sub.s32 	%r407, %r1180, %r212;
	add.s32 	%r408, %r407, 1;
	rem.u32 	%r409, %r1185, %r408;
	add.s32 	%r405, %r409, %r212;
	// begin inline asm
	nanosleep.u32 %r405;
	// end inline asm
	// begin inline asm
	ld.relaxed.gpu.v2.u64 {%rd82, %rd181}, [%rd14];
	// end inline asm
	setp.eq.s64 	%p170, %rd181, 99;
	mov.b32 	%r410, -1;
	vote.sync.any.pred 	%p171, %p170, %r410;
	mov.u32 	%r1180, %r212;
	@%p171 bra 	$L__BB10_133;
	mov.b64 	{%r464, %r419}, %rd82;
	mov.b32 	%f290, %r419;
	cvt.u32.u64 	%r414, %rd82;
	setp.eq.s64 	%p172, %rd181, 101;
	mov.b32 	%r462, -1;
	vote.sync.ballot.b32 	%r465, %p172, %r462;
	// begin inline asm
	mov.u32 %r412, %lanemask_ge;
	// end inline asm
	and.b32  	%r466, %r465, %r412;
	or.b32  	%r467, %r466, -2147483648;
	add.s32 	%r468, %r467, -1;
	not.b32 	%r469, %r467;
	and.b32  	%r470, %r469, %r468;
	popc.b32 	%r416, %r470;
	mov.b32 	%r420, 1;
	// begin inline asm
	shfl.sync.down.b32 %r413, %r414, %r420, %r416, %r462;
	// end inline asm
	// begin inline asm
	shfl.sync.down.b32 %r418, %r419, %r420, %r416, %r462;
	// end inline asm
	mov.b32 	%f291, %r418;
	setp.lt.s32 	%p174, %r257, %r416;
	setp.eq.s32 	%p175, %r414, 0;
	add.f32 	%f292, %f290, %f291;
	selp.b32 	%r471, %r413, 0, %p174;
	or.b32  	%r424, %r471, %r414;
	selp.f32 	%f293, %f292, %f290, %p175;
	selp.f32 	%f294, %f293, %f290, %p174;
	mov.b32 	%r430, 2;
	// begin inline asm
	shfl.sync.down.b32 %r423, %r424, %r430, %r416, %r462;
	// end inline asm
	mov.b32 	%r429, %f294;
	// begin inline asm
	shfl.sync.down.b32 %r428, %r429, %r430, %r416, %r462;
	// end inline asm
	mov.b32 	%f295, %r428;
	add.s32 	%r472, %r257, 2;
	setp.gt.s32 	%p176, %r472, %r416;
	setp.eq.s32 	%p177, %r424, 0;
	add.f32 	%f296, %f294, %f295;
	selp.f32 	%f297, %f296, %f294, %p177;
	selp.b32 	%r473, 0, %r423, %p176;
	or.b32  	%r434, %r424, %r473;
	selp.f32 	%f298, %f294, %f297, %p176;
	mov.b32 	%r440, 4;
	// begin inline asm
	shfl.sync.down.b32 %r433, %r434, %r440, %r416, %r462;
	// end inline asm
	mov.b32 	%r439, %f298;
	// begin inline asm
	shfl.sync.down.b32 %r438, %r439, %r440, %r416, %r462;
	// end inline asm
	mov.b32 	%f299, %r438;
	add.s32 	%r474, %r257, 4;
	setp.gt.s32 	%p178, %r474, %r416;
	setp.eq.s32 	%p179, %r434, 0;
	add.f32 	%f300, %f298, %f299;
	selp.f32 	%f301, %f300, %f298, %p179;
	selp.b32 	%r475, 0, %r433, %p178;
	or.b32  	%r444, %r434, %r475;
	selp.f32 	%f302, %f298, %f301, %p178;
	mov.b32 	%r450, 8;
	// begin inline asm
	shfl.sync.down.b32 %r443, %r444, %r450, %r416, %r462;
	// end inline asm
	mov.b32 	%r449, %f302;
	// begin inline asm
	shfl.sync.down.b32 %r448, %r449, %r450, %r416, %r462;
	// end inline asm
	mov.b32 	%f303, %r448;
	add.s32 	%r476, %r257, 8;
	setp.gt.s32 	%p180, %r476, %r416;
	setp.eq.s32 	%p181, %r444, 0;
	add.f32 	%f304, %f302, %f303;
	selp.f32 	%f305, %f304, %f302, %p181;
	selp.b32 	%r477, 0, %r443, %p180;
	or.b32  	%r454, %r444, %r477;
	selp.f32 	%f306, %f302, %f305, %p180;
	mov.b32 	%r460, 16;
	// begin inline asm
	shfl.sync.down.b32 %r453, %r454, %r460, %r416, %r462;
	// end inline asm
	mov.b32 	%r459, %f306;
	// begin inline asm
	shfl.sync.down.b32 %r458, %r459, %r460, %r416, %r462;
	// end inline asm
	mov.b32 	%f307, %r458;
	add.s32 	%r478, %r257, 16;
	setp.gt.s32 	%p182, %r478, %r416;
	setp.eq.s32 	%p183, %r454, 0;
	add.f32 	%f308, %f306, %f307;
	selp.f32 	%f309, %f308, %f306, %p183;
	selp.b32 	%r479, 0, %r453, %p182;
	or.b32  	%r1183, %r479, %r454;
	selp.f32 	%f754, %f306, %f309, %p182;
	add.s64 	%rd17, %rd1, 512;
	add.s32 	%r1184, %r1, %r209;
	mov.b32 	%r1182, 928;
$L__BB10_135:
	setp.ne.s64 	%p184, %rd181, 101;
	mov.b32 	%r480, -1;
	vote.sync.all.pred 	%p185, %p184, %r480;
	not.pred 	%p186, %p185;
	@%p186 bra 	$L__BB10_139;
	shr.u32 	%r1182, %r1182, 1;
	mul.wide.s32 	%rd91, %r1184, 16;
	add.s64 	%rd92, %rd17, %rd91;
	add.s64 	%rd90, %rd92, -512;
	mov.u32 	%r1186, %r1182;
$L__BB10_137:
	shr.u32 	%r224, %r1186, 1;
	mul.lo.s32 	%r487, %r1185, 16807;
	and.b32  	%r1185, %r487, 2147483647;
	sub.s32 	%r488, %r1186, %r224;
	add.s32 	%r489, %r488, 1;
	rem.u32 	%r490, %r1185, %r489;
	add.s32 	%r486, %r490, %r224;
	// begin inline asm
	nanosleep.u32 %r486;
	// end inline asm
	// begin inline asm
	ld.relaxed.gpu.v2.u64 {%rd88, %rd181}, [%rd90];
	// end inline asm
	setp.eq.s64 	%p192, %rd181, 99;
	mov.b32 	%r491, -1;
	vote.sync.any.pred 	%p193, %p192, %r491;
	mov.u32 	%r1186, %r224;
	@%p193 bra 	$L__BB10_137;
	mov.b64 	{%r543, %r499}, %rd88;
	mov.b32 	%f336, %r499;
	cvt.u32.u64 	%r494, %rd88;
	setp.eq.s64 	%p194, %rd181, 101;
	mov.b32 	%r542, -1;
	vote.sync.ballot.b32 	%r544, %p194, %r542;
	and.b32  	%r545, %r544, %r412;
	or.b32  	%r546, %r545, -2147483648;
	add.s32 	%r547, %r546, -1;
	not.b32 	%r548, %r546;
	and.b32  	%r549, %r548, %r547;
	popc.b32 	%r496, %r549;
	mov.b32 	%r500, 1;
	// begin inline asm
	shfl.sync.down.b32 %r493, %r494, %r500, %r496, %r542;
	// end inline asm
	// begin inline asm
	shfl.sync.down.b32 %r498, %r499, %r500, %r496, %r542;
	// end inline asm
	mov.b32 	%f337, %r498;
	setp.lt.s32 	%p196, %r257, %r496;
	setp.eq.s32 	%p197, %r494, 0;
	add.f32 	%f338, %f336, %f337;
	selp.b32 	%r550, %r493, 0, %p196;
	or.b32  	%r504, %r550, %r494;
	selp.f32 	%f339, %f338, %f336, %p197;
	selp.f32 	%f340, %f339, %f336, %p196;
	mov.b32 	%r510, 2;
	// begin inline asm
	shfl.sync.down.b32 %r503, %r504, %r510, %r496, %r542;
	// end inline asm
	mov.b32 	%r509, %f340;
	// begin inline asm
	shfl.sync.down.b32 %r508, %r509, %r510, %r496, %r542;
	// end inline asm
	mov.b32 	%f341, %r508;
	add.s32 	%r551, %r257, 2;
	setp.gt.s32 	%p198, %r551, %r496;
	setp.eq.s32 	%p199, %r504, 0;
	add.f32 	%f342, %f340, %f341;
	selp.f32 	%f343, %f342, %f340, %p199;
	selp.b32 	%r552, 0, %r503, %p198;
	or.b32  	%r514, %r504, %r552;
	selp.f32 	%f344, %f340, %f343, %p198;
	mov.b32 	%r520, 4;
	// begin inline asm
	shfl.sync.down.b32 %r513, %r514, %r520, %r496, %r542;
	// end inline asm
	mov.b32 	%r519, %f344;
	// begin inline asm
	shfl.sync.down.b32 %r518, %r519, %r520, %r496, %r542;
	// end inline asm
	mov.b32 	%f345, %r518;
	add.s32 	%r553, %r257, 4;
	setp.gt.s32 	%p200, %r553, %r496;
	setp.eq.s32 	%p201, %r514, 0;
	add.f32 	%f346, %f344, %f345;
	selp.f32 	%f347, %f346, %f344, %p201;
	selp.b32 	%r554, 0, %r513, %p200;
	or.b32  	%r524, %r514, %r554;
	selp.f32 	%f348, %f344, %f347, %p200;
	mov.b32 	%r530, 8;
	// begin inline asm
	shfl.sync.down.b32 %r523, %r524, %r530, %r496, %r542;
	// end inline asm
	mov.b32 	%r529, %f348;
	// begin inline asm
	shfl.sync.down.b32 %r528, %r529, %r530, %r496, %r542;
	// end inline asm
	mov.b32 	%f349, %r528;
	add.s32 	%r555, %r257, 8;
	setp.gt.s32 	%p202, %r555, %r496;
	setp.eq.s32 	%p203, %r524, 0;
	add.f32 	%f350, %f348, %f349;
	selp.f32 	%f351, %f350, %f348, %p203;
	selp.b32 	%r556, 0, %r523, %p202;
	or.b32  	%r534, %r524, %r556;
	selp.f32 	%f352, %f348, %f351, %p202;
	mov.b32 	%r540, 16;
	// begin inline asm
	shfl.sync.down.b32 %r533, %r534, %r540, %r496, %r542;
	// end inline asm
	mov.b32 	%r539, %f352;
	// begin inline asm
	shfl.sync.down.b32 %r538, %r539, %r540, %r496, %r542;
	// end inline asm
	mov.b32 	%f353, %r538;
	add.s32 	%r557, %r257, 16;
	setp.gt.s32 	%p204, %r557, %r496;
	setp.eq.s32 	%p205, %r534, 0;
	add.f32 	%f354, %f352, %f353;
	selp.f32 	%f355, %f354, %f352, %p205;
	selp.b32 	%r558, 0, %r533, %p204;
	selp.f32 	%f356, %f352, %f355, %p204;
	or.b32  	%r559, %r558, %r1183;
	or.b32  	%r226, %r559, %r534;
	setp.eq.s32 	%p206, %r1183, 0;
	add.f32 	%f357, %f754, %f356;
	selp.f32 	%f754, %f357, %f754, %p206;
	add.s32 	%r1184, %r1184, -32;
	mov.u32 	%r1183, %r226;
	bra.uni 	$L__BB10_135;
$L__BB10_139:
	setp.ne.s32 	%p187, %r67, 0;
	@%p187 bra 	$L__BB10_141;
	or.b32  	%r482, %r1183, %r207;
	setp.eq.s32 	%p188, %r207, 0;
	add.f32 	%f310, %f143, %f754;
	selp.f32 	%f311, %f310, %f143, %p188;
	add.s64 	%rd85, %rd13, 512;
	mov.b32 	%r483, %f311;
	mov.b64 	%rd86, {%r482, %r483};
	mov.b64 	%rd87, 101;
	// begin inline asm
	st.relaxed.gpu.v2.u64 [%rd85], {%rd86, %rd87};
	// end inline asm
	st.shared.u32 	[_ZZN3cub18CUB_300001_SM_10006detail11scan_by_key21DeviceScanByKeyKernelINS2_10policy_hubIPiffN4cuda3std3__44plusIvEEE10Policy1000ES5_PfSD_NS0_24ReduceByKeyScanTileStateIfiLb1EEENS8_8equal_toIvEESA_NS0_8NullTypeEjfiEEvT0_PT9_T1_T2_T3_iT4_T5_T6_T7_E12temp_storage+100], %r1183;
	mov.b32 	%r484, %f754;
	st.shared.v2.u32 	[_ZZN3cub18CUB_300001_SM_10006detail11scan_by_key21DeviceScanByKeyKernelINS2_10policy_hubIPiffN4cuda3std3__44plusIvEEE10Policy1000ES5_PfSD_NS0_24ReduceByKeyScanTileStateIfiLb1EEENS8_8equal_toIvEESA_NS0_8NullTypeEjfiEEvT0_PT9_T1_T2_T3_iT4_T5_T6_T7_E12temp_storage+104], {%r484, %r482};
	st.shared.f32 	[_ZZN3cub18CUB_300001_SM_10006detail11scan_by_key21DeviceScanByKeyKernelINS2_10policy_hubIPiffN4cuda3std3__44plusIvEEE10Policy1000ES5_PfSD_NS0_24ReduceByKeyScanTileStateIfiLb1EEENS8_8equal_toIvEESA_NS0_8NullTypeEjfiEEvT0_PT9_T1_T2_T3_iT4_T5_T6_T7_E12temp_storage+112], %f311;
$L__BB10_141:
	setp.ne.s32 	%p189, %r257, 0;
	@%p189 bra 	$L__BB10_143;
	mov.b32 	%r485, %f754;
	st.shared.v2.u32 	[_ZZN3cub18CUB_300001_SM_10006detail11scan_by_key21DeviceScanByKeyKernelINS2_10policy_hubIPiffN4cuda3std3__44plusIvEEE10Policy1000ES5_PfSD_NS0_24ReduceByKeyScanTileStateIfiLb1EEENS8_8equal_toIvEESA_NS0_8NullTypeEjfiEEvT0_PT9_T1_T2_T3_iT4_T5_T6_T7_E12temp_storage+64], {%r1183, %r485};
	mov.u32 	%r1187, %r1183;
	mov.f32 	%f755, %f754;
$L__BB10_143:
	setp.eq.s32 	%p190, %r67, 0;
	bar.sync 	0;
	ld.shared.f32 	%f312, [_ZZN3cub18CUB_300001_SM_10006detail11scan_by_key21DeviceScanByKeyKernelINS2_10policy_hubIPiffN4cuda3std3__44plusIvEEE10Policy1000ES5_PfSD_NS0_24ReduceByKeyScanTileStateIfiLb1EEENS8_8equal_toIvEESA_NS0_8NullTypeEjfiEEvT0_PT9_T1_T2_T3_iT4_T5_T6_T7_E12temp_storage+68];
	setp.eq.s32 	%p191, %r1187, 0;
	add.f32 	%f313, %f755, %f312;
	selp.f32 	%f314, %f313, %f755, %p191;
	selp.f32 	%f315, %f755, %f314, %p190;
	add.f32 	%f316, %f315, %f96;
	selp.f32 	%f775, %f96, %f316, %p20;
	add.f32 	%f317, %f775, %f97;
	selp.f32 	%f774, %f97, %f317, %p21;
	add.f32 	%f318, %f774, %f98;
	selp.f32 	%f773, %f98, %f318, %p22;
	add.f32 	%f319, %f773, %f99;
	selp.f32 	%f772, %f99, %f319, %p23;
	add.f32 	%f320, %f772, %f100;
	selp.f32 	%f771, %f100, %f320, %p24;
	add.f32 	%f321, %f771, %f101;
	selp.f32 	%f770, %f101, %f321, %p25;
	add.f32 	%f322, %f770, %f102;
	selp.f32 	%f769, %f102, %f322, %p26;
	add.f32 	%f323, %f769, %f103;
	selp.f32 	%f768, %f103, %f323, %p27;
	add.f32 	%f324, %f768, %f104;
	selp.f32 	%f767, %f104, %f324, %p28;
	add.f32 	%f325, %f767, %f105;
	selp.f32 	%f766, %f105, %f325, %p29;
	add.f32 	%f326, %f766, %f106;
	selp.f32 	%f765, %f106, %f326, %p30;
	add.f32 	%f327, %f765, %f107;
	selp.f32 	%f764, %f107, %f327, %p31;
	add.f32 	%f328, %f764, %f108;
	selp.f32 	%f763, %f108, %f328, %p32;
	add.f32 	%f329, %f763, %f109;
	selp.f32 	%f762, %f109, %f329, %p33;
	add.f32 	%f330, %f762, %f110;
	selp.f32 	%f761, %f110, %f330, %p34;
	add.f32 	%f331, %f761, %f111;
	selp.f32 	%f760, %f111, %f331, %p35;
	add.f32 	%f332, %f760, %f112;
	selp.f32 	%f759, %f112, %f332, %p36;
	add.f32 	%f333, %f759, %f113;
	selp.f32 	%f758, %f113, %f333, %p37;
	add.f32 	%f334, %f758, %f114;
	selp.f32 	%f757, %f114, %f334, %p38;
	add.f32 	%f335, %f757, %f115;
	selp.f32 	%f756, %f115, %f335, %p39;
$L__BB10_144:
	bar.sync 	0;
	st.shared.v4.f32 	[%r129], {%f775, %f774, %f773, %f772};
	st.shared.v4.f32 	[%r129+16], {%f771, %f770, %f769, %f768};
	st.shared.v4.f32 	[%r129+32], {%f767, %f766, %f765, %f764};
	st.shared.v4.f32 	[%r129+48], {%f763, %f762, %f761, %f760};
	st.shared.v4.f32 	[%r129+64], {%f759, %f758, %f757, %f756};
	bar.warp.sync 	-1;
	ld.shared.f32 	%f189, [%r128];
	ld.shared.f32 	%f190, [%r128+128];
	ld.shared.f32 	%f191, [%r128+256];
	ld.shared.f32 	%f192, [%r128+384];
	ld.shared.f32 	%f193, [%r128+512];
	ld.shared.f32 	%f194, [%r128+640];
	ld.shared.f32 	%f195, [%r128+768];
	ld.shared.f32 	%f196, [%r128+896];
	ld.shared.f32 	%f197, [%r128+1024];
	ld.shared.f32 	%f198, [%r128+1152];
	ld.shared.f32 	%f199, [%r128+1280];
	ld.shared.f32 	%f200, [%r128+1408];
	ld.shared.f32 	%f201, [%r128+1536];
	ld.shared.f32 	%f202, [%r128+1664];
	ld.shared.f32 	%f203, [%r128+1792];
	ld.shared.f32 	%f204, [%r128+1920];
	ld.shared.f32 	%f205, [%r128+2048];
	ld.shared.f32 	%f206, [%r128+2176];
	ld.shared.f32 	%f207, [%r128+2304];
	ld.shared.f32 	%f208, [%r128+2432];
	setp.ne.s32 	%p292, %r67, 0;
	@%p292 bra 	$L__BB10_146;
	st.volatile.shared.u32 	[_ZZN3cub18CUB_300001_SM_10006detail11scan_by_key21DeviceScanByKeyKernelINS2_10policy_hubIPiffN4cuda3std3__44plusIvEEE10Policy1000ES5_PfSD_NS0_24ReduceByKeyScanTileStateIfiLb1EEENS8_8equal_toIvEESA_NS0_8NullTypeEjfiEEvT0_PT9_T1_T2_T3_iT4_T5_T6_T7_E12temp_storage+17920], %r3;
$L__BB10_146:
	ld.param.u64 	%rd178, [_ZN3cub18CUB_300001_SM_10006detail11scan_by_key21DeviceScanByKeyKernelINS2_10policy_hubIPiffN4cuda3std3__44plusIvEEE10Policy1000ES5_PfSD_NS0_24ReduceByKeyScanTileStateIfiLb1EEENS8_8equal_toIvEESA_NS0_8NullTypeEjfiEEvT0_PT9_T1_T2_T3_iT4_T5_T6_T7__param_3];
	bar.sync 	0;
	ld.volatile.shared.u32 	%r229, [_ZZN3cub18CUB_300001_SM_10006detail11scan_by_key21DeviceScanByKeyKernelINS2_10policy_hubIPiffN4cuda3std3__44plusIvEEE10Policy1000ES5_PfSD_NS0_24ReduceByKeyScanTileStateIfiLb1EEENS8_8equal_toIvEESA_NS0_8NullTypeEjfiEEvT0_PT9_T1_T2_T3_iT4_T5_T6_T7_E12temp_storage+17920];
	setp.ge.s32 	%p293, %r68, %r229;
	cvt.u64.u32 	%rd93, %r68;
	mov.u32 	%r665, %ctaid.x;
	mul.lo.s32 	%r666, %r665, 4480;
	cvt.u64.u32 	%rd94, %r666;
	add.s64 	%rd95, %rd93, %rd94;
	cvta.to.global.u64 	%rd96, %rd178;
	shl.b64 	%rd97, %rd95, 2;
	add.s64 	%rd21, %rd96, %rd97;
	@%p293 bra 	$L__BB10_148;
	st.global.f32 	[%rd21], %f189;
$L__BB10_148:
	setp.ge.s32 	%p294, %r72, %r229;
	@%p294 bra 	$L__BB10_150;
	st.global.f32 	[%rd21+128], %f190;
$L__BB10_150:
	mov.u32 	%r667, %tid.x;
	and.b32  	%r668, %r667, 992;
	mul.lo.s32 	%r669, %r668, 20;
	and.b32  	%r670, %r667, 31;
	or.b32  	%r671, %r669, %r670;
	or.b32  	%r672, %r671, 64;
	setp.ge.s32 	%p295, %r672, %r229;
	@%p295 bra 	$L__BB10_152;
	st.global.f32 	[%rd21+256], %f191;
$L__BB10_152:
	setp.ge.s32 	%p296, %r78, %r229;
	@%p296 bra 	$L__BB10_154;
	st.global.f32 	[%rd21+384], %f192;
$L__BB10_154:
	setp.ge.s32 	%p297, %r81, %r229;
	@%p297 bra 	$L__BB10_156;
	st.global.f32 	[%rd21+512], %f193;
$L__BB10_156:
	add.s32 	%r678, %r671, 160;
	setp.ge.s32 	%p298, %r678, %r229;
	@%p298 bra 	$L__BB10_158;
	st.global.f32 	[%rd21+640], %f194;
$L__BB10_158:
	add.s32 	%r684, %r671, 192;
	setp.ge.s32 	%p299, %r684, %r229;
	@%p299 bra 	$L__BB10_160;
	st.global.f32 	[%rd21+768], %f195;
$L__BB10_160:
	setp.ge.s32 	%p300, %r90, %r229;
	@%p300 bra 	$L__BB10_162;
	st.global.f32 	[%rd21+896], %f196;
$L__BB10_162:
	setp.ge.s32 	%p301, %r93, %r229;
	@%p301 bra 	$L__BB10_164;
	st.global.f32 	[%rd21+1024], %f197;
$L__BB10_164:
	add.s32 	%r690, %r671, 288;
	setp.ge.s32 	%p302, %r690, %r229;
	@%p302 bra 	$L__BB10_166;
	st.global.f32 	[%rd21+1152], %f198;
$L__BB10_166:
	add.s32 	%r696, %r671, 320;
	setp.ge.s32 	%p303, %r696, %r229;
	@%p303 bra 	$L__BB10_168;
	st.global.f32 	[%rd21+1280], %f199;
$L__BB10_168:
	add.s32 	%r702, %r671, 352;
	setp.ge.s32 	%p304, %r702, %r229;
	@%p304 bra 	$L__BB10_170;
	st.global.f32 	[%rd21+1408], %f200;
$L__BB10_170:
	setp.ge.s32 	%p305, %r105, %r229;
	@%p305 bra 	$L__BB10_172;
	st.global.f32 	[%rd21+1536], %f201;
$L__BB10_172:
	setp.ge.s32 	%p306, %r108, %r229;
	@%p306 bra 	$L__BB10_174;
	st.global.f32 	[%rd21+1664], %f202;
$L__BB10_174:
	setp.ge.s32 	%p307, %r111, %r229;
	@%p307 bra 	$L__BB10_176;
	st.global.f32 	[%rd21+1792], %f203;
$L__BB10_176:
	setp.ge.s32 	%p308, %r114, %r229;
	@%p308 bra 	$L__BB10_178;
	st.global.f32 	[%rd21+1920], %f204;
$L__BB10_178:
	setp.ge.s32 	%p309, %r117, %r229;
	@%p309 bra 	$L__BB10_180;
	st.global.f32 	[%rd21+2048], %f205;
$L__BB10_180:
	add.s32 	%r708, %r671, 544;
	setp.ge.s32 	%p310, %r708, %r229;
	@%p310 bra 	$L__BB10_182;
	st.global.f32 	[%rd21+2176], %f206;
$L__BB10_182:
	add.s32 	%r714, %r671, 576;
	setp.ge.s32 	%p311, %r714, %r229;
	@%p311 bra 	$L__BB10_184;
	st.global.f32 	[%rd21+2304], %f207;
$L__BB10_184:
	setp.ge.s32 	%p312, %r124, %r229;
	@%p312 bra 	$L__BB10_186;
	st.global.f32 	[%rd21+2432], %f208;
$L__BB10_186:
	ret;

}
	// .globl	_ZN3cub18CUB_300001_SM_10006detail11scan_by_key25DeviceScanByKeyInitKernelINS0_24ReduceByKeyScanTileStateIfiLb1EEEPimEEvT_T0_PN4cuda3std3__415iterator_traitsIS8_vE10value_typeET1_i
.visible .entry _ZN3cub18CUB_300001_SM_10006detail11scan_by_key25DeviceScanByKeyInitKernelINS0_24ReduceByKeyScanTileStateIfiLb1EEEPimEEvT_T0_PN4cuda3std3__415iterator_traitsIS8_vE10value_typeET1_i(
	.param .align 8 .b8 _ZN3cub18CUB_300001_SM_10006detail11scan_by_key25DeviceScanByKeyInitKernelINS0_24ReduceByKeyScanTileStateIfiLb1EEEPimEEvT_T0_PN4cuda3std3__415iterator_traitsIS8_vE10value_typeET1_i_param_0[8],
	.param .u64 .ptr .align 1 _ZN3cub18CUB_300001_SM_10006detail11scan_by_key25DeviceScanByKeyInitKernelINS0_24ReduceByKeyScanTileStateIfiLb1EEEPimEEvT_T0_PN4cuda3std3__415iterator_traitsIS8_vE10value_typeET1_i_param_1,
	.param .u64 .ptr .align 1 _ZN3cub18CUB_300001_SM_10006detail11scan_by_key25DeviceScanByKeyInitKernelINS0_24ReduceByKeyScanTileStateIfiLb1EEEPimEEvT_T0_PN4cuda3std3__415iterator_traitsIS8_vE10value_typeET1_i_param_2,
	.param .u64 _ZN3cub18CUB_300001_SM_10006detail11scan_by_key25DeviceScanByKeyInitKernelINS0_24ReduceByKeyScanTileStateIfiLb1EEEPimEEvT_T0_PN4cuda3std3__415iterator_traitsIS8_vE10value_typeET1_i_param_3,
	.param .u32 _ZN3cub18CUB_300001_SM_10006detail11scan_by_key25DeviceScanByKeyInitKernelINS0_24ReduceByKeyScanTileStateIfiLb1EEEPimEEvT_T0_PN4cuda3std3__415iterator_traitsIS8_vE10value_typeET1_i_param_4
)
{
	.reg .pred 	%p<8>;
	.reg .b32 	%r<8>;
	.reg .b64 	%rd<21>;

	ld.param.u64 	%rd5, [_ZN3cub18CUB_300001_SM_10006detail11scan_by_key25DeviceScanByKeyInitKernelINS0_24ReduceByKeyScanTileStateIfiLb1EEEPimEEvT_T0_PN4cuda3std3__415iterator_traitsIS8_vE10value_typeET1_i_param_0];
	ld.param.u64 	%rd2, [_ZN3cub18CUB_300001_SM_10006detail11scan_by_key25DeviceScanByKeyInitKernelINS0_24ReduceByKeyScanTileStateIfiLb1EEEPimEEvT_T0_PN4cuda3std3__415iterator_traitsIS8_vE10value_typeET1_i_param_1];
	ld.param.u64 	%rd3, [_ZN3cub18CUB_300001_SM_10006detail11scan_by_key25DeviceScanByKeyInitKernelINS0_24ReduceByKeyScanTileStateIfiLb1EEEPimEEvT_T0_PN4cuda3std3__415iterator_traitsIS8_vE10value_typeET1_i_param_2];
	ld.param.u64 	%rd4, [_ZN3cub18CUB_300001_SM_10006detail11scan_by_key25DeviceScanByKeyInitKernelINS0_24ReduceByKeyScanTileStateIfiLb1EEEPimEEvT_T0_PN4cuda3std3__415iterator_traitsIS8_vE10value_typeET1_i_param_3];
	ld.param.u32 	%r4, [_ZN3cub18CUB_300001_SM_10006detail11scan_by_key25DeviceScanByKeyInitKernelINS0_24ReduceByKeyScanTileStateIfiLb1EEEPimEEvT_T0_PN4cuda3std3__415iterator_traitsIS8_vE10value_typeET1_i_param_4];
	cvta.to.global.u64 	%rd1, %rd5;
	mov.u32 	%r1, %ctaid.x;
	mov.u32 	%r5, %ntid.x;
	mov.u32 	%r2, %tid.x;
	mad.lo.s32 	%r3, %r1, %r5, %r2;
	setp.ge.s32 	%p1, %r3, %r4;
	@%p1 bra 	$L__BB11_2;
	mul.wide.s32 	%rd6, %r3, 16;
	add.s64 	%rd7, %rd1, %rd6;
	mov.b64 	%rd8, 99;
	mov.b64 	%rd9, 0;
	st.global.v2.u64 	[%rd7+512], {%rd9, %rd8};
$L__BB11_2:
	setp.ne.s32 	%p2, %r1, 0;
	setp.gt.u32 	%p3, %r2, 31;
	or.pred  	%p4, %p2, %p3;
	@%p4 bra 	$L__BB11_4;
	mul.wide.u32 	%rd10, %r2, 16;
	add.s64 	%rd11, %rd1, %rd10;
	mov.b64 	%rd12, 0;
	st.global.v2.u64 	[%rd11], {%rd12, %rd12};
$L__BB11_4:
	setp.eq.s32 	%p5, %r3, 0;
	setp.ge.u32 	%p6, %r3, %r4;
	or.pred  	%p7, %p5, %p6;
	@%p7 bra 	$L__BB11_6;
	cvt.u64.u32 	%rd13, %r3;
	cvta.to.global.u64 	%rd14, %rd2;
	mul.lo.s64 	%rd15, %rd4, %rd13;
	shl.b64 	%rd16, %rd15, 2;
	add.s64 	%rd17, %rd14, %rd16;
	ld.global.u32 	%r7, [%rd17+-4];
	cvta.to.global.u64 	%rd18, %rd3;
	mul.wide.u32 	%rd19, %r3, 4;
	add.s64 	%rd20, %rd18, %rd19;
	st.global.u32 	[%rd20], %r7;
$L__BB11_6:
	ret;

}
	// .globl	_ZN3cub18CUB_300001_SM_10006detail11scan_by_key21DeviceScanByKeyKernelINS2_10policy_hubIPiffN4cuda3std3__44plusIvEEE10Policy1000ES5_PfSD_NS0_24ReduceByKeyScanTileStateIfiLb1EEENS8_8equal_toIvEESA_NS0_8NullTypeEmfiEEvT0_PT9_T1_T2_T3_iT4_T5_T6_T7_
.visible .entry _ZN3cub18CUB_300001_SM_10006detail11scan_by_key21DeviceScanByKeyKernelINS2_10policy_hubIPiffN4cuda3std3__44plusIvEEE10Policy1000ES5_PfSD_NS0_24ReduceByKeyScanTileStateIfiLb1EEENS8_8equal_toIvEESA_NS0_8NullTypeEmfiEEvT0_PT9_T1_T2_T3_iT4_T5_T6_T7_(
	.param .u64 .ptr .align 1 _ZN3cub18CUB_300001_SM_10006detail11scan_by_key21DeviceScanByKeyKernelINS2_10policy_hubIPiffN4cuda3std3__44plusIvEEE10Policy1000ES5_PfSD_NS0_24ReduceByKeyScanTileStateIfiLb1EEENS8_8equal_toIvEESA_NS0_8NullTypeEmfiEEvT0_PT9_T1_T2_T3_iT4_T5_T6_T7__param_0,
	.param .u64 .ptr .align 1 _ZN3cub18CUB_300001_SM_10006detail11scan_by_key21DeviceScanByKeyKernelINS2_10policy_hubIPiffN4cuda3std3__44plusIvEEE10Policy1000ES5_PfSD_NS0_24ReduceByKeyScanTileStateIfiLb1EEENS8_8equal_toIvEESA_NS0_8NullTypeEmfiEEvT0_PT9_T1_T2_T3_iT4_T5_T6_T7__param_1,
	.param .u64 .ptr .align 1 _ZN3cub18CUB_300001_SM_10006detail11scan_by_key21DeviceScanByKeyKernelINS2_10policy_hubIPiffN4cuda3std3__44plusIvEEE10Policy1000ES5_PfSD_NS0_24ReduceByKeyScanTileStateIfiLb1EEENS8_8equal_toIvEESA_NS0_8NullTypeEmfiEEvT0_PT9_T1_T2_T3_iT4_T5_T6_T7__param_2,
	.param .u64 .ptr .align 1 _ZN3cub18CUB_300001_SM_10006detail11scan_by_key21DeviceScanByKeyKernelINS2_10policy_hubIPiffN4cuda3std3__44plusIvEEE10Policy1000ES5_PfSD_NS0_24ReduceByKeyScanTileStateIfiLb1EEENS8_8equal_toIvEESA_NS0_8NullTypeEmfiEEvT0_PT9_T1_T2_T3_iT4_T5_T6_T7__param_3,
	.param .align 8 .b8 _ZN3cub18CUB_300001_SM_10006detail11scan_by_key21DeviceScanByKeyKernelINS2_10policy_hubIPiffN4cuda3std3__44plusIvEEE10Policy1000ES5_PfSD_NS0_24ReduceByKeyScanTileStateIfiLb1EEENS8_8equal_toIvEESA_NS0_8NullTypeEmfiEEvT0_PT9_T1_T2_T3_iT4_T5_T6_T7__param_4[8],
	.param .u32 _ZN3cub18CUB_300001_SM_10006detail11scan_by_key21DeviceScanByKeyKernelINS2_10policy_hubIPiffN4cuda3std3__44plusIvEEE10Policy1000ES5_PfSD_NS0_24ReduceByKeyScanTileStateIfiLb1EEENS8_8equal_toIvEESA_NS0_8NullTypeEmfiEEvT0_PT9_T1_T2_T3_iT4_T5_T6_T7__param_5,
	.param .align 1 .b8 _ZN3cub18CUB_300001_SM_10006detail11scan_by_key21DeviceScanByKeyKernelINS2_10policy_hubIPiffN4cuda3std3__44plusIvEEE10Policy1000ES5_PfSD_NS0_24ReduceByKeyScanTileStateIfiLb1EEENS8_8equal_toIvEESA_NS0_8NullTypeEmfiEEvT0_PT9_T1_T2_T3_iT4_T5_T6_T7__param_6[1],
	.param .align 1 .b8 _ZN3cub18CUB_300001_SM_10006detail11scan_by_key21DeviceScanByKeyKernelINS2_10policy_hubIPiffN4cuda3std3__44plusIvEEE10Policy1000ES5_PfSD_NS0_24ReduceByKeyScanTileStateIfiLb1EEENS8_8equal_toIvEESA_NS0_8NullTypeEmfiEEvT0_PT9_T1_T2_T3_iT4_T5_T6_T7__param_7[1],
	.param .align 1 .b8 _ZN3cub18CUB_300001_SM_10006detail11scan_by_key21DeviceScanByKeyKernelINS2_10policy_hubIPiffN4cuda3std3__44plusIvEEE10Policy1000ES5_PfSD_NS0_24ReduceByKeyScanTileStateIfiLb1EEENS8_8equal_toIvEESA_NS0_8NullTypeEmfiEEvT0_PT9_T1_T2_T3_iT4_T5_T6_T7__param_8[1],
	.param .u64 _ZN3cub18CUB_300001_SM_10006detail11scan_by_key21DeviceScanByKeyKernelINS2_10policy_hubIPiffN4cuda3std3__44plusIvEEE10Policy1000ES5_PfSD_NS0_24ReduceByKeyScanTileStateIfiLb1EEENS8_8equal_toIvEESA_NS0_8NullTypeEmfiEEvT0_PT9_T1_T2_T3_iT4_T5_T6_T7__param_9
)
.maxntid 224
{
	.reg .pred 	%p<524>;
	.reg .b32 	%r<1196>;
	.reg .b32 	%f<776>;
	.reg .b64 	%rd<224>;
	// demoted variable
	.shared .align 16 .b8 _ZZN3cub18CUB_300001_SM_10006detail11scan_by_key21DeviceScanByKeyKernelINS2_10policy_hubIPiffN4cuda3std3__44plusIvEEE10Policy1000ES5_PfSD_NS0_24ReduceByKeyScanTileStateIfiLb1EEENS8_8equal_toIvEESA_NS0_8NullTypeEmfiEEvT0_PT9_T1_T2_T3_iT4_T5_T6_T7_E12temp_storage[17936];
	ld.param.u64 	%rd1, [_ZN3cub18CUB_300001_SM_10006detail11scan_by_key21DeviceScanByKeyKernelINS2_10policy_hubIPiffN4cuda3std3__44plusIvEEE10Policy1000ES5_PfSD_NS0_24ReduceByKeyScanTileStateIfiLb1EEENS8_8equal_toIvEESA_NS0_8NullTypeEmfiEEvT0_PT9_T1_T2_T3_iT4_T5_T6_T7__param_4];
	ld.param.u64 	%rd27, [_ZN3cub18CUB_300001_SM_10006detail11scan_by_key21DeviceScanByKeyKernelINS2_10policy_hubIPiffN4cuda3std3__44plusIvEEE10Policy1000ES5_PfSD_NS0_24ReduceByKeyScanTileStateIfiLb1EEENS8_8equal_toIvEESA_NS0_8NullTypeEmfiEEvT0_PT9_T1_T2_T3_iT4_T5_T6_T7__param_9];
	mov.u32 	%r1, %ctaid.x;
	mul.wide.u32 	%rd2, %r1, 4480;
	sub.s64 	%rd3, %rd27, %rd2;
	setp.lt.u64 	%p40, %rd3, 4481;
	@%p40 bra 	$L__BB12_33;
	ld.param.u64 	%rd219, [_ZN3cub18CUB_300001_SM_10006detail11scan_by_key21DeviceScanByKeyKernelINS2_10policy_hubIPiffN4cuda3std3__44plusIvEEE10Policy1000ES5_PfSD_NS0_24ReduceByKeyScanTileStateIfiLb1EEENS8_8equal_toIvEESA_NS0_8NullTypeEmfiEEvT0_PT9_T1_T2_T3_iT4_T5_T6_T7__param_2];
	ld.param.u64 	%rd215, [_ZN3cub18CUB_300001_SM_10006detail11scan_by_key21DeviceScanByKeyKernelINS2_10policy_hubIPiffN4cuda3std3__44plusIvEEE10Policy1000ES5_PfSD_NS0_24ReduceByKeyScanTileStateIfiLb1EEENS8_8equal_toIvEESA_NS0_8NullTypeEmfiEEvT0_PT9_T1_T2_T3_iT4_T5_T6_T7__param_0];
	mov.u32 	%r2, %tid.x;
	and.b32  	%r766, %r2, 31;
	and.b32  	%r767, %r2, 992;
	mul.lo.s32 	%r768, %r767, 20;
	or.b32  	%r769, %r768, %r766;
	cvt.u64.u32 	%rd180, %r769;
	mov.u32 	%r1135, %ctaid.x;
	mul.wide.u32 	%rd181, %r1135, 4480;
	add.s64 	%rd182, %rd181, %rd180;
	shl.b64 	%rd183, %rd182, 2;
	add.s64 	%rd140, %rd215, %rd183;
	// begin inline asm
	ld.ca.u32 %r725, [%rd140];
	// end inline asm
	add.s64 	%rd141, %rd140, 128;
	// begin inline asm
	ld.ca.u32 %r726, [%rd141];
	// end inline asm
	add.s64 	%rd142, %rd140, 256;
	// begin inline asm
	ld.ca.u32 %r727, [%rd142];
	// end inline asm
	add.s64 	%rd143, %rd140, 384;
	// begin inline asm
	ld.ca.u32 %r728, [%rd143];
	// end inline asm
	add.s64 	%rd144, %rd140, 512;
	// begin inline asm
	ld.ca.u32 %r729, [%rd144];
	// end inline asm
	add.s64 	%rd145, %rd140, 640;
	// begin inline asm
	ld.ca.u32 %r730, [%rd145];
	// end inline asm
	add.s64 	%rd146, %rd140, 768;
	// begin inline asm
	ld.ca.u32 %r731, [%rd146];
	// end inline asm
	add.s64 	%rd147, %rd140, 896;
	// begin inline asm
	ld.ca.u32 %r732, [%rd147];
	// end inline asm
	add.s64 	%rd148, %rd140, 1024;
	// begin inline asm
	ld.ca.u32 %r733, [%rd148];
	// end inline asm
	add.s64 	%rd149, %rd140, 1152;
	// begin inline asm
	ld.ca.u32 %r734, [%rd149];
	// end inline asm
	add.s64 	%rd150, %rd140, 1280;
	// begin inline asm
	ld.ca.u32 %r735, [%rd150];
	// end inline asm
	add.s64 	%rd151, %rd140, 1408;
	// begin inline asm
	ld.ca.u32 %r736, [%rd151];
	// end inline asm
	add.s64 	%rd152, %rd140, 1536;
	// begin inline asm
	ld.ca.u32 %r737, [%rd152];
	// end inline asm
	add.s64 	%rd153, %rd140, 1664;
	// begin inline asm
	ld.ca.u32 %r738, [%rd153];
	// end inline asm
	add.s64 	%rd154, %rd140, 1792;
	// begin inline asm
	ld.ca.u32 %r739, [%rd154];
	// end inline asm
	add.s64 	%rd155, %rd140, 1920;
	// begin inline asm
	ld.ca.u32 %r740, [%rd155];
	// end inline asm
	add.s64 	%rd156, %rd140, 2048;
	// begin inline asm
	ld.ca.u32 %r741, [%rd156];
	// end inline asm
	add.s64 	%rd157, %rd140, 2176;
	// begin inline asm
	ld.ca.u32 %r742, [%rd157];
	// end inline asm
	add.s64 	%rd158, %rd140, 2304;
	// begin inline asm
	ld.ca.u32 %r743, [%rd158];
	// end inline asm
	add.s64 	%rd159, %rd140, 2432;
	// begin inline asm
	ld.ca.u32 %r744, [%rd159];
	// end inline asm
	// begin inline asm
	mov.u32 %r745, %laneid;
	// end inline asm
	shr.u32 	%r5, %r2, 5;
	mad.lo.s32 	%r770, %r5, 640, %r745;
	shl.b32 	%r771, %r770, 2;
	mov.u32 	%r772, _ZZN3cub18CUB_300001_SM_10006detail11scan_by_key21DeviceScanByKeyKernelINS2_10policy_hubIPiffN4cuda3std3__44plusIvEEE10Policy1000ES5_PfSD_NS0_24ReduceByKeyScanTileStateIfiLb1EEENS8_8equal_toIvEESA_NS0_8NullTypeEmfiEEvT0_PT9_T1_T2_T3_iT4_T5_T6_T7_E12temp_storage;
	add.s32 	%r6, %r772, %r771;
	st.shared.u32 	[%r6], %r725;
	st.shared.u32 	[%r6+128], %r726;
	st.shared.u32 	[%r6+256], %r727;
	st.shared.u32 	[%r6+384], %r728;
	st.shared.u32 	[%r6+512], %r729;
	st.shared.u32 	[%r6+640], %r730;
	st.shared.u32 	[%r6+768], %r731;
	st.shared.u32 	[%r6+896], %r732;
	st.shared.u32 	[%r6+1024], %r733;
	st.shared.u32 	[%r6+1152], %r734;
	st.shared.u32 	[%r6+1280], %r735;
	st.shared.u32 	[%r6+1408], %r736;
	st.shared.u32 	[%r6+1536], %r737;
	st.shared.u32 	[%r6+1664], %r738;
	st.shared.u32 	[%r6+1792], %r739;
	st.shared.u32 	[%r6+1920], %r740;
	st.shared.u32 	[%r6+2048], %r741;
	st.shared.u32 	[%r6+2176], %r742;
	st.shared.u32 	[%r6+2304], %r743;
	st.shared.u32 	[%r6+2432], %r744;
	bar.warp.sync 	-1;
	mad.lo.s32 	%r7, %r745, 76, %r6;
	ld.shared.v4.u32 	{%r8, %r9, %r10, %r11}, [%r7];
	ld.shared.v4.u32 	{%r12, %r13, %r14, %r15}, [%r7+16];
	ld.shared.v4.u32 	{%r16, %r17, %r18, %r19}, [%r7+32];
	ld.shared.v4.u32 	{%r20, %r21, %r22, %r23}, [%r7+48];
	ld.shared.v4.u32 	{%r24, %r25, %r26, %r27}, [%r7+64];
	bar.sync 	0;
	add.s64 	%rd160, %rd219, %rd183;
	// begin inline asm
	ld.ca.u32 %r746, [%rd160];
	// end inline asm
	add.s64 	%rd161, %rd160, 128;
	// begin inline asm
	ld.ca.u32 %r747, [%rd161];
	// end inline asm
	add.s64 	%rd162, %rd160, 256;
	// begin inline asm
	ld.ca.u32 %r748, [%rd162];
	// end inline asm
	add.s64 	%rd163, %rd160, 384;
	// begin inline asm
	ld.ca.u32 %r749, [%rd163];
	// end inline asm
	add.s64 	%rd164, %rd160, 512;
	// begin inline asm
	ld.ca.u32 %r750, [%rd164];
	// end inline asm
	add.s64 	%rd165, %rd160, 640;
	// begin inline asm
	ld.ca.u32 %r751, [%rd165];
	// end inline asm
	add.s64 	%rd166, %rd160, 768;
	// begin inline asm
	ld.ca.u32 %r752, [%rd166];
	// end inline asm
	add.s64 	%rd167, %rd160, 896;
	// begin inline asm
	ld.ca.u32 %r753, [%rd167];
	// end inline asm
	add.s64 	%rd168, %rd160, 1024;
	// begin inline asm
	ld.ca.u32 %r754, [%rd168];
	// end inline asm
	add.s64 	%rd169, %rd160, 1152;
	// begin inline asm
	ld.ca.u32 %r755, [%rd169];
	// end inline asm
	add.s64 	%rd170, %rd160, 1280;
	// begin inline asm
	ld.ca.u32 %r756, [%rd170];
	// end inline asm
	add.s64 	%rd171, %rd160, 1408;
	// begin inline asm
	ld.ca.u32 %r757, [%rd171];
	// end inline asm
	add.s64 	%rd172, %rd160, 1536;
	// begin inline asm
	ld.ca.u32 %r758, [%rd172];
	// end inline asm
	add.s64 	%rd173, %rd160, 1664;
	// begin inline asm
	ld.ca.u32 %r759, [%rd173];
	// end inline asm
	add.s64 	%rd174, %rd160, 1792;
	// begin inline asm
	ld.ca.u32 %r760, [%rd174];
	// end inline asm
	add.s64 	%rd175, %rd160, 1920;
	// begin inline asm
	ld.ca.u32 %r761, [%rd175];
	// end inline asm
	add.s64 	%rd176, %rd160, 2048;
	// begin inline asm
	ld.ca.u32 %r762, [%rd176];
	// end inline asm
	add.s64 	%rd177, %rd160, 2176;
	// begin inline asm
	ld.ca.u32 %r763, [%rd177];
	// end inline asm
	add.s64 	%rd178, %rd160, 2304;
	// begin inline asm
	ld.ca.u32 %r764, [%rd178];
	// end inline asm
	add.s64 	%rd179, %rd160, 2432;
	// begin inline asm
	ld.ca.u32 %r765, [%rd179];
	// end inline asm
	st.shared.u32 	[%r6], %r746;
	st.shared.u32 	[%r6+128], %r747;
	st.shared.u32 	[%r6+256], %r748;
	st.shared.u32 	[%r6+384], %r749;
	st.shared.u32 	[%r6+512], %r750;
	st.shared.u32 	[%r6+640], %r751;
	st.shared.u32 	[%r6+768], %r752;
	st.shared.u32 	[%r6+896], %r753;
	st.shared.u32 	[%r6+1024], %r754;
	st.shared.u32 	[%r6+1152], %r755;
	st.shared.u32 	[%r6+1280], %r756;
	st.shared.u32 	[%r6+1408], %r757;
	st.shared.u32 	[%r6+1536], %r758;
	st.shared.u32 	[%r6+1664], %r759;
	st.shared.u32 	[%r6+1792], %r760;
	st.shared.u32 	[%r6+1920], %r761;
	st.shared.u32 	[%r6+2048], %r762;
	st.shared.u32 	[%r6+2176], %r763;
	st.shared.u32 	[%r6+2304], %r764;
	st.shared.u32 	[%r6+2432], %r765;
	bar.warp.sync 	-1;
	ld.shared.v4.f32 	{%f1, %f2, %f3, %f4}, [%r7];
	ld.shared.v4.f32 	{%f5, %f6, %f7, %f8}, [%r7+16];
	ld.shared.v4.f32 	{%f9, %f10, %f11, %f12}, [%r7+32];
	ld.shared.v4.f32 	{%f13, %f14, %f15, %f16}, [%r7+48];
	ld.shared.v4.f32 	{%f17, %f18, %f19, %f20}, [%r7+64];
	bar.sync 	0;
	setp.ne.s32 	%p313, %r1135, 0;
	@%p313 bra 	$L__BB12_10;
	shl.b32 	%r1032, %r2, 2;
	add.s32 	%r1034, %r772, %r1032;
	add.s32 	%r28, %r1034, 1020;
	st.shared.u32 	[%r1034+1020], %r27;
	bar.sync 	0;
	setp.eq.s32 	%p438, %r2, 0;
	mov.b32 	%r1132, 1;
	@%p438 bra 	$L__BB12_4;
	ld.shared.u32 	%r1035, [%r28+-4];
	setp.ne.s32 	%p439, %r1035, %r8;
	selp.u32 	%r1132, 1, 0, %p439;
$L__BB12_4:
	setp.ne.s32 	%p440, %r8, %r9;
	setp.ne.s32 	%p441, %r9, %r10;
	setp.ne.s32 	%p442, %r10, %r11;
	setp.ne.s32 	%p443, %r11, %r12;
	setp.ne.s32 	%p444, %r12, %r13;
	setp.ne.s32 	%p445, %r13, %r14;
	setp.ne.s32 	%p446, %r14, %r15;
	setp.ne.s32 	%p447, %r15, %r16;
	setp.ne.s32 	%p448, %r16, %r17;
	setp.ne.s32 	%p449, %r17, %r18;
	setp.ne.s32 	%p450, %r18, %r19;
	setp.ne.s32 	%p451, %r19, %r20;
	setp.ne.s32 	%p452, %r20, %r21;
	setp.ne.s32 	%p453, %r21, %r22;
	setp.ne.s32 	%p454, %r22, %r23;
	setp.ne.s32 	%p455, %r23, %r24;
	setp.ne.s32 	%p456, %r24, %r25;
	setp.ne.s32 	%p457, %r25, %r26;
	setp.ne.s32 	%p458, %r26, %r27;
	add.f32 	%f608, %f1, %f2;
	selp.f32 	%f609, %f2, %f608, %p440;
	or.pred  	%p459, %p440, %p441;
	add.f32 	%f610, %f609, %f3;
	selp.f32 	%f611, %f3, %f610, %p441;
	or.pred  	%p460, %p459, %p442;
	add.f32 	%f612, %f611, %f4;
	selp.f32 	%f613, %f4, %f612, %p442;
	or.pred  	%p461, %p460, %p443;
	add.f32 	%f614, %f613, %f5;
	selp.f32 	%f615, %f5, %f614, %p443;
	or.pred  	%p462, %p461, %p444;
	add.f32 	%f616, %f615, %f6;
	selp.f32 	%f617, %f6, %f616, %p444;
	or.pred  	%p463, %p462, %p445;
	add.f32 	%f618, %f617, %f7;
	selp.f32 	%f619, %f7, %f618, %p445;
	or.pred  	%p464, %p463, %p446;
	add.f32 	%f620, %f619, %f8;
	selp.f32 	%f621, %f8, %f620, %p446;
	or.pred  	%p465, %p464, %p447;
	add.f32 	%f622, %f621, %f9;
	selp.f32 	%f623, %f9, %f622, %p447;
	or.pred  	%p466, %p465, %p448;
	add.f32 	%f624, %f623, %f10;
	selp.f32 	%f625, %f10, %f624, %p448;
	or.pred  	%p467, %p466, %p449;
	add.f32 	%f626, %f625, %f11;
	selp.f32 	%f627, %f11, %f626, %p449;
	or.pred  	%p468, %p467, %p450;
	add.f32 	%f628, %f627, %f12;
	selp.f32 	%f629, %f12, %f628, %p450;
	or.pred  	%p469, %p468, %p451;
	add.f32 	%f630, %f629, %f13;
	selp.f32 	%f631, %f13, %f630, %p451;
	or.pred  	%p470, %p469, %p452;
	add.f32 	%f632, %f631, %f14;
	selp.f32 	%f633, %f14, %f632, %p452;
	or.pred  	%p471, %p470, %p453;
	add.f32 	%f634, %f633, %f15;
	selp.f32 	%f635, %f15, %f634, %p453;
	or.pred  	%p472, %p471, %p454;
	add.f32 	%f636, %f635, %f16;
	selp.f32 	%f637, %f16, %f636, %p454;
	or.pred  	%p473, %p472, %p455;
	add.f32 	%f638, %f637, %f17;
	selp.f32 	%f639, %f17, %f638, %p455;
	or.pred  	%p474, %p473, %p456;
	add.f32 	%f640, %f639, %f18;
	selp.f32 	%f641, %f18, %f640, %p456;
	or.pred  	%p475, %p474, %p457;
	add.f32 	%f642, %f641, %f19;
	selp.f32 	%f643, %f19, %f642, %p457;
	or.pred  	%p476, %p475, %p458;
	selp.u32 	%r1096, 1, 0, %p476;
	or.b32  	%r1037, %r1132, %r1096;
	add.f32 	%f644, %f643, %f20;
	selp.f32 	%f645, %f20, %f644, %p458;
	mov.b32 	%r1093, 1;
	mov.b32 	%r1094, 0;
	mov.b32 	%r1095, -1;
	// begin inline asm
	shfl.sync.up.b32 %r1036, %r1037, %r1093, %r1094, %r1095;
	// end inline asm
	mov.b32 	%r1042, %f645;
	// begin inline asm
	shfl.sync.up.b32 %r1041, %r1042, %r1093, %r1094, %r1095;
	// end inline asm
	mov.b32 	%f646, %r1041;
	setp.eq.s32 	%p477, %r1037, 0;
	add.f32 	%f647, %f645, %f646;
	selp.f32 	%f648, %f647, %f645, %p477;
	setp.lt.s32 	%p478, %r745, 1;
	selp.f32 	%f649, %f645, %f648, %p478;
	selp.b32 	%r1097, 0, %r1036, %p478;
	or.b32  	%r1047, %r1097, %r1037;
	mov.b32 	%r1053, 2;
	// begin inline asm
	shfl.sync.up.b32 %r1046, %r1047, %r1053, %r1094, %r1095;
	// end inline asm
	mov.b32 	%r1052, %f649;
	// begin inline asm
	shfl.sync.up.b32 %r1051, %r1052, %r1053, %r1094, %r1095;
	// end inline asm
	mov.b32 	%f650, %r1051;
	setp.eq.s32 	%p479, %r1047, 0;
	add.f32 	%f651, %f649, %f650;
	selp.f32 	%f652, %f651, %f649, %p479;
	setp.lt.s32 	%p480, %r745, 2;
	selp.f32 	%f653, %f649, %f652, %p480;
	selp.b32 	%r1098, 0, %r1046, %p480;
	or.b32  	%r1057, %r1098, %r1047;
	mov.b32 	%r1063, 4;
	// begin inline asm
	shfl.sync.up.b32 %r1056, %r1057, %r1063, %r1094, %r1095;
	// end inline asm
	mov.b32 	%r1062, %f653;
	// begin inline asm
	shfl.sync.up.b32 %r1061, %r1062, %r1063, %r1094, %r1095;
	// end inline asm
	mov.b32 	%f654, %r1061;
	setp.eq.s32 	%p481, %r1057, 0;
	add.f32 	%f655, %f653, %f654;
	selp.f32 	%f656, %f655, %f653, %p481;
	setp.lt.s32 	%p482, %r745, 4;
	selp.f32 	%f657, %f653, %f656, %p482;
	selp.b32 	%r1099, 0, %r1056, %p482;
	or.b32  	%r1067, %r1099, %r1057;
	mov.b32 	%r1073, 8;
	// begin inline asm
	shfl.sync.up.b32 %r1066, %r1067, %r1073, %r1094, %r1095;
	// end inline asm
	mov.b32 	%r1072, %f657;
	// begin inline asm
	shfl.sync.up.b32 %r1071, %r1072, %r1073, %r1094, %r1095;
	// end inline asm
	mov.b32 	%f658, %r1071;
	setp.eq.s32 	%p483, %r1067, 0;
	add.f32 	%f659, %f657, %f658;
	selp.f32 	%f660, %f659, %f657, %p483;
	setp.lt.s32 	%p484, %r745, 8;
	selp.f32 	%f661, %f657, %f660, %p484;
	selp.b32 	%r1100, 0, %r1066, %p484;
	or.b32  	%r1077, %r1100, %r1067;
	mov.b32 	%r1083, 16;
	// begin inline asm
	shfl.sync.up.b32 %r1076, %r1077, %r1083, %r1094, %r1095;
	// end inline asm
	mov.b32 	%r1082, %f661;
	// begin inline asm
	shfl.sync.up.b32 %r1081, %r1082, %r1083, %r1094, %r1095;
	// end inline asm
	mov.b32 	%f662, %r1081;
	setp.eq.s32 	%p485, %r1077, 0;
	add.f32 	%f663, %f661, %f662;
	selp.f32 	%f21, %f663, %f661, %p485;
	setp.lt.s32 	%p486, %r745, 16;
	selp.f32 	%f664, %f661, %f21, %p486;
	selp.b32 	%r1101, 0, %r1076, %p486;
	or.b32  	%r1087, %r1101, %r1077;
	// begin inline asm
	shfl.sync.up.b32 %r1086, %r1087, %r1093, %r1094, %r1095;
	// end inline asm
	mov.b32 	%r1092, %f664;
	// begin inline asm
	shfl.sync.up.b32 %r1091, %r1092, %r1093, %r1094, %r1095;
	// end inline asm
	mov.b32 	%f730, %r1091;
	setp.ne.s32 	%p487, %r745, 31;
	@%p487 bra 	$L__BB12_6;
	shl.b32 	%r1102, %r5, 3;
	mov.u32 	%r1103, _ZZN3cub18CUB_300001_SM_10006detail11scan_by_key21DeviceScanByKeyKernelINS2_10policy_hubIPiffN4cuda3std3__44plusIvEEE10Policy1000ES5_PfSD_NS0_24ReduceByKeyScanTileStateIfiLb1EEENS8_8equal_toIvEESA_NS0_8NullTypeEmfiEEvT0_PT9_T1_T2_T3_iT4_T5_T6_T7_E12temp_storage;
	add.s32 	%r1104, %r1103, %r1102;
	mov.b32 	%r1105, %f21;
	st.shared.v2.u32 	[%r1104], {%r1087, %r1105};
$L__BB12_6:
	bar.sync 	0;
	ld.shared.v4.u32 	{%r1106, %r1107, %r1108, %r1109}, [_ZZN3cub18CUB_300001_SM_10006detail11scan_by_key21DeviceScanByKeyKernelINS2_10policy_hubIPiffN4cuda3std3__44plusIvEEE10Policy1000ES5_PfSD_NS0_24ReduceByKeyScanTileStateIfiLb1EEENS8_8equal_toIvEESA_NS0_8NullTypeEmfiEEvT0_PT9_T1_T2_T3_iT4_T5_T6_T7_E12temp_storage];
	mov.b32 	%f665, %r1109;
	mov.b32 	%f666, %r1107;
	or.b32  	%r1110, %r1108, %r1106;
	setp.eq.s32 	%p488, %r1108, 0;
	add.f32 	%f667, %f666, %f665;
	selp.f32 	%f668, %f667, %f665, %p488;
	setp.eq.s32 	%p489, %r5, 2;
	selp.f32 	%f669, %f668, %f666, %p489;
	ld.shared.v4.u32 	{%r1111, %r1112, %r1113, %r1114}, [_ZZN3cub18CUB_300001_SM_10006detail11scan_by_key21DeviceScanByKeyKernelINS2_10policy_hubIPiffN4cuda3std3__44plusIvEEE10Policy1000ES5_PfSD_NS0_24ReduceByKeyScanTileStateIfiLb1EEENS8_8equal_toIvEESA_NS0_8NullTypeEmfiEEvT0_PT9_T1_T2_T3_iT4_T5_T6_T7_E12temp_storage+16];
	mov.b32 	%f670, %r1114;
	mov.b32 	%f671, %r1112;
	or.b32  	%r1115, %r1111, %r1110;
	setp.eq.s32 	%p490, %r1111, 0;
	add.f32 	%f672, %f668, %f671;
	selp.f32 	%f673, %f672, %f671, %p490;
	setp.eq.s32 	%p491, %r5, 3;
	selp.f32 	%f674, %f673, %f669, %p491;
	or.b32  	%r1116, %r1113, %r1115;
	setp.eq.s32 	%p492, %r1113, 0;
	add.f32 	%f675, %f673, %f670;
	selp.f32 	%f676, %f675, %f670, %p492;
	setp.eq.s32 	%p493, %r5, 4;
	selp.f32 	%f677, %f676, %f674, %p493;
	ld.shared.v4.u32 	{%r1117, %r1118, %r1119, %r1120}, [_ZZN3cub18CUB_300001_SM_10006detail11scan_by_key21DeviceScanByKeyKernelINS2_10policy_hubIPiffN4cuda3std3__44plusIvEEE10Policy1000ES5_PfSD_NS0_24ReduceByKeyScanTileStateIfiLb1EEENS8_8equal_toIvEESA_NS0_8NullTypeEmfiEEvT0_PT9_T1_T2_T3_iT4_T5_T6_T7_E12temp_storage+32];
	mov.b32 	%f678, %r1120;
	mov.b32 	%f679, %r1118;
	or.b32  	%r1121, %r1117, %r1116;
	setp.eq.s32 	%p494, %r1117, 0;
	add.f32 	%f680, %f676, %f679;
	selp.f32 	%f681, %f680, %f679, %p494;
	setp.eq.s32 	%p495, %r5, 5;
	selp.f32 	%f682, %f681, %f677, %p495;
	or.b32  	%r1122, %r1119, %r1121;
	setp.eq.s32 	%p496, %r1119, 0;
	add.f32 	%f683, %f681, %f678;
	selp.f32 	%f684, %f683, %f678, %p496;
	setp.eq.s32 	%p497, %r5, 6;
	selp.f32 	%f23, %f684, %f682, %p497;
	ld.shared.v2.u32 	{%r1123, %r1124}, [_ZZN3cub18CUB_300001_SM_10006detail11scan_by_key21DeviceScanByKeyKernelINS2_10policy_hubIPiffN4cuda3std3__44plusIvEEE10Policy1000ES5_PfSD_NS0_24ReduceByKeyScanTileStateIfiLb1EEENS8_8equal_toIvEESA_NS0_8NullTypeEmfiEEvT0_PT9_T1_T2_T3_iT4_T5_T6_T7_E12temp_storage+48];
	mov.b32 	%f685, %r1124;
	or.b32  	%r33, %r1123, %r1122;
	setp.eq.s32 	%p498, %r1123, 0;
	add.f32 	%f686, %f684, %f685;
	selp.f32 	%f24, %f686, %f685, %p498;
	setp.lt.u32 	%p499, %r2, 32;
	@%p499 bra 	$L__BB12_8;
	setp.eq.s32 	%p500, %r1086, 0;
	add.f32 	%f687, %f23, %f730;
	selp.f32 	%f688, %f687, %f730, %p500;
	setp.eq.s32 	%p501, %r745, 0;
	selp.f32 	%f730, %f23, %f688, %p501;
$L__BB12_8:
	setp.ne.s32 	%p502, %r26, %r27;
	setp.ne.s32 	%p503, %r25, %r26;
	setp.ne.s32 	%p504, %r24, %r25;
	setp.ne.s32 	%p505, %r23, %r24;
	setp.ne.s32 	%p506, %r22, %r23;
	setp.ne.s32 	%p507, %r21, %r22;
	setp.ne.s32 	%p508, %r20, %r21;
	setp.ne.s32 	%p509, %r19, %r20;
	setp.ne.s32 	%p510, %r18, %r19;
	setp.ne.s32 	%p511, %r17, %r18;
	setp.ne.s32 	%p512, %r16, %r17;
	setp.ne.s32 	%p513, %r15, %r16;
	setp.ne.s32 	%p514, %r14, %r15;
	setp.ne.s32 	%p515, %r13, %r14;
	setp.ne.s32 	%p516, %r12, %r13;
	setp.ne.s32 	%p517, %r11, %r12;
	setp.ne.s32 	%p518, %r10, %r11;
	setp.ne.s32 	%p519, %r9, %r10;
	setp.ne.s32 	%p520, %r8, %r9;
	setp.ne.s32 	%p521, %r2, 0;
	setp.eq.s32 	%p522, %r2, 0;
	setp.eq.s32 	%p523, %r1132, 0;
	add.f32 	%f689, %f730, %f1;
	selp.f32 	%f752, %f689, %f1, %p523;
	selp.f32 	%f690, %f1, %f752, %p522;
	add.f32 	%f691, %f690, %f2;
	selp.f32 	%f751, %f2, %f691, %p520;
	add.f32 	%f692, %f751, %f3;
	selp.f32 	%f750, %f3, %f692, %p519;
	add.f32 	%f693, %f750, %f4;
	selp.f32 	%f749, %f4, %f693, %p518;
	add.f32 	%f694, %f749, %f5;
	selp.f32 	%f748, %f5, %f694, %p517;
	add.f32 	%f695, %f748, %f6;
	selp.f32 	%f747, %f6, %f695, %p516;
	add.f32 	%f696, %f747, %f7;
	selp.f32 	%f746, %f7, %f696, %p515;
	add.f32 	%f697, %f746, %f8;
	selp.f32 	%f745, %f8, %f697, %p514;
	add.f32 	%f698, %f745, %f9;
	selp.f32 	%f744, %f9, %f698, %p513;
	add.f32 	%f699, %f744, %f10;
	selp.f32 	%f743, %f10, %f699, %p512;
	add.f32 	%f700, %f743, %f11;
	selp.f32 	%f742, %f11, %f700, %p511;
	add.f32 	%f701, %f742, %f12;
	selp.f32 	%f741, %f12, %f701, %p510;
	add.f32 	%f702, %f741, %f13;
	selp.f32 	%f740, %f13, %f702, %p509;
	add.f32 	%f703, %f740, %f14;
	selp.f32 	%f739, %f14, %f703, %p508;
	add.f32 	%f704, %f739, %f15;
	selp.f32 	%f738, %f15, %f704, %p507;
	add.f32 	%f705, %f738, %f16;
	selp.f32 	%f737, %f16, %f705, %p506;
	add.f32 	%f706, %f737, %f17;
	selp.f32 	%f736, %f17, %f706, %p505;
	add.f32 	%f707, %f736, %f18;
	selp.f32 	%f735, %f18, %f707, %p504;
	add.f32 	%f708, %f735, %f19;
	selp.f32 	%f734, %f19, %f708, %p503;
	add.f32 	%f709, %f734, %f20;
	selp.f32 	%f733, %f20, %f709, %p502;
	@%p521 bra 	$L__BB12_32;
	add.s64 	%rd205, %rd1, 512;
	mov.b32 	%r1125, %f24;
	mov.b64 	%rd206, {%r33, %r1125};
	mov.b64 	%rd207, 101;
	// begin inline asm
	st.relaxed.gpu.v2.u64 [%rd205], {%rd206, %rd207};
	// end inline asm
	mov.f32 	%f752, %f1;
	bra.uni 	$L__BB12_32;
$L__BB12_10:
	setp.ne.s32 	%p314, %r2, 0;
	mov.b32 	%r1134, 0;
	@%p314 bra 	$L__BB12_12;
	ld.param.u64 	%rd217, [_ZN3cub18CUB_300001_SM_10006detail11scan_by_key21DeviceScanByKeyKernelINS2_10policy_hubIPiffN4cuda3std3__44plusIvEEE10Policy1000ES5_PfSD_NS0_24ReduceByKeyScanTileStateIfiLb1EEENS8_8equal_toIvEESA_NS0_8NullTypeEmfiEEvT0_PT9_T1_T2_T3_iT4_T5_T6_T7__param_1];
	cvta.to.global.u64 	%rd184, %rd217;
	mul.wide.u32 	%rd185, %r1135, 4;
	add.s64 	%rd186, %rd184, %rd185;
	ld.global.u32 	%r1134, [%rd186];
$L__BB12_12:
	setp.eq.s32 	%p315, %r2, 0;
	shl.b32 	%r774, %r2, 2;
	add.s32 	%r776, %r772, %r774;
	add.s32 	%r36, %r776, 1020;
	st.shared.u32 	[%r776+1020], %r27;
	bar.sync 	0;
	@%p315 bra 	$L__BB12_14;
	ld.shared.u32 	%r1134, [%r36+-4];
$L__BB12_14:
	setp.ne.s32 	%p316, %r1134, %r8;
	setp.ne.s32 	%p317, %r8, %r9;
	setp.ne.s32 	%p318, %r9, %r10;
	setp.ne.s32 	%p319, %r10, %r11;
	setp.ne.s32 	%p320, %r11, %r12;
	setp.ne.s32 	%p321, %r12, %r13;
	setp.ne.s32 	%p322, %r13, %r14;
	setp.ne.s32 	%p323, %r14, %r15;
	setp.ne.s32 	%p324, %r15, %r16;
	setp.ne.s32 	%p325, %r16, %r17;
	setp.ne.s32 	%p326, %r17, %r18;
	setp.ne.s32 	%p327, %r18, %r19;
	setp.ne.s32 	%p328, %r19, %r20;
	setp.ne.s32 	%p329, %r20, %r21;
	setp.ne.s32 	%p330, %r21, %r22;
	setp.ne.s32 	%p331, %r22, %r23;
	setp.ne.s32 	%p332, %r23, %r24;
	setp.ne.s32 	%p333, %r24, %r25;
	setp.ne.s32 	%p334, %r25, %r26;
	setp.ne.s32 	%p335, %r26, %r27;
	or.pred  	%p336, %p317, %p316;
	add.f32 	%f459, %f1, %f2;
	selp.f32 	%f460, %f2, %f459, %p317;
	or.pred  	%p337, %p336, %p318;
	add.f32 	%f461, %f460, %f3;
	selp.f32 	%f462, %f3, %f461, %p318;
	or.pred  	%p338, %p337, %p319;
	add.f32 	%f463, %f462, %f4;
	selp.f32 	%f464, %f4, %f463, %p319;
	or.pred  	%p339, %p338, %p320;
	add.f32 	%f465, %f464, %f5;
	selp.f32 	%f466, %f5, %f465, %p320;
	or.pred  	%p340, %p339, %p321;
	add.f32 	%f467, %f466, %f6;
	selp.f32 	%f468, %f6, %f467, %p321;
	or.pred  	%p341, %p340, %p322;
	add.f32 	%f469, %f468, %f7;
	selp.f32 	%f470, %f7, %f469, %p322;
	or.pred  	%p342, %p341, %p323;
	add.f32 	%f471, %f470, %f8;
	selp.f32 	%f472, %f8, %f471, %p323;
	or.pred  	%p343, %p342, %p324;
	add.f32 	%f473, %f472, %f9;
	selp.f32 	%f474, %f9, %f473, %p324;
	or.pred  	%p344, %p343, %p325;
	add.f32 	%f475, %f474, %f10;
	selp.f32 	%f476, %f10, %f475, %p325;
	or.pred  	%p345, %p344, %p326;
	add.f32 	%f477, %f476, %f11;
	selp.f32 	%f478, %f11, %f477, %p326;
	or.pred  	%p346, %p345, %p327;
	add.f32 	%f479, %f478, %f12;
	selp.f32 	%f480, %f12, %f479, %p327;
	or.pred  	%p347, %p346, %p328;
	add.f32 	%f481, %f480, %f13;
	selp.f32 	%f482, %f13, %f481, %p328;
	or.pred  	%p348, %p347, %p329;
	add.f32 	%f483, %f482, %f14;
	selp.f32 	%f484, %f14, %f483, %p329;
	or.pred  	%p349, %p348, %p330;
	add.f32 	%f485, %f484, %f15;
	selp.f32 	%f486, %f15, %f485, %p330;
	or.pred  	%p350, %p349, %p331;
	add.f32 	%f487, %f486, %f16;
	selp.f32 	%f488, %f16, %f487, %p331;
	or.pred  	%p351, %p350, %p332;
	add.f32 	%f489, %f488, %f17;
	selp.f32 	%f490, %f17, %f489, %p332;
	or.pred  	%p352, %p351, %p333;
	add.f32 	%f491, %f490, %f18;
	selp.f32 	%f492, %f18, %f491, %p333;
	or.pred  	%p353, %p352, %p334;
	add.f32 	%f493, %f492, %f19;
	selp.f32 	%f494, %f19, %f493, %p334;
	or.pred  	%p354, %p353, %p335;
	selp.u32 	%r778, 1, 0, %p354;
	add.f32 	%f495, %f494, %f20;
	selp.f32 	%f496, %f20, %f495, %p335;
	mov.b32 	%r834, 1;
	mov.b32 	%r835, 0;
	mov.b32 	%r836, -1;
	// begin inline asm
	shfl.sync.up.b32 %r777, %r778, %r834, %r835, %r836;
	// end inline asm
	mov.b32 	%r783, %f496;
	// begin inline asm
	shfl.sync.up.b32 %r782, %r783, %r834, %r835, %r836;
	// end inline asm
	mov.b32 	%f497, %r782;
	add.f32 	%f498, %f496, %f497;
	setp.lt.s32 	%p356, %r745, 1;
	selp.b32 	%r837, 0, %r777, %p356;
	or.b32  	%r788, %r837, %r778;
	selp.f32 	%f499, %f496, %f498, %p354;
	selp.f32 	%f500, %f496, %f499, %p356;
	mov.b32 	%r794, 2;
	// begin inline asm
	shfl.sync.up.b32 %r787, %r788, %r794, %r835, %r836;
	// end inline asm
	mov.b32 	%r793, %f500;
	// begin inline asm
	shfl.sync.up.b32 %r792, %r793, %r794, %r835, %r836;
	// end inline asm
	mov.b32 	%f501, %r792;
	setp.eq.s32 	%p357, %r788, 0;
	add.f32 	%f502, %f500, %f501;
	selp.f32 	%f503, %f502, %f500, %p357;
	setp.lt.s32 	%p358, %r745, 2;
	selp.b32 	%r838, 0, %r787, %p358;
	or.b32  	%r798, %r838, %r788;
	selp.f32 	%f504, %f500, %f503, %p358;
	mov.b32 	%r804, 4;
	// begin inline asm
	shfl.sync.up.b32 %r797, %r798, %r804, %r835, %r836;
	// end inline asm
	mov.b32 	%r803, %f504;
	// begin inline asm
	shfl.sync.up.b32 %r802, %r803, %r804, %r835, %r836;
	// end inline asm
	mov.b32 	%f505, %r802;
	setp.eq.s32 	%p359, %r798, 0;
	add.f32 	%f506, %f504, %f505;
	selp.f32 	%f507, %f506, %f504, %p359;
	setp.lt.s32 	%p360, %r745, 4;
	selp.b32 	%r839, 0, %r797, %p360;
	or.b32  	%r808, %r839, %r798;
	selp.f32 	%f508, %f504, %f507, %p360;
	mov.b32 	%r814, 8;
	// begin inline asm
	shfl.sync.up.b32 %r807, %r808, %r814, %r835, %r836;
	// end inline asm
	mov.b32 	%r813, %f508;
	// begin inline asm
	shfl.sync.up.b32 %r812, %r813, %r814, %r835, %r836;
	// end inline asm
	mov.b32 	%f509, %r812;
	setp.eq.s32 	%p361, %r808, 0;
	add.f32 	%f510, %f508, %f509;
	selp.f32 	%f511, %f510, %f508, %p361;
	setp.lt.s32 	%p362, %r745, 8;
	selp.b32 	%r840, 0, %r807, %p362;
	or.b32  	%r818, %r840, %r808;
	selp.f32 	%f512, %f508, %f511, %p362;
	mov.b32 	%r824, 16;
	// begin inline asm
	shfl.sync.up.b32 %r817, %r818, %r824, %r835, %r836;
	// end inline asm
	mov.b32 	%r823, %f512;
	// begin inline asm
	shfl.sync.up.b32 %r822, %r823, %r824, %r835, %r836;
	// end inline asm
	mov.b32 	%f513, %r822;
	setp.eq.s32 	%p363, %r818, 0;
	add.f32 	%f514, %f512, %f513;
	selp.f32 	%f47, %f514, %f512, %p363;
	setp.lt.s32 	%p364, %r745, 16;
	selp.b32 	%r841, 0, %r817, %p364;
	or.b32  	%r828, %r841, %r818;
	selp.f32 	%f515, %f512, %f47, %p364;
	// begin inline asm
	shfl.sync.up.b32 %r1143, %r828, %r834, %r835, %r836;
	// end inline asm
	mov.b32 	%r833, %f515;
	// begin inline asm
	shfl.sync.up.b32 %r832, %r833, %r834, %r835, %r836;
	// end inline asm
	mov.b32 	%f732, %r832;
	setp.ne.s32 	%p365, %r745, 31;
	@%p365 bra 	$L__BB12_16;
	shl.b32 	%r842, %r5, 3;
	mov.u32 	%r843, _ZZN3cub18CUB_300001_SM_10006detail11scan_by_key21DeviceScanByKeyKernelINS2_10policy_hubIPiffN4cuda3std3__44plusIvEEE10Policy1000ES5_PfSD_NS0_24ReduceByKeyScanTileStateIfiLb1EEENS8_8equal_toIvEESA_NS0_8NullTypeEmfiEEvT0_PT9_T1_T2_T3_iT4_T5_T6_T7_E12temp_storage;
	add.s32 	%r844, %r843, %r842;
	mov.b32 	%r845, %f47;
	st.shared.v2.u32 	[%r844], {%r828, %r845};
$L__BB12_16:
	bar.sync 	0;
	ld.shared.v4.u32 	{%r846, %r847, %r848, %r849}, [_ZZN3cub18CUB_300001_SM_10006detail11scan_by_key21DeviceScanByKeyKernelINS2_10policy_hubIPiffN4cuda3std3__44plusIvEEE10Policy1000ES5_PfSD_NS0_24ReduceByKeyScanTileStateIfiLb1EEENS8_8equal_toIvEESA_NS0_8NullTypeEmfiEEvT0_PT9_T1_T2_T3_iT4_T5_T6_T7_E12temp_storage];
	mov.b32 	%f516, %r849;
	mov.b32 	%f517, %r847;
	or.b32  	%r850, %r848, %r846;
	setp.eq.s32 	%p366, %r848, 0;
	add.f32 	%f518, %f517, %f516;
	selp.f32 	%f519, %f518, %f516, %p366;
	setp.eq.s32 	%p367, %r5, 2;
	selp.b32 	%r851, %r850, %r846, %p367;
	selp.f32 	%f520, %f519, %f517, %p367;
	ld.shared.v4.u32 	{%r852, %r853, %r854, %r855}, [_ZZN3cub18CUB_300001_SM_10006detail11scan_by_key21DeviceScanByKeyKernelINS2_10policy_hubIPiffN4cuda3std3__44plusIvEEE10Policy1000ES5_PfSD_NS0_24ReduceByKeyScanTileStateIfiLb1EEENS8_8equal_toIvEESA_NS0_8NullTypeEmfiEEvT0_PT9_T1_T2_T3_iT4_T5_T6_T7_E12temp_storage+16];
	mov.b32 	%f521, %r855;
	mov.b32 	%f522, %r853;
	or.b32  	%r856, %r852, %r850;
	setp.eq.s32 	%p368, %r852, 0;
	add.f32 	%f523, %f519, %f522;
	selp.f32 	%f524, %f523, %f522, %p368;
	setp.eq.s32 	%p369, %r5, 3;
	selp.b32 	%r857, %r856, %r851, %p369;
	selp.f32 	%f525, %f524, %f520, %p369;
	or.b32  	%r858, %r854, %r856;
	setp.eq.s32 	%p370, %r854, 0;
	add.f32 	%f526, %f524, %f521;
	selp.f32 	%f527, %f526, %f521, %p370;
	setp.eq.s32 	%p371, %r5, 4;
	selp.b32 	%r859, %r858, %r857, %p371;
	selp.f32 	%f528, %f527, %f525, %p371;
	ld.shared.v4.u32 	{%r860, %r861, %r862, %r863}, [_ZZN3cub18CUB_300001_SM_10006detail11scan_by_key21DeviceScanByKeyKernelINS2_10policy_hubIPiffN4cuda3std3__44plusIvEEE10Policy1000ES5_PfSD_NS0_24ReduceByKeyScanTileStateIfiLb1EEENS8_8equal_toIvEESA_NS0_8NullTypeEmfiEEvT0_PT9_T1_T2_T3_iT4_T5_T6_T7_E12temp_storage+32];
	mov.b32 	%f529, %r863;
	mov.b32 	%f530, %r861;
	or.b32  	%r864, %r860, %r858;
	setp.eq.s32 	%p372, %r860, 0;
	add.f32 	%f531, %f527, %f530;
	selp.f32 	%f532, %f531, %f530, %p372;
	setp.eq.s32 	%p373, %r5, 5;
	selp.b32 	%r865, %r864, %r859, %p373;
	selp.f32 	%f533, %f532, %f528, %p373;
	or.b32  	%r866, %r862, %r864;
	setp.eq.s32 	%p374, %r862, 0;
	add.f32 	%f534, %f532, %f529;
	selp.f32 	%f535, %f534, %f529, %p374;
	setp.eq.s32 	%p375, %r5, 6;
	selp.b32 	%r41, %r866, %r865, %p375;
	selp.f32 	%f49, %f535, %f533, %p375;
	ld.shared.v2.u32 	{%r867, %r868}, [_ZZN3cub18CUB_300001_SM_10006detail11scan_by_key21DeviceScanByKeyKernelINS2_10policy_hubIPiffN4cuda3std3__44plusIvEEE10Policy1000ES5_PfSD_NS0_24ReduceByKeyScanTileStateIfiLb1EEENS8_8equal_toIvEESA_NS0_8NullTypeEmfiEEvT0_PT9_T1_T2_T3_iT4_T5_T6_T7_E12temp_storage+48];
	mov.b32 	%f536, %r868;
	or.b32  	%r42, %r867, %r866;
	setp.eq.s32 	%p376, %r867, 0;
	add.f32 	%f537, %f535, %f536;
	selp.f32 	%f50, %f537, %f536, %p376;
	setp.lt.u32 	%p377, %r2, 32;
	@%p377 bra 	$L__BB12_18;
	setp.eq.s32 	%p378, %r1143, 0;
	add.f32 	%f538, %f49, %f732;
	selp.f32 	%f539, %f538, %f732, %p378;
	setp.eq.s32 	%p379, %r745, 0;
	selp.b32 	%r869, 0, %r1143, %p379;
	or.b32  	%r1143, %r41, %r869;
	selp.f32 	%f732, %f49, %f539, %p379;
	bra.uni 	$L__BB12_31;
$L__BB12_18:
	setp.ne.s32 	%p380, %r2, 0;
	mul.wide.u32 	%rd187, %r1135, 16;
	add.s64 	%rd4, %rd1, %rd187;
	@%p380 bra 	$L__BB12_20;
	st.shared.u32 	[_ZZN3cub18CUB_300001_SM_10006detail11scan_by_key21DeviceScanByKeyKernelINS2_10policy_hubIPiffN4cuda3std3__44plusIvEEE10Policy1000ES5_PfSD_NS0_24ReduceByKeyScanTileStateIfiLb1EEENS8_8equal_toIvEESA_NS0_8NullTypeEmfiEEvT0_PT9_T1_T2_T3_iT4_T5_T6_T7_E12temp_storage+116], %r42;
	st.shared.f32 	[_ZZN3cub18CUB_300001_SM_10006detail11scan_by_key21DeviceScanByKeyKernelINS2_10policy_hubIPiffN4cuda3std3__44plusIvEEE10Policy1000ES5_PfSD_NS0_24ReduceByKeyScanTileStateIfiLb1EEENS8_8equal_toIvEESA_NS0_8NullTypeEmfiEEvT0_PT9_T1_T2_T3_iT4_T5_T6_T7_E12temp_storage+120], %f50;
	add.s64 	%rd188, %rd4, 512;
	mov.b32 	%r870, %f50;
	mov.b64 	%rd189, {%r42, %r870};
	mov.b64 	%rd190, 100;
	// begin inline asm
	st.relaxed.gpu.v2.u64 [%rd188], {%rd189, %rd190};
	// end inline asm
$L__BB12_20:
	not.b32 	%r44, %r2;
	mov.b32 	%r871, 280;
	// begin inline asm
	nanosleep.u32 %r871;
	// end inline asm
	mul.wide.u32 	%rd191, %r2, 16;
	xor.b64  	%rd192, %rd191, -16;
	add.s64 	%rd193, %rd4, %rd192;
	add.s64 	%rd5, %rd193, 512;
	mov.b32 	%r1136, 928;
$L__BB12_21:
	shr.u32 	%r47, %r1136, 1;
	mul.lo.s32 	%r874, %r1135, 16807;
	and.b32  	%r1135, %r874, 2147483647;
	sub.s32 	%r875, %r1136, %r47;
	add.s32 	%r876, %r875, 1;
	rem.u32 	%r877, %r1135, %r876;
	add.s32 	%r873, %r877, %r47;
	// begin inline asm
	nanosleep.u32 %r873;
	// end inline asm
	// begin inline asm
	ld.relaxed.gpu.v2.u64 {%rd194, %rd222}, [%rd5];
	// end inline asm
	setp.eq.s64 	%p381, %rd222, 99;
	mov.b32 	%r878, -1;
	vote.sync.any.pred 	%p382, %p381, %r878;
	mov.u32 	%r1136, %r47;
	@%p382 bra 	$L__BB12_21;
	mov.b64 	{%r932, %r887}, %rd194;
	mov.b32 	%f540, %r887;
	cvt.u32.u64 	%r882, %rd194;
	setp.eq.s64 	%p383, %rd222, 101;
	mov.b32 	%r930, -1;
	vote.sync.ballot.b32 	%r933, %p383, %r930;
	// begin inline asm
	mov.u32 %r880, %lanemask_ge;
	// end inline asm
	and.b32  	%r934, %r933, %r880;
	or.b32  	%r935, %r934, -2147483648;
	add.s32 	%r936, %r935, -1;
	not.b32 	%r937, %r935;
	and.b32  	%r938, %r937, %r936;
	popc.b32 	%r884, %r938;
	mov.b32 	%r888, 1;
	// begin inline asm
	shfl.sync.down.b32 %r881, %r882, %r888, %r884, %r930;
	// end inline asm
	// begin inline asm
	shfl.sync.down.b32 %r886, %r887, %r888, %r884, %r930;
	// end inline asm
	mov.b32 	%f541, %r886;
	setp.lt.s32 	%p385, %r745, %r884;
	setp.eq.s32 	%p386, %r882, 0;
	add.f32 	%f542, %f540, %f541;
	selp.b32 	%r939, %r881, 0, %p385;
	or.b32  	%r892, %r939, %r882;
	selp.f32 	%f543, %f542, %f540, %p386;
	selp.f32 	%f544, %f543, %f540, %p385;
	mov.b32 	%r898, 2;
	// begin inline asm
	shfl.sync.down.b32 %r891, %r892, %r898, %r884, %r930;
	// end inline asm
	mov.b32 	%r897, %f544;
	// begin inline asm
	shfl.sync.down.b32 %r896, %r897, %r898, %r884, %r930;
	// end inline asm
	mov.b32 	%f545, %r896;
	add.s32 	%r940, %r745, 2;
	setp.gt.s32 	%p387, %r940, %r884;
	setp.eq.s32 	%p388, %r892, 0;
	add.f32 	%f546, %f544, %f545;
	selp.f32 	%f547, %f546, %f544, %p388;
	selp.b32 	%r941, 0, %r891, %p387;
	or.b32  	%r902, %r892, %r941;
	selp.f32 	%f548, %f544, %f547, %p387;
	mov.b32 	%r908, 4;
	// begin inline asm
	shfl.sync.down.b32 %r901, %r902, %r908, %r884, %r930;
	// end inline asm
	mov.b32 	%r907, %f548;
	// begin inline asm
	shfl.sync.down.b32 %r906, %r907, %r908, %r884, %r930;
	// end inline asm
	mov.b32 	%f549, %r906;
	add.s32 	%r942, %r745, 4;
	setp.gt.s32 	%p389, %r942, %r884;
	setp.eq.s32 	%p390, %r902, 0;
	add.f32 	%f550, %f548, %f549;
	selp.f32 	%f551, %f550, %f548, %p390;
	selp.b32 	%r943, 0, %r901, %p389;
	or.b32  	%r912, %r902, %r943;
	selp.f32 	%f552, %f548, %f551, %p389;
	mov.b32 	%r918, 8;
	// begin inline asm
	shfl.sync.down.b32 %r911, %r912, %r918, %r884, %r930;
	// end inline asm
	mov.b32 	%r917, %f552;
	// begin inline asm
	shfl.sync.down.b32 %r916, %r917, %r918, %r884, %r930;
	// end inline asm
	mov.b32 	%f553, %r916;
	add.s32 	%r944, %r745, 8;
	setp.gt.s32 	%p391, %r944, %r884;
	setp.eq.s32 	%p392, %r912, 0;
	add.f32 	%f554, %f552, %f553;
	selp.f32 	%f555, %f554, %f552, %p392;
	selp.b32 	%r945, 0, %r911, %p391;
	or.b32  	%r922, %r912, %r945;
	selp.f32 	%f556, %f552, %f555, %p391;
	mov.b32 	%r928, 16;
	// begin inline asm
	shfl.sync.down.b32 %r921, %r922, %r928, %r884, %r930;
	// end inline asm
	mov.b32 	%r927, %f556;
	// begin inline asm
	shfl.sync.down.b32 %r926, %r927, %r928, %r884, %r930;
	// end inline asm
	mov.b32 	%f557, %r926;
	add.s32 	%r946, %r745, 16;
	setp.gt.s32 	%p393, %r946, %r884;
	setp.eq.s32 	%p394, %r922, 0;
	add.f32 	%f558, %f556, %f557;
	selp.f32 	%f559, %f558, %f556, %p394;
	selp.b32 	%r947, 0, %r921, %p393;
	or.b32  	%r1139, %r947, %r922;
	selp.f32 	%f731, %f556, %f559, %p393;
	add.s64 	%rd8, %rd1, 512;
	mov.u32 	%r948, %ctaid.x;
	add.s32 	%r1140, %r948, %r44;
	mov.b32 	%r1138, 928;
$L__BB12_23:
	setp.ne.s64 	%p395, %rd222, 101;
	mov.b32 	%r949, -1;
	vote.sync.all.pred 	%p396, %p395, %r949;
	not.pred 	%p397, %p396;
	@%p397 bra 	$L__BB12_27;
	shr.u32 	%r1138, %r1138, 1;
	mul.wide.s32 	%rd203, %r1140, 16;
	add.s64 	%rd204, %rd8, %rd203;
	add.s64 	%rd202, %rd204, -512;
	mov.u32 	%r1142, %r1138;
$L__BB12_25:
	shr.u32 	%r59, %r1142, 1;
	mul.lo.s32 	%r958, %r1135, 16807;
	and.b32  	%r1135, %r958, 2147483647;
	sub.s32 	%r959, %r1142, %r59;
	add.s32 	%r960, %r959, 1;
	rem.u32 	%r961, %r1135, %r960;
	add.s32 	%r957, %r961, %r59;
	// begin inline asm
	nanosleep.u32 %r957;
	// end inline asm
	// begin inline asm
	ld.relaxed.gpu.v2.u64 {%rd200, %rd222}, [%rd202];
	// end inline asm
	setp.eq.s64 	%p423, %rd222, 99;
	mov.b32 	%r962, -1;
	vote.sync.any.pred 	%p424, %p423, %r962;
	mov.u32 	%r1142, %r59;
	@%p424 bra 	$L__BB12_25;
	mov.b64 	{%r1014, %r970}, %rd200;
	mov.b32 	%f586, %r970;
	cvt.u32.u64 	%r965, %rd200;
	setp.eq.s64 	%p425, %rd222, 101;
	mov.b32 	%r1013, -1;
	vote.sync.ballot.b32 	%r1015, %p425, %r1013;
	and.b32  	%r1016, %r1015, %r880;
	or.b32  	%r1017, %r1016, -2147483648;
	add.s32 	%r1018, %r1017, -1;
	not.b32 	%r1019, %r1017;
	and.b32  	%r1020, %r1019, %r1018;
	popc.b32 	%r967, %r1020;
	mov.b32 	%r971, 1;
	// begin inline asm
	shfl.sync.down.b32 %r964, %r965, %r971, %r967, %r1013;
	// end inline asm
	// begin inline asm
	shfl.sync.down.b32 %r969, %r970, %r971, %r967, %r1013;
	// end inline asm
	mov.b32 	%f587, %r969;
	setp.lt.s32 	%p427, %r745, %r967;
	setp.eq.s32 	%p428, %r965, 0;
	add.f32 	%f588, %f586, %f587;
	selp.b32 	%r1021, %r964, 0, %p427;
	or.b32  	%r975, %r1021, %r965;
	selp.f32 	%f589, %f588, %f586, %p428;
	selp.f32 	%f590, %f589, %f586, %p427;
	mov.b32 	%r981, 2;
	// begin inline asm
	shfl.sync.down.b32 %r974, %r975, %r981, %r967, %r1013;
	// end inline asm
	mov.b32 	%r980, %f590;
	// begin inline asm
	shfl.sync.down.b32 %r979, %r980, %r981, %r967, %r1013;
	// end inline asm
	mov.b32 	%f591, %r979;
	add.s32 	%r1022, %r745, 2;
	setp.gt.s32 	%p429, %r1022, %r967;
	setp.eq.s32 	%p430, %r975, 0;
	add.f32 	%f592, %f590, %f591;
	selp.f32 	%f593, %f592, %f590, %p430;
	selp.b32 	%r1023, 0, %r974, %p429;
	or.b32  	%r985, %r975, %r1023;
	selp.f32 	%f594, %f590, %f593, %p429;
	mov.b32 	%r991, 4;
	// begin inline asm
	shfl.sync.down.b32 %r984, %r985, %r991, %r967, %r1013;
	// end inline asm
	mov.b32 	%r990, %f594;
	// begin inline asm
	shfl.sync.down.b32 %r989, %r990, %r991, %r967, %r1013;
	// end inline asm
	mov.b32 	%f595, %r989;
	add.s32 	%r1024, %r745, 4;
	setp.gt.s32 	%p431, %r1024, %r967;
	setp.eq.s32 	%p432, %r985, 0;
	add.f32 	%f596, %f594, %f595;
	selp.f32 	%f597, %f596, %f594, %p432;
	selp.b32 	%r1025, 0, %r984, %p431;
	or.b32  	%r995, %r985, %r1025;
	selp.f32 	%f598, %f594, %f597, %p431;
	mov.b32 	%r1001, 8;
	// begin inline asm
	shfl.sync.down.b32 %r994, %r995, %r1001, %r967, %r1013;
	// end inline asm
	mov.b32 	%r1000, %f598;
	// begin inline asm
	shfl.sync.down.b32 %r999, %r1000, %r1001, %r967, %r1013;
	// end inline asm
	mov.b32 	%f599, %r999;
	add.s32 	%r1026, %r745, 8;
	setp.gt.s32 	%p433, %r1026, %r967;
	setp.eq.s32 	%p434, %r995, 0;
	add.f32 	%f600, %f598, %f599;
	selp.f32 	%f601, %f600, %f598, %p434;
	selp.b32 	%r1027, 0, %r994, %p433;
	or.b32  	%r1005, %r995, %r1027;
	selp.f32 	%f602, %f598, %f601, %p433;
	mov.b32 	%r1011, 16;
	// begin inline asm
	shfl.sync.down.b32 %r1004, %r1005, %r1011, %r967, %r1013;
	// end inline asm
	mov.b32 	%r1010, %f602;
	// begin inline asm
	shfl.sync.down.b32 %r1009, %r1010, %r1011, %r967, %r1013;
	// end inline asm
	mov.b32 	%f603, %r1009;
	add.s32 	%r1028, %r745, 16;
	setp.gt.s32 	%p435, %r1028, %r967;
	setp.eq.s32 	%p436, %r1005, 0;
	add.f32 	%f604, %f602, %f603;
	selp.f32 	%f605, %f604, %f602, %p436;
	selp.b32 	%r1029, 0, %r1004, %p435;
	selp.f32 	%f606, %f602, %f605, %p435;
	or.b32  	%r1030, %r1029, %r1139;
	or.b32  	%r61, %r1030, %r1005;
	setp.eq.s32 	%p437, %r1139, 0;
	add.f32 	%f607, %f731, %f606;
	selp.f32 	%f731, %f607, %f731, %p437;
	add.s32 	%r1140, %r1140, -32;
	mov.u32 	%r1139, %r61;
	bra.uni 	$L__BB12_23;
$L__BB12_27:
	mov.u32 	%r951, %tid.x;
	setp.ne.s32 	%p398, %r951, 0;
	@%p398 bra 	$L__BB12_29;
	or.b32  	%r952, %r1139, %r42;
	setp.eq.s32 	%p399, %r42, 0;
	add.f32 	%f560, %f50, %f731;
	selp.f32 	%f561, %f560, %f50, %p399;
	add.s64 	%rd197, %rd4, 512;
	mov.b32 	%r953, %f561;
	mov.b64 	%rd198, {%r952, %r953};
	mov.b64 	%rd199, 101;
	// begin inline asm
	st.relaxed.gpu.v2.u64 [%rd197], {%rd198, %rd199};
	// end inline asm
	st.shared.u32 	[_ZZN3cub18CUB_300001_SM_10006detail11scan_by_key21DeviceScanByKeyKernelINS2_10policy_hubIPiffN4cuda3std3__44plusIvEEE10Policy1000ES5_PfSD_NS0_24ReduceByKeyScanTileStateIfiLb1EEENS8_8equal_toIvEESA_NS0_8NullTypeEmfiEEvT0_PT9_T1_T2_T3_iT4_T5_T6_T7_E12temp_storage+100], %r1139;
	mov.b32 	%r954, %f731;
	st.shared.v2.u32 	[_ZZN3cub18CUB_300001_SM_10006detail11scan_by_key21DeviceScanByKeyKernelINS2_10policy_hubIPiffN4cuda3std3__44plusIvEEE10Policy1000ES5_PfSD_NS0_24ReduceByKeyScanTileStateIfiLb1EEENS8_8equal_toIvEESA_NS0_8NullTypeEmfiEEvT0_PT9_T1_T2_T3_iT4_T5_T6_T7_E12temp_storage+104], {%r954, %r952};
	st.shared.f32 	[_ZZN3cub18CUB_300001_SM_10006detail11scan_by_key21DeviceScanByKeyKernelINS2_10policy_hubIPiffN4cuda3std3__44plusIvEEE10Policy1000ES5_PfSD_NS0_24ReduceByKeyScanTileStateIfiLb1EEENS8_8equal_toIvEESA_NS0_8NullTypeEmfiEEvT0_PT9_T1_T2_T3_iT4_T5_T6_T7_E12temp_storage+112], %f561;
$L__BB12_29:
	setp.ne.s32 	%p400, %r745, 0;
	@%p400 bra 	$L__BB12_31;
	mov.b32 	%r955, %f731;
	st.shared.v2.u32 	[_ZZN3cub18CUB_300001_SM_10006detail11scan_by_key21DeviceScanByKeyKernelINS2_10policy_hubIPiffN4cuda3std3__44plusIvEEE10Policy1000ES5_PfSD_NS0_24ReduceByKeyScanTileStateIfiLb1EEENS8_8equal_toIvEESA_NS0_8NullTypeEmfiEEvT0_PT9_T1_T2_T3_iT4_T5_T6_T7_E12temp_storage+64], {%r1139, %r955};
	mov.u32 	%r1143, %r1139;
	mov.f32 	%f732, %f731;
$L__BB12_31:
	setp.ne.s32 	%p401, %r26, %r27;
	setp.ne.s32 	%p402, %r25, %r26;
	setp.ne.s32 	%p403, %r24, %r25;
	setp.ne.s32 	%p404, %r23, %r24;
	setp.ne.s32 	%p405, %r22, %r23;
	setp.ne.s32 	%p406, %r21, %r22;
	setp.ne.s32 	%p407, %r20, %r21;
	setp.ne.s32 	%p408, %r19, %r20;
	setp.ne.s32 	%p409, %r18, %r19;
	setp.ne.s32 	%p410, %r17, %r18;
	setp.ne.s32 	%p411, %r16, %r17;
	setp.ne.s32 	%p412, %r15, %r16;
	setp.ne.s32 	%p413, %r14, %r15;
	setp.ne.s32 	%p414, %r13, %r14;
	setp.ne.s32 	%p415, %r12, %r13;
	setp.ne.s32 	%p416, %r11, %r12;
	setp.ne.s32 	%p417, %r10, %r11;
	setp.ne.s32 	%p418, %r9, %r10;
	setp.ne.s32 	%p419, %r8, %r9;
	setp.ne.s32 	%p420, %r1134, %r8;
	mov.u32 	%r956, %tid.x;
	setp.eq.s32 	%p421, %r956, 0;
	bar.sync 	0;
	ld.shared.f32 	%f562, [_ZZN3cub18CUB_300001_SM_10006detail11scan_by_key21DeviceScanByKeyKernelINS2_10policy_hubIPiffN4cuda3std3__44plusIvEEE10Policy1000ES5_PfSD_NS0_24ReduceByKeyScanTileStateIfiLb1EEENS8_8equal_toIvEESA_NS0_8NullTypeEmfiEEvT0_PT9_T1_T2_T3_iT4_T5_T6_T7_E12temp_storage+68];
	setp.eq.s32 	%p422, %r1143, 0;
	add.f32 	%f563, %f732, %f562;
	selp.f32 	%f564, %f563, %f732, %p422;
	selp.f32 	%f565, %f732, %f564, %p421;
	add.f32 	%f566, %f565, %f1;
	selp.f32 	%f752, %f1, %f566, %p420;
	add.f32 	%f567, %f752, %f2;
	selp.f32 	%f751, %f2, %f567, %p419;
	add.f32 	%f568, %f751, %f3;
	selp.f32 	%f750, %f3, %f568, %p418;
	add.f32 	%f569, %f750, %f4;
	selp.f32 	%f749, %f4, %f569, %p417;
	add.f32 	%f570, %f749, %f5;
	selp.f32 	%f748, %f5, %f570, %p416;
	add.f32 	%f571, %f748, %f6;
	selp.f32 	%f747, %f6, %f571, %p415;
	add.f32 	%f572, %f747, %f7;
	selp.f32 	%f746, %f7, %f572, %p414;
	add.f32 	%f573, %f746, %f8;
	selp.f32 	%f745, %f8, %f573, %p413;
	add.f32 	%f574, %f745, %f9;
	selp.f32 	%f744, %f9, %f574, %p412;
	add.f32 	%f575, %f744, %f10;
	selp.f32 	%f743, %f10, %f575, %p411;
	add.f32 	%f576, %f743, %f11;
	selp.f32 	%f742, %f11, %f576, %p410;
	add.f32 	%f577, %f742, %f12;
	selp.f32 	%f741, %f12, %f577, %p409;
	add.f32 	%f578, %f741, %f13;
	selp.f32 	%f740, %f13, %f578, %p408;
	add.f32 	%f579, %f740, %f14;
	selp.f32 	%f739, %f14, %f579, %p407;
	add.f32 	%f580, %f739, %f15;
	selp.f32 	%f738, %f15, %f580, %p406;
	add.f32 	%f581, %f738, %f16;
	selp.f32 	%f737, %f16, %f581, %p405;
	add.f32 	%f582, %f737, %f17;
	selp.f32 	%f736, %f17, %f582, %p404;
	add.f32 	%f583, %f736, %f18;
	selp.f32 	%f735, %f18, %f583, %p403;
	add.f32 	%f584, %f735, %f19;
	selp.f32 	%f734, %f19, %f584, %p402;
	add.f32 	%f585, %f734, %f20;
	selp.f32 	%f733, %f20, %f585, %p401;
$L__BB12_32:
	ld.param.u64 	%rd221, [_ZN3cub18CUB_300001_SM_10006detail11scan_by_key21DeviceScanByKeyKernelINS2_10policy_hubIPiffN4cuda3std3__44plusIvEEE10Policy1000ES5_PfSD_NS0_24ReduceByKeyScanTileStateIfiLb1EEENS8_8equal_toIvEESA_NS0_8NullTypeEmfiEEvT0_PT9_T1_T2_T3_iT4_T5_T6_T7__param_3];
	bar.sync 	0;
	st.shared.v4.f32 	[%r7], {%f752, %f751, %f750, %f749};
	st.shared.v4.f32 	[%r7+16], {%f748, %f747, %f746, %f745};
	st.shared.v4.f32 	[%r7+32], {%f744, %f743, %f742, %f741};
	st.shared.v4.f32 	[%r7+48], {%f740, %f739, %f738, %f737};
	st.shared.v4.f32 	[%r7+64], {%f736, %f735, %f734, %f733};
	bar.warp.sync 	-1;
	ld.shared.f32 	%f710, [%r6];
	ld.shared.f32 	%f711, [%r6+128];
	ld.shared.f32 	%f712, [%r6+256];
	ld.shared.f32 	%f713, [%r6+384];
	ld.shared.f32 	%f714, [%r6+512];
	ld.shared.f32 	%f715, [%r6+640];
	ld.shared.f32 	%f716, [%r6+768];
	ld.shared.f32 	%f717, [%r6+896];
	ld.shared.f32 	%f718, [%r6+1024];
	ld.shared.f32 	%f719, [%r6+1152];
	ld.shared.f32 	%f720, [%r6+1280];
	ld.shared.f32 	%f721, [%r6+1408];
	ld.shared.f32 	%f722, [%r6+1536];
	ld.shared.f32 	%f723, [%r6+1664];
	ld.shared.f32 	%f724, [%r6+1792];
	ld.shared.f32 	%f725, [%r6+1920];
	ld.shared.f32 	%f726, [%r6+2048];
	ld.shared.f32 	%f727, [%r6+2176];
	ld.shared.f32 	%f728, [%r6+2304];
	ld.shared.f32 	%f729, [%r6+2432];
	cvta.to.global.u64 	%rd208, %rd221;
	mov.u32 	%r1126, %ctaid.x;
	mul.wide.u32 	%rd209, %r1126, 4480;
	mov.u32 	%r1127, %tid.x;
	and.b32  	%r1128, %r1127, 992;
	mul.lo.s32 	%r1129, %r1128, 20;
	and.b32  	%r1130, %r1127, 31;
	or.b32  	%r1131, %r1129, %r1130;
	cvt.u64.u32 	%rd210, %r1131;
	add.s64 	%rd211, %rd209, %rd210;
	shl.b64 	%rd212, %rd211, 2;
	add.s64 	%rd213, %rd208, %rd212;
	st.global.f32 	[%rd213], %f710;
	st.global.f32 	[%rd213+128], %f711;
	st.global.f32 	[%rd213+256], %f712;
	st.global.f32 	[%rd213+384], %f713;
	st.global.f32 	[%rd213+512], %f714;
	st.global.f32 	[%rd213+640], %f715;
	st.global.f32 	[%rd213+768], %f716;
	st.global.f32 	[%rd213+896], %f717;
	st.global.f32 	[%rd213+1024], %f718;
	st.global.f32 	[%rd213+1152], %f719;
	st.global.f32 	[%rd213+1280], %f720;
	st.global.f32 	[%rd213+1408], %f721;
	st.global.f32 	[%rd213+1536], %f722;
	st.global.f32 	[%rd213+1664], %f723;
	st.global.f32 	[%rd213+1792], %f724;
	st.global.f32 	[%rd213+1920], %f725;
	st.global.f32 	[%rd213+2048], %f726;
	st.global.f32 	[%rd213+2176], %f727;
	st.global.f32 	[%rd213+2304], %f728;
	st.global.f32 	[%rd213+2432], %f729;
	bra.uni 	$L__BB12_186;
$L__BB12_33:
	setp.eq.s64 	%p41, %rd3, 0;
	@%p41 bra 	$L__BB12_186;
	ld.param.u64 	%rd214, [_ZN3cub18CUB_300001_SM_10006detail11scan_by_key21DeviceScanByKeyKernelINS2_10policy_hubIPiffN4cuda3std3__44plusIvEEE10Policy1000ES5_PfSD_NS0_24ReduceByKeyScanTileStateIfiLb1EEENS8_8equal_toIvEESA_NS0_8NullTypeEmfiEEvT0_PT9_T1_T2_T3_iT4_T5_T6_T7__param_0];
	cvt.u32.u64 	%r64, %rd3;
	shl.b64 	%rd29, %rd2, 2;
	add.s64 	%rd28, %rd214, %rd29;
	// begin inline asm
	ld.ca.u32 %r1163, [%rd28];
	// end inline asm
	mov.u32 	%r66, %tid.x;
	and.b32  	%r229, %r66, 31;
	and.b32  	%r230, %r66, 992;
	mul.lo.s32 	%r231, %r230, 20;
	or.b32  	%r67, %r231, %r229;
	setp.ge.u32 	%p42, %r67, %r64;
	shl.b32 	%r68, %r67, 2;
	cvt.u64.u32 	%rd30, %r68;
	add.s64 	%rd12, %rd28, %rd30;
	mov.u32 	%r1144, %r1163;
	@%p42 bra 	$L__BB12_36;
	// begin inline asm
	ld.ca.u32 %r1144, [%rd12];
	// end inline asm
$L__BB12_36:
	add.s32 	%r71, %r67, 32;
	setp.ge.u32 	%p43, %r71, %r64;
	mov.u32 	%r1145, %r1163;
	@%p43 bra 	$L__BB12_38;
	add.s64 	%rd32, %rd12, 128;
	// begin inline asm
	ld.ca.u32 %r1145, [%rd32];
	// end inline asm
$L__BB12_38:
	add.s32 	%r74, %r67, 64;
	setp.ge.u32 	%p44, %r74, %r64;
	mov.u32 	%r1146, %r1163;
	@%p44 bra 	$L__BB12_40;
	add.s64 	%rd33, %rd12, 256;
	// begin inline asm
	ld.ca.u32 %r1146, [%rd33];
	// end inline asm
$L__BB12_40:
	add.s32 	%r77, %r67, 96;
	setp.ge.u32 	%p45, %r77, %r64;
	mov.u32 	%r1147, %r1163;
	@%p45 bra 	$L__BB12_42;
	add.s64 	%rd34, %rd12, 384;
	// begin inline asm
	ld.ca.u32 %r1147, [%rd34];
	// end inline asm
$L__BB12_42:
	add.s32 	%r80, %r67, 128;
	setp.ge.u32 	%p46, %r80, %r64;
	mov.u32 	%r1148, %r1163;
	@%p46 bra 	$L__BB12_44;
	add.s64 	%rd35, %rd12, 512;
	// begin inline asm
	ld.ca.u32 %r1148, [%rd35];
	// end inline asm
$L__BB12_44:
	add.s32 	%r83, %r67, 160;
	setp.ge.u32 	%p47, %r83, %r64;
	mov.u32 	%r1149, %r1163;
	@%p47 bra 	$L__BB12_46;
	add.s64 	%rd36, %rd12, 640;
	// begin inline asm
	ld.ca.u32 %r1149, [%rd36];
	// end inline asm
$L__BB12_46:
	add.s32 	%r86, %r67, 192;
	setp.ge.u32 	%p48, %r86, %r64;
	mov.u32 	%r1150, %r1163;
	@%p48 bra 	$L__BB12_48;
	add.s64 	%rd37, %rd12, 768;
	// begin inline asm
	ld.ca.u32 %r1150, [%rd37];
	// end inline asm
$L__BB12_48:
	add.s32 	%r89, %r67, 224;
	setp.ge.u32 	%p49, %r89, %r64;
	mov.u32 	%r1151, %r1163;
	@%p49 bra 	$L__BB12_50;
	add.s64 	%rd38, %rd12, 896;
	// begin inline asm
	ld.ca.u32 %r1151, [%rd38];
	// end inline asm
$L__BB12_50:
	add.s32 	%r92, %r67, 256;
	setp.ge.u32 	%p50, %r92, %r64;
	mov.u32 	%r1152, %r1163;
	@%p50 bra 	$L__BB12_52;
	add.s64 	%rd39, %rd12, 1024;
	// begin inline asm
	ld.ca.u32 %r1152, [%rd39];
	// end inline asm
$L__BB12_52:
	add.s32 	%r95, %r67, 288;
	setp.ge.u32 	%p51, %r95, %r64;
	mov.u32 	%r1153, %r1163;
	@%p51 bra 	$L__BB12_54;
	add.s64 	%rd40, %rd12, 1152;
	// begin inline asm
	ld.ca.u32 %r1153, [%rd40];
	// end inline asm
$L__BB12_54:
	add.s32 	%r242, %r67, 320;
	setp.ge.u32 	%p52, %r242, %r64;
	mov.u32 	%r1154, %r1163;
	@%p52 bra 	$L__BB12_56;
	add.s64 	%rd41, %rd12, 1280;
	// begin inline asm
	ld.ca.u32 %r1154, [%rd41];
	// end inline asm
$L__BB12_56:
	add.s32 	%r100, %r67, 352;
	setp.ge.u32 	%p53, %r100, %r64;
	mov.u32 	%r1155, %r1163;
	@%p53 bra 	$L__BB12_58;
	add.s64 	%rd42, %rd12, 1408;
	// begin inline asm
	ld.ca.u32 %r1155, [%rd42];
	// end inline asm
$L__BB12_58:
	add.s32 	%r103, %r67, 384;
	setp.ge.u32 	%p54, %r103, %r64;
	mov.u32 	%r1156, %r1163;
	@%p54 bra 	$L__BB12_60;
	add.s64 	%rd43, %rd12, 1536;
	// begin inline asm
	ld.ca.u32 %r1156, [%rd43];
	// end inline asm
$L__BB12_60:
	add.s32 	%r106, %r67, 416;
	setp.ge.u32 	%p55, %r106, %r64;
	mov.u32 	%r1157, %r1163;
	@%p55 bra 	$L__BB12_62;
	add.s64 	%rd44, %rd12, 1664;
	// begin inline asm
	ld.ca.u32 %r1157, [%rd44];
	// end inline asm
$L__BB12_62:
	add.s32 	%r247, %r67, 448;
	setp.ge.u32 	%p56, %r247, %r64;
	mov.u32 	%r1158, %r1163;
	@%p56 bra 	$L__BB12_64;
	add.s64 	%rd45, %rd12, 1792;
	// begin inline asm
	ld.ca.u32 %r1158, [%rd45];
	// end inline asm
$L__BB12_64:
	add.s32 	%r111, %r67, 480;
	setp.ge.u32 	%p57, %r111, %r64;
	mov.u32 	%r1159, %r1163;
	@%p57 bra 	$L__BB12_66;
	add.s64 	%rd46, %rd12, 1920;
	// begin inline asm
	ld.ca.u32 %r1159, [%rd46];
	// end inline asm
$L__BB12_66:
	add.s32 	%r114, %r67, 512;
	setp.ge.u32 	%p58, %r114, %r64;
	mov.u32 	%r1160, %r1163;
	@%p58 bra 	$L__BB12_68;
	add.s64 	%rd47, %rd12, 2048;
	// begin inline asm
	ld.ca.u32 %r1160, [%rd47];
	// end inline asm
$L__BB12_68:
	add.s32 	%r251, %r67, 544;
	setp.ge.u32 	%p59, %r251, %r64;
	mov.u32 	%r1161, %r1163;
	@%p59 bra 	$L__BB12_70;
	add.s64 	%rd48, %rd12, 2176;
	// begin inline asm
	ld.ca.u32 %r1161, [%rd48];
	// end inline asm
$L__BB12_70:
	add.s32 	%r119, %r67, 576;
	setp.ge.u32 	%p60, %r119, %r64;
	mov.u32 	%r1162, %r1163;
	@%p60 bra 	$L__BB12_72;
	add.s64 	%rd49, %rd12, 2304;
	// begin inline asm
	ld.ca.u32 %r1162, [%rd49];
	// end inline asm
$L__BB12_72:
	add.s32 	%r122, %r67, 608;
	setp.ge.u32 	%p61, %r122, %r64;
	@%p61 bra 	$L__BB12_74;
	add.s64 	%rd50, %rd12, 2432;
	// begin inline asm
	ld.ca.u32 %r1163, [%rd50];
	// end inline asm
$L__BB12_74:
	ld.param.u64 	%rd218, [_ZN3cub18CUB_300001_SM_10006detail11scan_by_key21DeviceScanByKeyKernelINS2_10policy_hubIPiffN4cuda3std3__44plusIvEEE10Policy1000ES5_PfSD_NS0_24ReduceByKeyScanTileStateIfiLb1EEENS8_8equal_toIvEESA_NS0_8NullTypeEmfiEEvT0_PT9_T1_T2_T3_iT4_T5_T6_T7__param_2];
	setp.ge.u32 	%p62, %r67, %r64;
	// begin inline asm
	mov.u32 %r255, %laneid;
	// end inline asm
	shr.u32 	%r257, %r66, 5;
	mad.lo.s32 	%r258, %r257, 640, %r255;
	shl.b32 	%r259, %r258, 2;
	mov.u32 	%r260, _ZZN3cub18CUB_300001_SM_10006detail11scan_by_key21DeviceScanByKeyKernelINS2_10policy_hubIPiffN4cuda3std3__44plusIvEEE10Policy1000ES5_PfSD_NS0_24ReduceByKeyScanTileStateIfiLb1EEENS8_8equal_toIvEESA_NS0_8NullTypeEmfiEEvT0_PT9_T1_T2_T3_iT4_T5_T6_T7_E12temp_storage;
	add.s32 	%r126, %r260, %r259;
	st.shared.u32 	[%r126], %r1144;
	st.shared.u32 	[%r126+128], %r1145;
	st.shared.u32 	[%r126+256], %r1146;
	st.shared.u32 	[%r126+384], %r1147;
	st.shared.u32 	[%r126+512], %r1148;
	st.shared.u32 	[%r126+640], %r1149;
	st.shared.u32 	[%r126+768], %r1150;
	st.shared.u32 	[%r126+896], %r1151;
	st.shared.u32 	[%r126+1024], %r1152;
	st.shared.u32 	[%r126+1152], %r1153;
	st.shared.u32 	[%r126+1280], %r1154;
	st.shared.u32 	[%r126+1408], %r1155;
	st.shared.u32 	[%r126+1536], %r1156;
	st.shared.u32 	[%r126+1664], %r1157;
	st.shared.u32 	[%r126+1792], %r1158;
	st.shared.u32 	[%r126+1920], %r1159;
	st.shared.u32 	[%r126+2048], %r1160;
	st.shared.u32 	[%r126+2176], %r1161;
	st.shared.u32 	[%r126+2304], %r1162;
	st.shared.u32 	[%r126+2432], %r1163;
	bar.warp.sync 	-1;
	mad.lo.s32 	%r127, %r255, 76, %r126;
	ld.shared.v4.u32 	{%r128, %r129, %r130, %r131}, [%r127];
	ld.shared.v4.u32 	{%r132, %r133, %r134, %r135}, [%r127+16];
	ld.shared.v4.u32 	{%r136, %r137, %r138, %r139}, [%r127+32];
	ld.shared.v4.u32 	{%r140, %r141, %r142, %r143}, [%r127+48];
	ld.shared.v4.u32 	{%r144, %r145, %r146, %r147}, [%r127+64];
	bar.sync 	0;
	shl.b64 	%rd53, %rd2, 2;
	add.s64 	%rd51, %rd218, %rd53;
	// begin inline asm
	ld.ca.u32 %r1183, [%rd51];
	// end inline asm
	add.s64 	%rd13, %rd51, %rd30;
	mov.u32 	%r1164, %r1183;
	@%p62 bra 	$L__BB12_76;
	// begin inline asm
	ld.ca.u32 %r1164, [%rd13];
	// end inline asm
$L__BB12_76:
	setp.ge.u32 	%p63, %r71, %r64;
	mov.u32 	%r1165, %r1183;
	@%p63 bra 	$L__BB12_78;
	add.s64 	%rd55, %rd13, 128;
	// begin inline asm
	ld.ca.u32 %r1165, [%rd55];
	// end inline asm
$L__BB12_78:
	setp.ge.u32 	%p64, %r74, %r64;
	mov.u32 	%r1166, %r1183;
	@%p64 bra 	$L__BB12_80;
	add.s64 	%rd56, %rd13, 256;
	// begin inline asm
	ld.ca.u32 %r1166, [%rd56];
	// end inline asm
$L__BB12_80:
	setp.ge.u32 	%p65, %r77, %r64;
	mov.u32 	%r1167, %r1183;
	@%p65 bra 	$L__BB12_82;
	add.s64 	%rd57, %rd13, 384;
	// begin inline asm
	ld.ca.u32 %r1167, [%rd57];
	// end inline asm
$L__BB12_82:
	setp.ge.u32 	%p66, %r80, %r64;
	mov.u32 	%r1168, %r1183;
	@%p66 bra 	$L__BB12_84;
	add.s64 	%rd58, %rd13, 512;
	// begin inline asm
	ld.ca.u32 %r1168, [%rd58];
	// end inline asm
$L__BB12_84:
	setp.ge.u32 	%p67, %r83, %r64;
	mov.u32 	%r1169, %r1183;
	@%p67 bra 	$L__BB12_86;
	add.s64 	%rd59, %rd13, 640;
	// begin inline asm
	ld.ca.u32 %r1169, [%rd59];
	// end inline asm
$L__BB12_86:
	setp.ge.u32 	%p68, %r86, %r64;
	mov.u32 	%r1170, %r1183;
	@%p68 bra 	$L__BB12_88;
	add.s64 	%rd60, %rd13, 768;
	// begin inline asm
	ld.ca.u32 %r1170, [%rd60];
	// end inline asm
$L__BB12_88:
	setp.ge.u32 	%p69, %r89, %r64;
	mov.u32 	%r1171, %r1183;
	@%p69 bra 	$L__BB12_90;
	add.s64 	%rd61, %rd13, 896;
	// begin inline asm
	ld.ca.u32 %r1171, [%rd61];
	// end inline asm
$L__BB12_90:
	setp.ge.u32 	%p70, %r92, %r64;
	mov.u32 	%r1172, %r1183;
	@%p70 bra 	$L__BB12_92;
	add.s64 	%rd62, %rd13, 1024;
	// begin inline asm
	ld.ca.u32 %r1172, [%rd62];
	// end inline asm
$L__BB12_92:
	setp.ge.u32 	%p71, %r95, %r64;
	mov.u32 	%r1173, %r1183;
	@%p71 bra 	$L__BB12_94;
	add.s64 	%rd63, %rd13, 1152;
	// begin inline asm
	ld.ca.u32 %r1173, [%rd63];
	// end inline asm
$L__BB12_94:
	add.s32 	%r271, %r67, 320;
	setp.ge.u32 	%p72, %r271, %r64;
	mov.u32 	%r1174, %r1183;
	@%p72 bra 	$L__BB12_96;
	add.s64 	%rd64, %rd13, 1280;
	// begin inline asm
	ld.ca.u32 %r1174, [%rd64];
	// end inline asm
$L__BB12_96:
	setp.ge.u32 	%p73, %r100, %r64;
	mov.u32 	%r1175, %r1183;
	@%p73 bra 	$L__BB12_98;
	add.s64 	%rd65, %rd13, 1408;
	// begin inline asm
	ld.ca.u32 %r1175, [%rd65];
	// end inline asm
$L__BB12_98:
	setp.ge.u32 	%p74, %r103, %r64;
	mov.u32 	%r1176, %r1183;
	@%p74 bra 	$L__BB12_100;
	add.s64 	%rd66, %rd13, 1536;
	// begin inline asm
	ld.ca.u32 %r1176, [%rd66];
	// end inline asm
$L__BB12_100:
	setp.ge.u32 	%p75, %r106, %r64;
	mov.u32 	%r1177, %r1183;
	@%p75 bra 	$L__BB12_102;
	add.s64 	%rd67, %rd13, 1664;
	// begin inline asm
	ld.ca.u32 %r1177, [%rd67];
	// end inline asm
$L__BB12_102:
	add.s32 	%r276, %r67, 448;
	setp.ge.u32 	%p76, %r276, %r64;
	mov.u32 	%r1178, %r1183;
	@%p76 bra 	$L__BB12_104;
	add.s64 	%rd68, %rd13, 1792;
	// begin inline asm
	ld.ca.u32 %r1178, [%rd68];
	// end inline asm
$L__BB12_104:
	mov.u32 	%r1179, %r1183;
	@%p57 bra 	$L__BB12_106;
	add.s64 	%rd69, %rd13, 1920;
	// begin inline asm
	ld.ca.u32 %r1179, [%rd69];
	// end inline asm
$L__BB12_106:
	mov.u32 	%r1180, %r1183;
	@%p58 bra 	$L__BB12_108;
	add.s64 	%rd70, %rd13, 2048;
	// begin inline asm
	ld.ca.u32 %r1180, [%rd70];
	// end inline asm
$L__BB12_108:
	add.s32 	%r280, %r67, 544;
	setp.ge.u32 	%p79, %r280, %r64;
	mov.u32 	%r1181, %r1183;
	@%p79 bra 	$L__BB12_110;
	add.s64 	%rd71, %rd13, 2176;
	// begin inline asm
	ld.ca.u32 %r1181, [%rd71];
	// end inline asm
$L__BB12_110:
	mov.u32 	%r1182, %r1183;
	@%p60 bra 	$L__BB12_112;
	add.s64 	%rd72, %rd13, 2304;
	// begin inline asm
	ld.ca.u32 %r1182, [%rd72];
	// end inline asm
$L__BB12_112:
	@%p61 bra 	$L__BB12_114;
	add.s64 	%rd73, %rd13, 2432;
	// begin inline asm
	ld.ca.u32 %r1183, [%rd73];
	// end inline asm
$L__BB12_114:
	st.shared.u32 	[%r126], %r1164;
	st.shared.u32 	[%r126+128], %r1165;
	st.shared.u32 	[%r126+256], %r1166;
	st.shared.u32 	[%r126+384], %r1167;
	st.shared.u32 	[%r126+512], %r1168;
	st.shared.u32 	[%r126+640], %r1169;
	st.shared.u32 	[%r126+768], %r1170;
	st.shared.u32 	[%r126+896], %r1171;
	st.shared.u32 	[%r126+1024], %r1172;
	st.shared.u32 	[%r126+1152], %r1173;
	st.shared.u32 	[%r126+1280], %r1174;
	st.shared.u32 	[%r126+1408], %r1175;
	st.shared.u32 	[%r126+1536], %r1176;
	st.shared.u32 	[%r126+1664], %r1177;
	st.shared.u32 	[%r126+1792], %r1178;
	st.shared.u32 	[%r126+1920], %r1179;
	st.shared.u32 	[%r126+2048], %r1180;
	st.shared.u32 	[%r126+2176], %r1181;
	st.shared.u32 	[%r126+2304], %r1182;
	st.shared.u32 	[%r126+2432], %r1183;
	bar.warp.sync 	-1;
	ld.shared.v4.f32 	{%f96, %f97, %f98, %f99}, [%r127];
	ld.shared.v4.f32 	{%f100, %f101, %f102, %f103}, [%r127+16];
	ld.shared.v4.f32 	{%f104, %f105, %f106, %f107}, [%r127+32];
	ld.shared.v4.f32 	{%f108, %f109, %f110, %f111}, [%r127+48];
	ld.shared.v4.f32 	{%f112, %f113, %f114, %f115}, [%r127+64];
	bar.sync 	0;
	setp.ne.s32 	%p82, %r1, 0;
	@%p82 bra 	$L__BB12_122;
	shl.b32 	%r560, %r66, 2;
	mov.u32 	%r561, _ZZN3cub18CUB_300001_SM_10006detail11scan_by_key21DeviceScanByKeyKernelINS2_10policy_hubIPiffN4cuda3std3__44plusIvEEE10Policy1000ES5_PfSD_NS0_24ReduceByKeyScanTileStateIfiLb1EEENS8_8equal_toIvEESA_NS0_8NullTypeEmfiEEvT0_PT9_T1_T2_T3_iT4_T5_T6_T7_E12temp_storage;
	add.s32 	%r562, %r561, %r560;
	add.s32 	%r189, %r562, 1020;
	st.shared.u32 	[%r562+1020], %r147;
	bar.sync 	0;
	setp.eq.s32 	%p207, %r66, 0;
	mov.b32 	%r1184, 1;
	@%p207 bra 	$L__BB12_117;
	ld.shared.u32 	%r563, [%r189+-4];
	setp.ne.s32 	%p208, %r563, %r128;
	selp.u32 	%r1184, 1, 0, %p208;
$L__BB12_117:
	shr.u32 	%r192, %r66, 5;
	setp.ne.s32 	%p209, %r128, %r129;
	setp.ne.s32 	%p210, %r129, %r130;
	setp.ne.s32 	%p211, %r130, %r131;
	setp.ne.s32 	%p212, %r131, %r132;
	setp.ne.s32 	%p213, %r132, %r133;
	setp.ne.s32 	%p214, %r133, %r134;
	setp.ne.s32 	%p215, %r134, %r135;
	setp.ne.s32 	%p216, %r135, %r136;
	setp.ne.s32 	%p217, %r136, %r137;
	setp.ne.s32 	%p218, %r137, %r138;
	setp.ne.s32 	%p219, %r138, %r139;
	setp.ne.s32 	%p220, %r139, %r140;
	setp.ne.s32 	%p221, %r140, %r141;
	setp.ne.s32 	%p222, %r141, %r142;
	setp.ne.s32 	%p223, %r142, %r143;
	setp.ne.s32 	%p224, %r143, %r144;
	setp.ne.s32 	%p225, %r144, %r145;
	setp.ne.s32 	%p226, %r145, %r146;
	setp.ne.s32 	%p227, %r146, %r147;
	mul.lo.s32 	%r624, %r66, 20;
	cvt.u64.u32 	%rd115, %r624;
	setp.eq.s64 	%p228, %rd3, %rd115;
	selp.b32 	%r193, 1, %r1184, %p228;
	or.b32  	%r625, %r624, 1;
	cvt.u64.u32 	%rd116, %r625;
	setp.eq.s64 	%p229, %rd3, %rd116;
	or.pred  	%p1, %p229, %p209;
	or.b32  	%r626, %r624, 2;
	cvt.u64.u32 	%rd117, %r626;
	setp.eq.s64 	%p230, %rd3, %rd117;
	or.pred  	%p2, %p230, %p210;
	or.b32  	%r627, %r624, 3;
	cvt.u64.u32 	%rd118, %r627;
	setp.eq.s64 	%p231, %rd3, %rd118;
	or.pred  	%p3, %p231, %p211;
	add.s32 	%r628, %r624, 4;
	cvt.u64.u32 	%rd119, %r628;
	setp.eq.s64 	%p232, %rd3, %rd119;
	or.pred  	%p4, %p232, %p212;
	add.s32 	%r629, %r624, 5;
	cvt.u64.u32 	%rd120, %r629;
	setp.eq.s64 	%p233, %rd3, %rd120;
	or.pred  	%p5, %p233, %p213;
	add.s32 	%r630, %r624, 6;
	cvt.u64.u32 	%rd121, %r630;
	setp.eq.s64 	%p234, %rd3, %rd121;
	or.pred  	%p6, %p234, %p214;
	add.s32 	%r631, %r624, 7;
	cvt.u64.u32 	%rd122, %r631;
	setp.eq.s64 	%p235, %rd3, %rd122;
	or.pred  	%p7, %p235, %p215;
	add.s32 	%r632, %r624, 8;
	cvt.u64.u32 	%rd123, %r632;
	setp.eq.s64 	%p236, %rd3, %rd123;
	or.pred  	%p8, %p236, %p216;
	add.s32 	%r633, %r624, 9;
	cvt.u64.u32 	%rd124, %r633;
	setp.eq.s64 	%p237, %rd3, %rd124;
	or.pred  	%p9, %p237, %p217;
	add.s32 	%r634, %r624, 10;
	cvt.u64.u32 	%rd125, %r634;
	setp.eq.s64 	%p238, %rd3, %rd125;
	or.pred  	%p10, %p238, %p218;
	add.s32 	%r635, %r624, 11;
	cvt.u64.u32 	%rd126, %r635;
	setp.eq.s64 	%p239, %rd3, %rd126;
	or.pred  	%p11, %p239, %p219;
	add.s32 	%r636, %r624, 12;
	cvt.u64.u32 	%rd127, %r636;
	setp.eq.s64 	%p240, %rd3, %rd127;
	or.pred  	%p12, %p240, %p220;
	add.s32 	%r637, %r624, 13;
	cvt.u64.u32 	%rd128, %r637;
	setp.eq.s64 	%p241, %rd3, %rd128;
	or.pred  	%p13, %p241, %p221;
	add.s32 	%r638, %r624, 14;
	cvt.u64.u32 	%rd129, %r638;
	setp.eq.s64 	%p242, %rd3, %rd129;
	or.pred  	%p14, %p242, %p222;
	add.s32 	%r639, %r624, 15;
	cvt.u64.u32 	%rd130, %r639;
	setp.eq.s64 	%p243, %rd3, %rd130;
	or.pred  	%p15, %p243, %p223;
	add.s32 	%r640, %r624, 16;
	cvt.u64.u32 	%rd131, %r640;
	setp.eq.s64 	%p244, %rd3, %rd131;
	or.pred  	%p16, %p244, %p224;
	add.s32 	%r641, %r624, 17;
	cvt.u64.u32 	%rd132, %r641;
	setp.eq.s64 	%p245, %rd3, %rd132;
	or.pred  	%p17, %p245, %p225;
	add.s32 	%r642, %r624, 18;
	cvt.u64.u32 	%rd133, %r642;
	setp.eq.s64 	%p246, %rd3, %rd133;
	or.pred  	%p18, %p246, %p226;
	add.s32 	%r643, %r624, 19;
	cvt.u64.u32 	%rd134, %r643;
	setp.eq.s64 	%p247, %rd3, %rd134;
	or.pred  	%p19, %p247, %p227;
	add.f32 	%f358, %f96, %f97;
	selp.f32 	%f359, %f97, %f358, %p1;
	or.pred  	%p248, %p1, %p2;
	add.f32 	%f360, %f359, %f98;
	selp.f32 	%f361, %f98, %f360, %p2;
	or.pred  	%p249, %p248, %p3;
	add.f32 	%f362, %f361, %f99;
	selp.f32 	%f363, %f99, %f362, %p3;
	or.pred  	%p250, %p249, %p4;
	add.f32 	%f364, %f363, %f100;
	selp.f32 	%f365, %f100, %f364, %p4;
	or.pred  	%p251, %p250, %p5;
	add.f32 	%f366, %f365, %f101;
	selp.f32 	%f367, %f101, %f366, %p5;
	or.pred  	%p252, %p251, %p6;
	add.f32 	%f368, %f367, %f102;
	selp.f32 	%f369, %f102, %f368, %p6;
	or.pred  	%p253, %p252, %p7;
	add.f32 	%f370, %f369, %f103;
	selp.f32 	%f371, %f103, %f370, %p7;
	or.pred  	%p254, %p253, %p8;
	add.f32 	%f372, %f371, %f104;
	selp.f32 	%f373, %f104, %f372, %p8;
	or.pred  	%p255, %p254, %p9;
	add.f32 	%f374, %f373, %f105;
	selp.f32 	%f375, %f105, %f374, %p9;
	or.pred  	%p256, %p255, %p10;
	add.f32 	%f376, %f375, %f106;
	selp.f32 	%f377, %f106, %f376, %p10;
	or.pred  	%p257, %p256, %p11;
	add.f32 	%f378, %f377, %f107;
	selp.f32 	%f379, %f107, %f378, %p11;
	or.pred  	%p258, %p257, %p12;
	add.f32 	%f380, %f379, %f108;
	selp.f32 	%f381, %f108, %f380, %p12;
	or.pred  	%p259, %p258, %p13;
	add.f32 	%f382, %f381, %f109;
	selp.f32 	%f383, %f109, %f382, %p13;
	or.pred  	%p260, %p259, %p14;
	add.f32 	%f384, %f383, %f110;
	selp.f32 	%f385, %f110, %f384, %p14;
	or.pred  	%p261, %p260, %p15;
	add.f32 	%f386, %f385, %f111;
	selp.f32 	%f387, %f111, %f386, %p15;
	or.pred  	%p262, %p261, %p16;
	add.f32 	%f388, %f387, %f112;
	selp.f32 	%f389, %f112, %f388, %p16;
	or.pred  	%p263, %p262, %p17;
	add.f32 	%f390, %f389, %f113;
	selp.f32 	%f391, %f113, %f390, %p17;
	or.pred  	%p264, %p263, %p18;
	add.f32 	%f392, %f391, %f114;
	selp.f32 	%f393, %f114, %f392, %p18;
	or.pred  	%p265, %p264, %p19;
	selp.u32 	%r644, 1, 0, %p265;
	or.b32  	%r565, %r193, %r644;
	add.f32 	%f394, %f393, %f115;
	selp.f32 	%f395, %f115, %f394, %p19;
	mov.b32 	%r621, 1;
	mov.b32 	%r622, 0;
	mov.b32 	%r623, -1;
	// begin inline asm
	shfl.sync.up.b32 %r564, %r565, %r621, %r622, %r623;
	// end inline asm
	mov.b32 	%r570, %f395;
	// begin inline asm
	shfl.sync.up.b32 %r569, %r570, %r621, %r622, %r623;
	// end inline asm
	mov.b32 	%f396, %r569;
	setp.eq.s32 	%p266, %r565, 0;
	add.f32 	%f397, %f395, %f396;
	selp.f32 	%f398, %f397, %f395, %p266;
	setp.lt.s32 	%p267, %r255, 1;
	selp.b32 	%r645, 0, %r564, %p267;
	or.b32  	%r575, %r645, %r565;
	selp.f32 	%f399, %f395, %f398, %p267;
	mov.b32 	%r581, 2;
	// begin inline asm
	shfl.sync.up.b32 %r574, %r575, %r581, %r622, %r623;
	// end inline asm
	mov.b32 	%r580, %f399;
	// begin inline asm
	shfl.sync.up.b32 %r579, %r580, %r581, %r622, %r623;
	// end inline asm
	mov.b32 	%f400, %r579;
	setp.eq.s32 	%p268, %r575, 0;
	add.f32 	%f401, %f399, %f400;
	selp.f32 	%f402, %f401, %f399, %p268;
	setp.lt.s32 	%p269, %r255, 2;
	selp.b32 	%r646, 0, %r574, %p269;
	or.b32  	%r585, %r646, %r575;
	selp.f32 	%f403, %f399, %f402, %p269;
	mov.b32 	%r591, 4;
	// begin inline asm
	shfl.sync.up.b32 %r584, %r585, %r591, %r622, %r623;
	// end inline asm
	mov.b32 	%r590, %f403;
	// begin inline asm
	shfl.sync.up.b32 %r589, %r590, %r591, %r622, %r623;
	// end inline asm
	mov.b32 	%f404, %r589;
	setp.eq.s32 	%p270, %r585, 0;
	add.f32 	%f405, %f403, %f404;
	selp.f32 	%f406, %f405, %f403, %p270;
	setp.lt.s32 	%p271, %r255, 4;
	selp.b32 	%r647, 0, %r584, %p271;
	or.b32  	%r595, %r647, %r585;
	selp.f32 	%f407, %f403, %f406, %p271;
	mov.b32 	%r601, 8;
	// begin inline asm
	shfl.sync.up.b32 %r594, %r595, %r601, %r622, %r623;
	// end inline asm
	mov.b32 	%r600, %f407;
	// begin inline asm
	shfl.sync.up.b32 %r599, %r600, %r601, %r622, %r623;
	// end inline asm
	mov.b32 	%f408, %r599;
	setp.eq.s32 	%p272, %r595, 0;
	add.f32 	%f409, %f407, %f408;
	selp.f32 	%f410, %f409, %f407, %p272;
	setp.lt.s32 	%p273, %r255, 8;
	selp.b32 	%r648, 0, %r594, %p273;
	or.b32  	%r605, %r648, %r595;
	selp.f32 	%f411, %f407, %f410, %p273;
	mov.b32 	%r611, 16;
	// begin inline asm
	shfl.sync.up.b32 %r604, %r605, %r611, %r622, %r623;
	// end inline asm
	mov.b32 	%r610, %f411;
	// begin inline asm
	shfl.sync.up.b32 %r609, %r610, %r611, %r622, %r623;
	// end inline asm
	mov.b32 	%f412, %r609;
	setp.eq.s32 	%p274, %r605, 0;
	add.f32 	%f413, %f411, %f412;
	selp.f32 	%f116, %f413, %f411, %p274;
	setp.lt.s32 	%p275, %r255, 16;
	selp.b32 	%r649, 0, %r604, %p275;
	or.b32  	%r615, %r649, %r605;
	selp.f32 	%f414, %f411, %f116, %p275;
	// begin inline asm
	shfl.sync.up.b32 %r614, %r615, %r621, %r622, %r623;
	// end inline asm
	mov.b32 	%r620, %f414;
	// begin inline asm
	shfl.sync.up.b32 %r619, %r620, %r621, %r622, %r623;
	// end inline asm
	mov.b32 	%f753, %r619;
	setp.ne.s32 	%p276, %r255, 31;
	@%p276 bra 	$L__BB12_119;
	shl.b32 	%r650, %r192, 3;
	mov.u32 	%r651, _ZZN3cub18CUB_300001_SM_10006detail11scan_by_key21DeviceScanByKeyKernelINS2_10policy_hubIPiffN4cuda3std3__44plusIvEEE10Policy1000ES5_PfSD_NS0_24ReduceByKeyScanTileStateIfiLb1EEENS8_8equal_toIvEESA_NS0_8NullTypeEmfiEEvT0_PT9_T1_T2_T3_iT4_T5_T6_T7_E12temp_storage;
	add.s32 	%r652, %r651, %r650;
	mov.b32 	%r653, %f116;
	st.shared.v2.u32 	[%r652], {%r615, %r653};
$L__BB12_119:
	bar.sync 	0;
	setp.lt.u32 	%p277, %r66, 32;
	@%p277 bra 	$L__BB12_121;
	ld.shared.f32 	%f415, [_ZZN3cub18CUB_300001_SM_10006detail11scan_by_key21DeviceScanByKeyKernelINS2_10policy_hubIPiffN4cuda3std3__44plusIvEEE10Policy1000ES5_PfSD_NS0_24ReduceByKeyScanTileStateIfiLb1EEENS8_8equal_toIvEESA_NS0_8NullTypeEmfiEEvT0_PT9_T1_T2_T3_iT4_T5_T6_T7_E12temp_storage+4];
	ld.shared.v2.u32 	{%r654, %r655}, [_ZZN3cub18CUB_300001_SM_10006detail11scan_by_key21DeviceScanByKeyKernelINS2_10policy_hubIPiffN4cuda3std3__44plusIvEEE10Policy1000ES5_PfSD_NS0_24ReduceByKeyScanTileStateIfiLb1EEENS8_8equal_toIvEESA_NS0_8NullTypeEmfiEEvT0_PT9_T1_T2_T3_iT4_T5_T6_T7_E12temp_storage+8];
	mov.b32 	%f416, %r655;
	add.f32 	%f417, %f415, %f416;
	setp.eq.s32 	%p278, %r654, 0;
	selp.f32 	%f418, %f417, %f416, %p278;
	ld.shared.v4.u32 	{%r656, %r657, %r658, %r659}, [_ZZN3cub18CUB_300001_SM_10006detail11scan_by_key21DeviceScanByKeyKernelINS2_10policy_hubIPiffN4cuda3std3__44plusIvEEE10Policy1000ES5_PfSD_NS0_24ReduceByKeyScanTileStateIfiLb1EEENS8_8equal_toIvEESA_NS0_8NullTypeEmfiEEvT0_PT9_T1_T2_T3_iT4_T5_T6_T7_E12temp_storage+16];
	mov.b32 	%f419, %r659;
	mov.b32 	%f420, %r657;
	add.f32 	%f421, %f418, %f420;
	setp.eq.s32 	%p279, %r656, 0;
	selp.f32 	%f422, %f421, %f420, %p279;
	add.f32 	%f423, %f422, %f419;
	setp.eq.s32 	%p280, %r658, 0;
	selp.f32 	%f424, %f423, %f419, %p280;
	ld.shared.v4.u32 	{%r660, %r661, %r662, %r663}, [_ZZN3cub18CUB_300001_SM_10006detail11scan_by_key21DeviceScanByKeyKernelINS2_10policy_hubIPiffN4cuda3std3__44plusIvEEE10Policy1000ES5_PfSD_NS0_24ReduceByKeyScanTileStateIfiLb1EEENS8_8equal_toIvEESA_NS0_8NullTypeEmfiEEvT0_PT9_T1_T2_T3_iT4_T5_T6_T7_E12temp_storage+32];
	mov.b32 	%f425, %r663;
	mov.b32 	%f426, %r661;
	add.f32 	%f427, %f424, %f426;
	setp.eq.s32 	%p281, %r660, 0;
	selp.f32 	%f428, %f427, %f426, %p281;
	setp.eq.s32 	%p282, %r192, 6;
	add.f32 	%f429, %f428, %f425;
	setp.eq.s32 	%p283, %r662, 0;
	selp.f32 	%f430, %f429, %f425, %p283;
	setp.eq.s32 	%p284, %r192, 5;
	setp.eq.s32 	%p285, %r192, 4;
	setp.eq.s32 	%p286, %r192, 3;
	setp.eq.s32 	%p287, %r192, 2;
	selp.f32 	%f431, %f418, %f415, %p287;
	selp.f32 	%f432, %f422, %f431, %p286;
	selp.f32 	%f433, %f424, %f432, %p285;
	selp.f32 	%f434, %f428, %f433, %p284;
	selp.f32 	%f435, %f430, %f434, %p282;
	setp.eq.s32 	%p288, %r614, 0;
	add.f32 	%f436, %f435, %f753;
	selp.f32 	%f437, %f436, %f753, %p288;
	setp.eq.s32 	%p289, %r255, 0;
	selp.f32 	%f753, %f435, %f437, %p289;
$L__BB12_121:
	setp.eq.s32 	%p290, %r66, 0;
	setp.eq.s32 	%p291, %r193, 0;
	add.f32 	%f438, %f753, %f96;
	selp.f32 	%f439, %f438, %f96, %p291;
	selp.f32 	%f775, %f96, %f439, %p290;
	add.f32 	%f440, %f775, %f97;
	selp.f32 	%f774, %f97, %f440, %p1;
	add.f32 	%f441, %f774, %f98;
	selp.f32 	%f773, %f98, %f441, %p2;
	add.f32 	%f442, %f773, %f99;
	selp.f32 	%f772, %f99, %f442, %p3;
	add.f32 	%f443, %f772, %f100;
	selp.f32 	%f771, %f100, %f443, %p4;
	add.f32 	%f444, %f771, %f101;
	selp.f32 	%f770, %f101, %f444, %p5;
	add.f32 	%f445, %f770, %f102;
	selp.f32 	%f769, %f102, %f445, %p6;
	add.f32 	%f446, %f769, %f103;
	selp.f32 	%f768, %f103, %f446, %p7;
	add.f32 	%f447, %f768, %f104;
	selp.f32 	%f767, %f104, %f447, %p8;
	add.f32 	%f448, %f767, %f105;
	selp.f32 	%f766, %f105, %f448, %p9;
	add.f32 	%f449, %f766, %f106;
	selp.f32 	%f765, %f106, %f449, %p10;
	add.f32 	%f450, %f765, %f107;
	selp.f32 	%f764, %f107, %f450, %p11;
	add.f32 	%f451, %f764, %f108;
	selp.f32 	%f763, %f108, %f451, %p12;
	add.f32 	%f452, %f763, %f109;
	selp.f32 	%f762, %f109, %f452, %p13;
	add.f32 	%f453, %f762, %f110;
	selp.f32 	%f761, %f110, %f453, %p14;
	add.f32 	%f454, %f761, %f111;
	selp.f32 	%f760, %f111, %f454, %p15;
	add.f32 	%f455, %f760, %f112;
	selp.f32 	%f759, %f112, %f455, %p16;
	add.f32 	%f456, %f759, %f113;
	selp.f32 	%f758, %f113, %f456, %p17;
	add.f32 	%f457, %f758, %f114;
	selp.f32 	%f757, %f114, %f457, %p18;
	add.f32 	%f458, %f757, %f115;
	selp.f32 	%f756, %f115, %f458, %p19;
	bra.uni 	$L__BB12_144;
$L__BB12_122:
	setp.ne.s32 	%p83, %r66, 0;
	mov.b32 	%r1186, 0;
	@%p83 bra 	$L__BB12_124;
	ld.param.u64 	%rd216, [_ZN3cub18CUB_300001_SM_10006detail11scan_by_key21DeviceScanByKeyKernelINS2_10policy_hubIPiffN4cuda3std3__44plusIvEEE10Policy1000ES5_PfSD_NS0_24ReduceByKeyScanTileStateIfiLb1EEENS8_8equal_toIvEESA_NS0_8NullTypeEmfiEEvT0_PT9_T1_T2_T3_iT4_T5_T6_T7__param_1];
	cvta.to.global.u64 	%rd74, %rd216;
	mul.wide.u32 	%rd75, %r1, 4;
	add.s64 	%rd76, %rd74, %rd75;
	ld.global.u32 	%r1186, [%rd76];
$L__BB12_124:
	setp.eq.s32 	%p84, %r66, 0;
	shl.b32 	%r285, %r66, 2;
	mov.u32 	%r286, _ZZN3cub18CUB_300001_SM_10006detail11scan_by_key21DeviceScanByKeyKernelINS2_10policy_hubIPiffN4cuda3std3__44plusIvEEE10Policy1000ES5_PfSD_NS0_24ReduceByKeyScanTileStateIfiLb1EEENS8_8equal_toIvEESA_NS0_8NullTypeEmfiEEvT0_PT9_T1_T2_T3_iT4_T5_T6_T7_E12temp_storage;
	add.s32 	%r287, %r286, %r285;
	add.s32 	%r198, %r287, 1020;
	st.shared.u32 	[%r287+1020], %r147;
	bar.sync 	0;
	@%p84 bra 	$L__BB12_126;
	ld.shared.u32 	%r1186, [%r198+-4];
$L__BB12_126:
	shr.u32 	%r201, %r66, 5;
	setp.ne.s32 	%p85, %r1186, %r128;
	setp.ne.s32 	%p86, %r128, %r129;
	setp.ne.s32 	%p87, %r129, %r130;
	setp.ne.s32 	%p88, %r130, %r131;
	setp.ne.s32 	%p89, %r131, %r132;
	setp.ne.s32 	%p90, %r132, %r133;
	setp.ne.s32 	%p91, %r133, %r134;
	setp.ne.s32 	%p92, %r134, %r135;
	setp.ne.s32 	%p93, %r135, %r136;
	setp.ne.s32 	%p94, %r136, %r137;
	setp.ne.s32 	%p95, %r137, %r138;
	setp.ne.s32 	%p96, %r138, %r139;
	setp.ne.s32 	%p97, %r139, %r140;
	setp.ne.s32 	%p98, %r140, %r141;
	setp.ne.s32 	%p99, %r141, %r142;
	setp.ne.s32 	%p100, %r142, %r143;
	setp.ne.s32 	%p101, %r143, %r144;
	setp.ne.s32 	%p102, %r144, %r145;
	setp.ne.s32 	%p103, %r145, %r146;
	setp.ne.s32 	%p104, %r146, %r147;
	mul.lo.s32 	%r348, %r66, 20;
	cvt.u64.u32 	%rd77, %r348;
	setp.eq.s64 	%p105, %rd3, %rd77;
	or.pred  	%p20, %p105, %p85;
	or.b32  	%r349, %r348, 1;
	cvt.u64.u32 	%rd78, %r349;
	setp.eq.s64 	%p106, %rd3, %rd78;
	or.pred  	%p21, %p106, %p86;
	or.b32  	%r350, %r348, 2;
	cvt.u64.u32 	%rd79, %r350;
	setp.eq.s64 	%p107, %rd3, %rd79;
	or.pred  	%p22, %p107, %p87;
	or.b32  	%r351, %r348, 3;
	cvt.u64.u32 	%rd80, %r351;
	setp.eq.s64 	%p108, %rd3, %rd80;
	or.pred  	%p23, %p108, %p88;
	add.s32 	%r352, %r348, 4;
	cvt.u64.u32 	%rd81, %r352;
	setp.eq.s64 	%p109, %rd3, %rd81;
	or.pred  	%p24, %p109, %p89;
	add.s32 	%r353, %r348, 5;
	cvt.u64.u32 	%rd82, %r353;
	setp.eq.s64 	%p110, %rd3, %rd82;
	or.pred  	%p25, %p110, %p90;
	add.s32 	%r354, %r348, 6;
	cvt.u64.u32 	%rd83, %r354;
	setp.eq.s64 	%p111, %rd3, %rd83;
	or.pred  	%p26, %p111, %p91;
	add.s32 	%r355, %r348, 7;
	cvt.u64.u32 	%rd84, %r355;
	setp.eq.s64 	%p112, %rd3, %rd84;
	or.pred  	%p27, %p112, %p92;
	add.s32 	%r356, %r348, 8;
	cvt.u64.u32 	%rd85, %r356;
	setp.eq.s64 	%p113, %rd3, %rd85;
	or.pred  	%p28, %p113, %p93;
	add.s32 	%r357, %r348, 9;
	cvt.u64.u32 	%rd86, %r357;
	setp.eq.s64 	%p114, %rd3, %rd86;
	or.pred  	%p29, %p114, %p94;
	add.s32 	%r358, %r348, 10;
	cvt.u64.u32 	%rd87, %r358;
	setp.eq.s64 	%p115, %rd3, %rd87;
	or.pred  	%p30, %p115, %p95;
	add.s32 	%r359, %r348, 11;
	cvt.u64.u32 	%rd88, %r359;
	setp.eq.s64 	%p116, %rd3, %rd88;
	or.pred  	%p31, %p116, %p96;
	add.s32 	%r360, %r348, 12;
	cvt.u64.u32 	%rd89, %r360;
	setp.eq.s64 	%p117, %rd3, %rd89;
	or.pred  	%p32, %p117, %p97;
	add.s32 	%r361, %r348, 13;
	cvt.u64.u32 	%rd90, %r361;
	setp.eq.s64 	%p118, %rd3, %rd90;
	or.pred  	%p33, %p118, %p98;
	add.s32 	%r362, %r348, 14;
	cvt.u64.u32 	%rd91, %r362;
	setp.eq.s64 	%p119, %rd3, %rd91;
	or.pred  	%p34, %p119, %p99;
	add.s32 	%r363, %r348, 15;
	cvt.u64.u32 	%rd92, %r363;
	setp.eq.s64 	%p120, %rd3, %rd92;
	or.pred  	%p35, %p120, %p100;
	add.s32 	%r364, %r348, 16;
	cvt.u64.u32 	%rd93, %r364;
	setp.eq.s64 	%p121, %rd3, %rd93;
	or.pred  	%p36, %p121, %p101;
	add.s32 	%r365, %r348, 17;
	cvt.u64.u32 	%rd94, %r365;
	setp.eq.s64 	%p122, %rd3, %rd94;
	or.pred  	%p37, %p122, %p102;
	add.s32 	%r366, %r348, 18;
	cvt.u64.u32 	%rd95, %r366;
	setp.eq.s64 	%p123, %rd3, %rd95;
	or.pred  	%p38, %p123, %p103;
	add.s32 	%r367, %r348, 19;
	cvt.u64.u32 	%rd96, %r367;
	setp.eq.s64 	%p124, %rd3, %rd96;
	or.pred  	%p39, %p124, %p104;
	or.pred  	%p125, %p21, %p20;
	add.f32 	%f209, %f96, %f97;
	selp.f32 	%f210, %f97, %f209, %p21;
	or.pred  	%p126, %p22, %p125;
	add.f32 	%f211, %f210, %f98;
	selp.f32 	%f212, %f98, %f211, %p22;
	or.pred  	%p127, %p23, %p126;
	add.f32 	%f213, %f212, %f99;
	selp.f32 	%f214, %f99, %f213, %p23;
	or.pred  	%p128, %p24, %p127;
	add.f32 	%f215, %f214, %f100;
	selp.f32 	%f216, %f100, %f215, %p24;
	or.pred  	%p129, %p25, %p128;
	add.f32 	%f217, %f216, %f101;
	selp.f32 	%f218, %f101, %f217, %p25;
	or.pred  	%p130, %p26, %p129;
	add.f32 	%f219, %f218, %f102;
	selp.f32 	%f220, %f102, %f219, %p26;
	or.pred  	%p131, %p27, %p130;
	add.f32 	%f221, %f220, %f103;
	selp.f32 	%f222, %f103, %f221, %p27;
	or.pred  	%p132, %p28, %p131;
	add.f32 	%f223, %f222, %f104;
	selp.f32 	%f224, %f104, %f223, %p28;
	or.pred  	%p133, %p29, %p132;
	add.f32 	%f225, %f224, %f105;
	selp.f32 	%f226, %f105, %f225, %p29;
	or.pred  	%p134, %p30, %p133;
	add.f32 	%f227, %f226, %f106;
	selp.f32 	%f228, %f106, %f227, %p30;
	or.pred  	%p135, %p31, %p134;
	add.f32 	%f229, %f228, %f107;
	selp.f32 	%f230, %f107, %f229, %p31;
	or.pred  	%p136, %p32, %p135;
	add.f32 	%f231, %f230, %f108;
	selp.f32 	%f232, %f108, %f231, %p32;
	or.pred  	%p137, %p33, %p136;
	add.f32 	%f233, %f232, %f109;
	selp.f32 	%f234, %f109, %f233, %p33;
	or.pred  	%p138, %p34, %p137;
	add.f32 	%f235, %f234, %f110;
	selp.f32 	%f236, %f110, %f235, %p34;
	or.pred  	%p139, %p35, %p138;
	add.f32 	%f237, %f236, %f111;
	selp.f32 	%f238, %f111, %f237, %p35;
	or.pred  	%p140, %p36, %p139;
	add.f32 	%f239, %f238, %f112;
	selp.f32 	%f240, %f112, %f239, %p36;
	or.pred  	%p141, %p37, %p140;
	add.f32 	%f241, %f240, %f113;
	selp.f32 	%f242, %f113, %f241, %p37;
	or.pred  	%p142, %p38, %p141;
	add.f32 	%f243, %f242, %f114;
	selp.f32 	%f244, %f114, %f243, %p38;
	or.pred  	%p143, %p39, %p142;
	selp.u32 	%r289, 1, 0, %p143;
	add.f32 	%f245, %f244, %f115;
	selp.f32 	%f246, %f115, %f245, %p39;
	mov.b32 	%r345, 1;
	mov.b32 	%r346, 0;
	mov.b32 	%r347, -1;
	// begin inline asm
	shfl.sync.up.b32 %r288, %r289, %r345, %r346, %r347;
	// end inline asm
	mov.b32 	%r294, %f246;
	// begin inline asm
	shfl.sync.up.b32 %r293, %r294, %r345, %r346, %r347;
	// end inline asm
	mov.b32 	%f247, %r293;
	add.f32 	%f248, %f246, %f247;
	setp.lt.s32 	%p145, %r255, 1;
	selp.b32 	%r368, 0, %r288, %p145;
	or.b32  	%r299, %r368, %r289;
	selp.f32 	%f249, %f246, %f248, %p143;
	selp.f32 	%f250, %f246, %f249, %p145;
	mov.b32 	%r305, 2;
	// begin inline asm
	shfl.sync.up.b32 %r298, %r299, %r305, %r346, %r347;
	// end inline asm
	mov.b32 	%r304, %f250;
	// begin inline asm
	shfl.sync.up.b32 %r303, %r304, %r305, %r346, %r347;
	// end inline asm
	mov.b32 	%f251, %r303;
	setp.eq.s32 	%p146, %r299, 0;
	add.f32 	%f252, %f250, %f251;
	selp.f32 	%f253, %f252, %f250, %p146;
	setp.lt.s32 	%p147, %r255, 2;
	selp.b32 	%r369, 0, %r298, %p147;
	or.b32  	%r309, %r369, %r299;
	selp.f32 	%f254, %f250, %f253, %p147;
	mov.b32 	%r315, 4;
	// begin inline asm
	shfl.sync.up.b32 %r308, %r309, %r315, %r346, %r347;
	// end inline asm
	mov.b32 	%r314, %f254;
	// begin inline asm
	shfl.sync.up.b32 %r313, %r314, %r315, %r346, %r347;
	// end inline asm
	mov.b32 	%f255, %r313;
	setp.eq.s32 	%p148, %r309, 0;
	add.f32 	%f256, %f254, %f255;
	selp.f32 	%f257, %f256, %f254, %p148;
	setp.lt.s32 	%p149, %r255, 4;
	selp.b32 	%r370, 0, %r308, %p149;
	or.b32  	%r319, %r370, %r309;
	selp.f32 	%f258, %f254, %f257, %p149;
	mov.b32 	%r325, 8;
	// begin inline asm
	shfl.sync.up.b32 %r318, %r319, %r325, %r346, %r347;
	// end inline asm
	mov.b32 	%r324, %f258;
	// begin inline asm
	shfl.sync.up.b32 %r323, %r324, %r325, %r346, %r347;
	// end inline asm
	mov.b32 	%f259, %r323;
	setp.eq.s32 	%p150, %r319, 0;
	add.f32 	%f260, %f258, %f259;
	selp.f32 	%f261, %f260, %f258, %p150;
	setp.lt.s32 	%p151, %r255, 8;
	selp.b32 	%r371, 0, %r318, %p151;
	or.b32  	%r329, %r371, %r319;
	selp.f32 	%f262, %f258, %f261, %p151;
	mov.b32 	%r335, 16;
	// begin inline asm
	shfl.sync.up.b32 %r328, %r329, %r335, %r346, %r347;
	// end inline asm
	mov.b32 	%r334, %f262;
	// begin inline asm
	shfl.sync.up.b32 %r333, %r334, %r335, %r346, %r347;
	// end inline asm
	mov.b32 	%f263, %r333;
	setp.eq.s32 	%p152, %r329, 0;
	add.f32 	%f264, %f262, %f263;
	selp.f32 	%f140, %f264, %f262, %p152;
	setp.lt.s32 	%p153, %r255, 16;
	selp.b32 	%r372, 0, %r328, %p153;
	or.b32  	%r339, %r372, %r329;
	selp.f32 	%f265, %f262, %f140, %p153;
	// begin inline asm
	shfl.sync.up.b32 %r1195, %r339, %r345, %r346, %r347;
	// end inline asm
	mov.b32 	%r344, %f265;
	// begin inline asm
	shfl.sync.up.b32 %r343, %r344, %r345, %r346, %r347;
	// end inline asm
	mov.b32 	%f755, %r343;
	setp.ne.s32 	%p154, %r255, 31;
	@%p154 bra 	$L__BB12_128;
	shl.b32 	%r373, %r201, 3;
	mov.u32 	%r374, _ZZN3cub18CUB_300001_SM_10006detail11scan_by_key21DeviceScanByKeyKernelINS2_10policy_hubIPiffN4cuda3std3__44plusIvEEE10Policy1000ES5_PfSD_NS0_24ReduceByKeyScanTileStateIfiLb1EEENS8_8equal_toIvEESA_NS0_8NullTypeEmfiEEvT0_PT9_T1_T2_T3_iT4_T5_T6_T7_E12temp_storage;
	add.s32 	%r375, %r374, %r373;
	mov.b32 	%r376, %f140;
	st.shared.v2.u32 	[%r375], {%r339, %r376};
$L__BB12_128:
	bar.sync 	0;
	ld.shared.v4.u32 	{%r377, %r378, %r379, %r380}, [_ZZN3cub18CUB_300001_SM_10006detail11scan_by_key21DeviceScanByKeyKernelINS2_10policy_hubIPiffN4cuda3std3__44plusIvEEE10Policy1000ES5_PfSD_NS0_24ReduceByKeyScanTileStateIfiLb1EEENS8_8equal_toIvEESA_NS0_8NullTypeEmfiEEvT0_PT9_T1_T2_T3_iT4_T5_T6_T7_E12temp_storage];
	mov.b32 	%f266, %r380;
	mov.b32 	%f267, %r378;
	or.b32  	%r381, %r379, %r377;
	setp.eq.s32 	%p155, %r379, 0;
	add.f32 	%f268, %f267, %f266;
	selp.f32 	%f269, %f268, %f266, %p155;
	setp.eq.s32 	%p156, %r201, 2;
	selp.b32 	%r382, %r381, %r377, %p156;
	selp.f32 	%f270, %f269, %f267, %p156;
	ld.shared.v4.u32 	{%r383, %r384, %r385, %r386}, [_ZZN3cub18CUB_300001_SM_10006detail11scan_by_key21DeviceScanByKeyKernelINS2_10policy_hubIPiffN4cuda3std3__44plusIvEEE10Policy1000ES5_PfSD_NS0_24ReduceByKeyScanTileStateIfiLb1EEENS8_8equal_toIvEESA_NS0_8NullTypeEmfiEEvT0_PT9_T1_T2_T3_iT4_T5_T6_T7_E12temp_storage+16];
	mov.b32 	%f271, %r386;
	mov.b32 	%f272, %r384;
	or.b32  	%r387, %r383, %r381;
	setp.eq.s32 	%p157, %r383, 0;
	add.f32 	%f273, %f269, %f272;
	selp.f32 	%f274, %f273, %f272, %p157;
	setp.eq.s32 	%p158, %r201, 3;
	selp.b32 	%r388, %r387, %r382, %p158;
	selp.f32 	%f275, %f274, %f270, %p158;
	or.b32  	%r389, %r385, %r387;
	setp.eq.s32 	%p159, %r385, 0;
	add.f32 	%f276, %f274, %f271;
	selp.f32 	%f277, %f276, %f271, %p159;
	setp.eq.s32 	%p160, %r201, 4;
	selp.b32 	%r390, %r389, %r388, %p160;
	selp.f32 	%f278, %f277, %f275, %p160;
	ld.shared.v4.u32 	{%r391, %r392, %r393, %r394}, [_ZZN3cub18CUB_300001_SM_10006detail11scan_by_key21DeviceScanByKeyKernelINS2_10policy_hubIPiffN4cuda3std3__44plusIvEEE10Policy1000ES5_PfSD_NS0_24ReduceByKeyScanTileStateIfiLb1EEENS8_8equal_toIvEESA_NS0_8NullTypeEmfiEEvT0_PT9_T1_T2_T3_iT4_T5_T6_T7_E12temp_storage+32];
	mov.b32 	%f279, %r394;
	mov.b32 	%f280, %r392;
	or.b32  	%r395, %r391, %r389;
	setp.eq.s32 	%p161, %r391, 0;
	add.f32 	%f281, %f277, %f280;
	selp.f32 	%f282, %f281, %f280, %p161;
	setp.eq.s32 	%p162, %r201, 5;
	selp.b32 	%r396, %r395, %r390, %p162;
	selp.f32 	%f283, %f282, %f278, %p162;
	or.b32  	%r397, %r393, %r395;
	setp.eq.s32 	%p163, %r393, 0;
	add.f32 	%f284, %f282, %f279;
	selp.f32 	%f285, %f284, %f279, %p163;
	setp.eq.s32 	%p164, %r201, 6;
	selp.b32 	%r204, %r397, %r396, %p164;
	selp.f32 	%f142, %f285, %f283, %p164;
	ld.shared.v2.u32 	{%r398, %r399}, [_ZZN3cub18CUB_300001_SM_10006detail11scan_by_key21DeviceScanByKeyKernelINS2_10policy_hubIPiffN4cuda3std3__44plusIvEEE10Policy1000ES5_PfSD_NS0_24ReduceByKeyScanTileStateIfiLb1EEENS8_8equal_toIvEESA_NS0_8NullTypeEmfiEEvT0_PT9_T1_T2_T3_iT4_T5_T6_T7_E12temp_storage+48];
	mov.b32 	%f286, %r399;
	or.b32  	%r205, %r398, %r397;
	setp.eq.s32 	%p165, %r398, 0;
	add.f32 	%f287, %f285, %f286;
	selp.f32 	%f143, %f287, %f286, %p165;
	setp.lt.u32 	%p166, %r66, 32;
	@%p166 bra 	$L__BB12_130;
	setp.eq.s32 	%p167, %r1195, 0;
	add.f32 	%f288, %f142, %f755;
	selp.f32 	%f289, %f288, %f755, %p167;
	setp.eq.s32 	%p168, %r255, 0;
	selp.b32 	%r400, 0, %r1195, %p168;
	or.b32  	%r1195, %r204, %r400;
	selp.f32 	%f755, %f142, %f289, %p168;
	bra.uni 	$L__BB12_143;
$L__BB12_130:
	setp.ne.s32 	%p169, %r66, 0;
	mul.wide.u32 	%rd97, %r1, 16;
	add.s64 	%rd14, %rd1, %rd97;
	@%p169 bra 	$L__BB12_132;
	st.shared.u32 	[_ZZN3cub18CUB_300001_SM_10006detail11scan_by_key21DeviceScanByKeyKernelINS2_10policy_hubIPiffN4cuda3std3__44plusIvEEE10Policy1000ES5_PfSD_NS0_24ReduceByKeyScanTileStateIfiLb1EEENS8_8equal_toIvEESA_NS0_8NullTypeEmfiEEvT0_PT9_T1_T2_T3_iT4_T5_T6_T7_E12temp_storage+116], %r205;
	st.shared.f32 	[_ZZN3cub18CUB_300001_SM_10006detail11scan_by_key21DeviceScanByKeyKernelINS2_10policy_hubIPiffN4cuda3std3__44plusIvEEE10Policy1000ES5_PfSD_NS0_24ReduceByKeyScanTileStateIfiLb1EEENS8_8equal_toIvEESA_NS0_8NullTypeEmfiEEvT0_PT9_T1_T2_T3_iT4_T5_T6_T7_E12temp_storage+120], %f143;
	add.s64 	%rd98, %rd14, 512;
	mov.b32 	%r401, %f143;
	mov.b64 	%rd99, {%r205, %r401};
	mov.b64 	%rd100, 100;
	// begin inline asm
	st.relaxed.gpu.v2.u64 [%rd98], {%rd99, %rd100};
	// end inline asm
$L__BB12_132:
	not.b32 	%r207, %r66;
	mov.b32 	%r402, 280;
	// begin inline asm
	nanosleep.u32 %r402;
	// end inline asm
	mul.wide.u32 	%rd101, %r66, 16;
	xor.b64  	%rd102, %rd101, -16;
	add.s64 	%rd103, %rd14, %rd102;
	add.s64 	%rd15, %rd103, 512;
	mov.b32 	%r1188, 928;
	mov.u32 	%r1193, %r1;
$L__BB12_133:
	shr.u32 	%r210, %r1188, 1;
	mul.lo.s32 	%r405, %r1193, 16807;
	and.b32  	%r1193, %r405, 2147483647;
	sub.s32 	%r406, %r1188, %r210;
	add.s32 	%r407, %r406, 1;
	rem.u32 	%r408, %r1193, %r407;
	add.s32 	%r404, %r408, %r210;
	// begin inline asm
	nanosleep.u32 %r404;
	// end inline asm
	// begin inline asm
	ld.relaxed.gpu.v2.u64 {%rd104, %rd223}, [%rd15];
	// end inline asm
	setp.eq.s64 	%p170, %rd223, 99;
	mov.b32 	%r409, -1;
	vote.sync.any.pred 	%p171, %p170, %r409;
	mov.u32 	%r1188, %r210;
	@%p171 bra 	$L__BB12_133;
	mov.b64 	{%r463, %r418}, %rd104;
	mov.b32 	%f290, %r418;
	cvt.u32.u64 	%r413, %rd104;
	setp.eq.s64 	%p172, %rd223, 101;
	mov.b32 	%r461, -1;
	vote.sync.ballot.b32 	%r464, %p172, %r461;
	// begin inline asm
	mov.u32 %r411, %lanemask_ge;
	// end inline asm
	and.b32  	%r465, %r464, %r411;
	or.b32  	%r466, %r465, -2147483648;
	add.s32 	%r467, %r466, -1;
	not.b32 	%r468, %r466;
	and.b32  	%r469, %r468, %r467;
	popc.b32 	%r415, %r469;
	mov.b32 	%r419, 1;
	// begin inline asm
	shfl.sync.down.b32 %r412, %r413, %r419, %r415, %r461;
	// end inline asm
	// begin inline asm
	shfl.sync.down.b32 %r417, %r418, %r419, %r415, %r461;
	// end inline asm
	mov.b32 	%f291, %r417;
	setp.lt.s32 	%p174, %r255, %r415;
	setp.eq.s32 	%p175, %r413, 0;
	add.f32 	%f292, %f290, %f291;
	selp.b32 	%r470, %r412, 0, %p174;
	or.b32  	%r423, %r470, %r413;
	selp.f32 	%f293, %f292, %f290, %p175;
	selp.f32 	%f294, %f293, %f290, %p174;
	mov.b32 	%r429, 2;
	// begin inline asm
	shfl.sync.down.b32 %r422, %r423, %r429, %r415, %r461;
	// end inline asm
	mov.b32 	%r428, %f294;
	// begin inline asm
	shfl.sync.down.b32 %r427, %r428, %r429, %r415, %r461;
	// end inline asm
	mov.b32 	%f295, %r427;
	add.s32 	%r471, %r255, 2;
	setp.gt.s32 	%p176, %r471, %r415;
	setp.eq.s32 	%p177, %r423, 0;
	add.f32 	%f296, %f294, %f295;
	selp.f32 	%f297, %f296, %f294, %p177;
	selp.b32 	%r472, 0, %r422, %p176;
	or.b32  	%r433, %r423, %r472;
	selp.f32 	%f298, %f294, %f297, %p176;
	mov.b32 	%r439, 4;
	// begin inline asm
	shfl.sync.down.b32 %r432, %r433, %r439, %r415, %r461;
	// end inline asm
	mov.b32 	%r438, %f298;
	// begin inline asm
	shfl.sync.down.b32 %r437, %r438, %r439, %r415, %r461;
	// end inline asm
	mov.b32 	%f299, %r437;
	add.s32 	%r473, %r255, 4;
	setp.gt.s32 	%p178, %r473, %r415;
	setp.eq.s32 	%p179, %r433, 0;
	add.f32 	%f300, %f298, %f299;
	selp.f32 	%f301, %f300, %f298, %p179;
	selp.b32 	%r474, 0, %r432, %p178;
	or.b32  	%r443, %r433, %r474;
	selp.f32 	%f302, %f298, %f301, %p178;
	mov.b32 	%r449, 8;
	// begin inline asm
	shfl.sync.down.b32 %r442, %r443, %r449, %r415, %r461;
	// end inline asm
	mov.b32 	%r448, %f302;
	// begin inline asm
	shfl.sync.down.b32 %r447, %r448, %r449, %r415, %r461;
	// end inline asm
	mov.b32 	%f303, %r447;
	add.s32 	%r475, %r255, 8;
	setp.gt.s32 	%p180, %r475, %r415;
	setp.eq.s32 	%p181, %r443, 0;
	add.f32 	%f304, %f302, %f303;
	selp.f32 	%f305, %f304, %f302, %p181;
	selp.b32 	%r476, 0, %r442, %p180;
	or.b32  	%r453, %r443, %r476;
	selp.f32 	%f306, %f302, %f305, %p180;
	mov.b32 	%r459, 16;
	// begin inline asm
	shfl.sync.down.b32 %r452, %r453, %r459, %r415, %r461;
	// end inline asm
	mov.b32 	%r458, %f306;
	// begin inline asm
	shfl.sync.down.b32 %r457, %r458, %r459, %r415, %r461;
	// end inline asm
	mov.b32 	%f307, %r457;
	add.s32 	%r477, %r255, 16;
	setp.gt.s32 	%p182, %r477, %r415;
	setp.eq.s32 	%p183, %r453, 0;
	add.f32 	%f308, %f306, %f307;
	selp.f32 	%f309, %f308, %f306, %p183;
	selp.b32 	%r478, 0, %r452, %p182;
	or.b32  	%r1191, %r478, %r453;
	selp.f32 	%f754, %f306, %f309, %p182;
	add.s64 	%rd18, %rd1, 512;
	add.s32 	%r1192, %r1, %r207;
	mov.b32 	%r1190, 928;
$L__BB12_135:
	setp.ne.s64 	%p184, %rd223, 101;
	mov.b32 	%r479, -1;
	vote.sync.all.pred 	%p185, %p184, %r479;
	not.pred 	%p186, %p185;
	@%p186 bra 	$L__BB12_139;
	shr.u32 	%r1190, %r1190, 1;
	mul.wide.s32 	%rd113, %r1192, 16;
	add.s64 	%rd114, %rd18, %rd113;
	add.s64 	%rd112, %rd114, -512;
	mov.u32 	%r1194, %r1190;
$L__BB12_137:
	shr.u32 	%r222, %r1194, 1;
	mul.lo.s32 	%r486, %r1193, 16807;
	and.b32  	%r1193, %r486, 2147483647;
	sub.s32 	%r487, %r1194, %r222;
	add.s32 	%r488, %r487, 1;
	rem.u32 	%r489, %r1193, %r488;
	add.s32 	%r485, %r489, %r222;
	// begin inline asm
	nanosleep.u32 %r485;
	// end inline asm
	// begin inline asm
	ld.relaxed.gpu.v2.u64 {%rd110, %rd223}, [%rd112];
	// end inline asm
	setp.eq.s64 	%p192, %rd223, 99;
	mov.b32 	%r490, -1;
	vote.sync.any.pred 	%p193, %p192, %r490;
	mov.u32 	%r1194, %r222;
	@%p193 bra 	$L__BB12_137;
	mov.b64 	{%r542, %r498}, %rd110;
	mov.b32 	%f336, %r498;
	cvt.u32.u64 	%r493, %rd110;
	setp.eq.s64 	%p194, %rd223, 101;
	mov.b32 	%r541, -1;
	vote.sync.ballot.b32 	%r543, %p194, %r541;
	and.b32  	%r544, %r543, %r411;
	or.b32  	%r545, %r544, -2147483648;
	add.s32 	%r546, %r545, -1;
	not.b32 	%r547, %r545;
	and.b32  	%r548, %r547, %r546;
	popc.b32 	%r495, %r548;
	mov.b32 	%r499, 1;
	// begin inline asm
	shfl.sync.down.b32 %r492, %r493, %r499, %r495, %r541;
	// end inline asm
	// begin inline asm
	shfl.sync.down.b32 %r497, %r498, %r499, %r495, %r541;
	// end inline asm
	mov.b32 	%f337, %r497;
	setp.lt.s32 	%p196, %r255, %r495;
	setp.eq.s32 	%p197, %r493, 0;
	add.f32 	%f338, %f336, %f337;
	selp.b32 	%r549, %r492, 0, %p196;
	or.b32  	%r503, %r549, %r493;
	selp.f32 	%f339, %f338, %f336, %p197;
	selp.f32 	%f340, %f339, %f336, %p196;
	mov.b32 	%r509, 2;
	// begin inline asm
	shfl.sync.down.b32 %r502, %r503, %r509, %r495, %r541;
	// end inline asm
	mov.b32 	%r508, %f340;
	// begin inline asm
	shfl.sync.down.b32 %r507, %r508, %r509, %r495, %r541;
	// end inline asm
	mov.b32 	%f341, %r507;
	add.s32 	%r550, %r255, 2;
	setp.gt.s32 	%p198, %r550, %r495;
	setp.eq.s32 	%p199, %r503, 0;
	add.f32 	%f342, %f340, %f341;
	selp.f32 	%f343, %f342, %f340, %p199;
	selp.b32 	%r551, 0, %r502, %p198;
	or.b32  	%r513, %r503, %r551;
	selp.f32 	%f344, %f340, %f343, %p198;
	mov.b32 	%r519, 4;
	// begin inline asm
	shfl.sync.down.b32 %r512, %r513, %r519, %r495, %r541;
	// end inline asm
	mov.b32 	%r518, %f344;
	// begin inline asm
	shfl.sync.down.b32 %r517, %r518, %r519, %r495, %r541;
	// end inline asm
	mov.b32 	%f345, %r517;
	add.s32 	%r552, %r255, 4;
	setp.gt.s32 	%p200, %r552, %r495;
	setp.eq.s32 	%p201, %r513, 0;
	add.f32 	%f346, %f344, %f345;
	selp.f32 	%f347, %f346, %f344, %p201;
	selp.b32 	%r553, 0, %r512, %p200;
	or.b32  	%r523, %r513, %r553;
	selp.f32 	%f348, %f344, %f347, %p200;
	mov.b32 	%r529, 8;
	// begin inline asm
	shfl.sync.down.b32 %r522, %r523, %r529, %r495, %r541;
	// end inline asm
	mov.b32 	%r528, %f348;
	// begin inline asm
	shfl.sync.down.b32 %r527, %r528, %r529, %r495, %r541;
	// end inline asm
	mov.b32 	%f349, %r527;
	add.s32 	%r554, %r255, 8;
	setp.gt.s32 	%p202, %r554, %r495;
	setp.eq.s32 	%p203, %r523, 0;
	add.f32 	%f350, %f348, %f349;
	selp.f32 	%f351, %f350, %f348, %p203;
	selp.b32 	%r555, 0, %r522, %p202;
	or.b32  	%r533, %r523, %r555;
	selp.f32 	%f352, %f348, %f351, %p202;
	mov.b32 	%r539, 16;
	// begin inline asm
	shfl.sync.down.b32 %r532, %r533, %r539, %r495, %r541;
	// end inline asm
	mov.b32 	%r538, %f352;
	// begin inline asm
	shfl.sync.down.b32 %r537, %r538, %r539, %r495, %r541;
	// end inline asm
	mov.b32 	%f353, %r537;
	add.s32 	%r556, %r255, 16;
	setp.gt.s32 	%p204, %r556, %r495;
	setp.eq.s32 	%p205, %r533, 0;
	add.f32 	%f354, %f352, %f353;
	selp.f32 	%f355, %f354, %f352, %p205;
	selp.b32 	%r557, 0, %r532, %p204;
	selp.f32 	%f356, %f352, %f355, %p204;
	or.b32  	%r558, %r557, %r1191;
	or.b32  	%r224, %r558, %r533;
	setp.eq.s32 	%p206, %r1191, 0;
	add.f32 	%f357, %f754, %f356;
	selp.f32 	%f754, %f357, %f754, %p206;
	add.s32 	%r1192, %r1192, -32;
	mov.u32 	%r1191, %r224;
	bra.uni 	$L__BB12_135;
$L__BB12_139:
	setp.ne.s32 	%p187, %r66, 0;
	@%p187 bra 	$L__BB12_141;
	or.b32  	%r481, %r1191, %r205;
	setp.eq.s32 	%p188, %r205, 0;
	add.f32 	%f310, %f143, %f754;
	selp.f32 	%f311, %f310, %f143, %p188;
	add.s64 	%rd107, %rd14, 512;
	mov.b32 	%r482, %f311;
	mov.b64 	%rd108, {%r481, %r482};
	mov.b64 	%rd109, 101;
	// begin inline asm
	st.relaxed.gpu.v2.u64 [%rd107], {%rd108, %rd109};
	// end inline asm
	st.shared.u32 	[_ZZN3cub18CUB_300001_SM_10006detail11scan_by_key21DeviceScanByKeyKernelINS2_10policy_hubIPiffN4cuda3std3__44plusIvEEE10Policy1000ES5_PfSD_NS0_24ReduceByKeyScanTileStateIfiLb1EEENS8_8equal_toIvEESA_NS0_8NullTypeEmfiEEvT0_PT9_T1_T2_T3_iT4_T5_T6_T7_E12temp_storage+100], %r1191;
	mov.b32 	%r483, %f754;
	st.shared.v2.u32 	[_ZZN3cub18CUB_300001_SM_10006detail11scan_by_key21DeviceScanByKeyKernelINS2_10policy_hubIPiffN4cuda3std3__44plusIvEEE10Policy1000ES5_PfSD_NS0_24ReduceByKeyScanTileStateIfiLb1EEENS8_8equal_toIvEESA_NS0_8NullTypeEmfiEEvT0_PT9_T1_T2_T3_iT4_T5_T6_T7_E12temp_storage+104], {%r483, %r481};
	st.shared.f32 	[_ZZN3cub18CUB_300001_SM_10006detail11scan_by_key21DeviceScanByKeyKernelINS2_10policy_hubIPiffN4cuda3std3__44plusIvEEE10Policy1000ES5_PfSD_NS0_24ReduceByKeyScanTileStateIfiLb1EEENS8_8equal_toIvEESA_NS0_8NullTypeEmfiEEvT0_PT9_T1_T2_T3_iT4_T5_T6_T7_E12temp_storage+112], %f311;
$L__BB12_141:
	setp.ne.s32 	%p189, %r255, 0;
	@%p189 bra 	$L__BB12_143;
	mov.b32 	%r484, %f754;
	st.shared.v2.u32 	[_ZZN3cub18CUB_300001_SM_10006detail11scan_by_key21DeviceScanByKeyKernelINS2_10policy_hubIPiffN4cuda3std3__44plusIvEEE10Policy1000ES5_PfSD_NS0_24ReduceByKeyScanTileStateIfiLb1EEENS8_8equal_toIvEESA_NS0_8NullTypeEmfiEEvT0_PT9_T1_T2_T3_iT4_T5_T6_T7_E12temp_storage+64], {%r1191, %r484};
	mov.u32 	%r1195, %r1191;
	mov.f32 	%f755, %f754;
$L__BB12_143:
	setp.eq.s32 	%p190, %r66, 0;
	bar.sync 	0;
	ld.shared.f32 	%f312, [_ZZN3cub18CUB_300001_SM_10006detail11scan_by_key21DeviceScanByKeyKernelINS2_10policy_hubIPiffN4cuda3std3__44plusIvEEE10Policy1000ES5_PfSD_NS0_24ReduceByKeyScanTileStateIfiLb1EEENS8_8equal_toIvEESA_NS0_8NullTypeEmfiEEvT0_PT9_T1_T2_T3_iT4_T5_T6_T7_E12temp_storage+68];
	setp.eq.s32 	%p191, %r1195, 0;
	add.f32 	%f313, %f755, %f312;
	selp.f32 	%f314, %f313, %f755, %p191;
	selp.f32 	%f315, %f755, %f314, %p190;
	add.f32 	%f316, %f315, %f96;
	selp.f32 	%f775, %f96, %f316, %p20;
	add.f32 	%f317, %f775, %f97;
	selp.f32 	%f774, %f97, %f317, %p21;
	add.f32 	%f318, %f774, %f98;
	selp.f32 	%f773, %f98, %f318, %p22;
	add.f32 	%f319, %f773, %f99;
	selp.f32 	%f772, %f99, %f319, %p23;
	add.f32 	%f320, %f772, %f100;
	selp.f32 	%f771, %f100, %f320, %p24;
	add.f32 	%f321, %f771, %f101;
	selp.f32 	%f770, %f101, %f321, %p25;
	add.f32 	%f322, %f770, %f102;
	selp.f32 	%f769, %f102, %f322, %p26;
	add.f32 	%f323, %f769, %f103;
	selp.f32 	%f768, %f103, %f323, %p27;
	add.f32 	%f324, %f768, %f104;
	selp.f32 	%f767, %f104, %f324, %p28;
	add.f32 	%f325, %f767, %f105;
	selp.f32 	%f766, %f105, %f325, %p29;
	add.f32 	%f326, %f766, %f106;
	selp.f32 	%f765, %f106, %f326, %p30;
	add.f32 	%f327, %f765, %f107;
	selp.f32 	%f764, %f107, %f327, %p31;
	add.f32 	%f328, %f764, %f108;
	selp.f32 	%f763, %f108, %f328, %p32;
	add.f32 	%f329, %f763, %f109;
	selp.f32 	%f762, %f109, %f329, %p33;
	add.f32 	%f330, %f762, %f110;
	selp.f32 	%f761, %f110, %f330, %p34;
	add.f32 	%f331, %f761, %f111;
	selp.f32 	%f760, %f111, %f331, %p35;
	add.f32 	%f332, %f760, %f112;
	selp.f32 	%f759, %f112, %f332, %p36;
	add.f32 	%f333, %f759, %f113;
	selp.f32 	%f758, %f113, %f333, %p37;
	add.f32 	%f334, %f758, %f114;
	selp.f32 	%f757, %f114, %f334, %p38;
	add.f32 	%f335, %f757, %f115;
	selp.f32 	%f756, %f115, %f335, %p39;
$L__BB12_144:
	bar.sync 	0;
	st.shared.v4.f32 	[%r127], {%f775, %f774, %f773, %f772};
	st.shared.v4.f32 	[%r127+16], {%f771, %f770, %f769, %f768};
	st.shared.v4.f32 	[%r127+32], {%f767, %f766, %f765, %f764};
	st.shared.v4.f32 	[%r127+48], {%f763, %f762, %f761, %f760};
	st.shared.v4.f32 	[%r127+64], {%f759, %f758, %f757, %f756};
	bar.warp.sync 	-1;
	ld.shared.f32 	%f189, [%r126];
	ld.shared.f32 	%f190, [%r126+128];
	ld.shared.f32 	%f191, [%r126+256];
	ld.shared.f32 	%f192, [%r126+384];
	ld.shared.f32 	%f193, [%r126+512];
	ld.shared.f32 	%f194, [%r126+640];
	ld.shared.f32 	%f195, [%r126+768];
	ld.shared.f32 	%f196, [%r126+896];
	ld.shared.f32 	%f197, [%r126+1024];
	ld.shared.f32 	%f198, [%r126+1152];
	ld.shared.f32 	%f199, [%r126+1280];
	ld.shared.f32 	%f200, [%r126+1408];
	ld.shared.f32 	%f201, [%r126+1536];
	ld.shared.f32 	%f202, [%r126+1664];
	ld.shared.f32 	%f203, [%r126+1792];
	ld.shared.f32 	%f204, [%r126+1920];
	ld.shared.f32 	%f205, [%r126+2048];
	ld.shared.f32 	%f206, [%r126+2176];
	ld.shared.f32 	%f207, [%r126+2304];
	ld.shared.f32 	%f208, [%r126+2432];
	setp.ne.s32 	%p292, %r66, 0;
	@%p292 bra 	$L__BB12_146;
	st.volatile.shared.u32 	[_ZZN3cub18CUB_300001_SM_10006detail11scan_by_key21DeviceScanByKeyKernelINS2_10policy_hubIPiffN4cuda3std3__44plusIvEEE10Policy1000ES5_PfSD_NS0_24ReduceByKeyScanTileStateIfiLb1EEENS8_8equal_toIvEESA_NS0_8NullTypeEmfiEEvT0_PT9_T1_T2_T3_iT4_T5_T6_T7_E12temp_storage+17920], %r64;
$L__BB12_146:
	ld.param.u64 	%rd220, [_ZN3cub18CUB_300001_SM_10006detail11scan_by_key21DeviceScanByKeyKernelINS2_10policy_hubIPiffN4cuda3std3__44plusIvEEE10Policy1000ES5_PfSD_NS0_24ReduceByKeyScanTileStateIfiLb1EEENS8_8equal_toIvEESA_NS0_8NullTypeEmfiEEvT0_PT9_T1_T2_T3_iT4_T5_T6_T7__param_3];
	bar.sync 	0;
	ld.volatile.shared.u32 	%r227, [_ZZN3cub18CUB_300001_SM_10006detail11scan_by_key21DeviceScanByKeyKernelINS2_10policy_hubIPiffN4cuda3std3__44plusIvEEE10Policy1000ES5_PfSD_NS0_24ReduceByKeyScanTileStateIfiLb1EEENS8_8equal_toIvEESA_NS0_8NullTypeEmfiEEvT0_PT9_T1_T2_T3_iT4_T5_T6_T7_E12temp_storage+17920];
	setp.ge.s32 	%p293, %r67, %r227;
	cvt.u64.u32 	%rd135, %r67;
	mov.u32 	%r664, %ctaid.x;
	mul.wide.u32 	%rd136, %r664, 4480;
	add.s64 	%rd137, %rd136, %rd135;
	cvta.to.global.u64 	%rd138, %rd220;
	shl.b64 	%rd139, %rd137, 2;
	add.s64 	%rd22, %rd138, %rd139;
	@%p293 bra 	$L__BB12_148;
	st.global.f32 	[%rd22], %f189;
$L__BB12_148:
	setp.ge.s32 	%p294, %r71, %r227;
	@%p294 bra 	$L__BB12_150;
	st.global.f32 	[%rd22+128], %f190;
$L__BB12_150:
	setp.ge.s32 	%p295, %r74, %r227;
	@%p295 bra 	$L__BB12_152;
	st.global.f32 	[%rd22+256], %f191;
$L__BB12_152:
	mov.u32 	%r665, %tid.x;
	and.b32  	%r666, %r665, 992;
	mul.lo.s32 	%r667, %r666, 20;
	and.b32  	%r668, %r665, 31;
	or.b32  	%r669, %r667, %r668;
	or.b32  	%r670, %r669, 96;
	setp.ge.s32 	%p296, %r670, %r227;
	@%p296 bra 	$L__BB12_154;
	st.global.f32 	[%rd22+384], %f192;
$L__BB12_154:
	setp.ge.s32 	%p297, %r80, %r227;
	@%p297 bra 	$L__BB12_156;
	st.global.f32 	[%rd22+512], %f193;
$L__BB12_156:
	setp.ge.s32 	%p298, %r83, %r227;
	@%p298 bra 	$L__BB12_158;
	st.global.f32 	[%rd22+640], %f194;
$L__BB12_158:
	setp.ge.s32 	%p299, %r86, %r227;
	@%p299 bra 	$L__BB12_160;
	st.global.f32 	[%rd22+768], %f195;
$L__BB12_160:
	setp.ge.s32 	%p300, %r89, %r227;
	@%p300 bra 	$L__BB12_162;
	st.global.f32 	[%rd22+896], %f196;
$L__BB12_162:
	add.s32 	%r676, %r669, 256;
	setp.ge.s32 	%p301, %r676, %r227;
	@%p301 bra 	$L__BB12_164;
	st.global.f32 	[%rd22+1024], %f197;
$L__BB12_164:
	add.s32 	%r682, %r669, 288;
	setp.ge.s32 	%p302, %r682, %r227;
	@%p302 bra 	$L__BB12_166;
	st.global.f32 	[%rd22+1152], %f198;
$L__BB12_166:
	add.s32 	%r688, %r669, 320;
	setp.ge.s32 	%p303, %r688, %r227;
	@%p303 bra 	$L__BB12_168;
	st.global.f32 	[%rd22+1280], %f199;
$L__BB12_168:
	add.s32 	%r694, %r669, 352;
	setp.ge.s32 	%p304, %r694, %r227;
	@%p304 bra 	$L__BB12_170;
	st.global.f32 	[%rd22+1408], %f200;
$L__BB12_170:
	add.s32 	%r700, %r669, 384;
	setp.ge.s32 	%p305, %r700, %r227;
	@%p305 bra 	$L__BB12_172;
	st.global.f32 	[%rd22+1536], %f201;
$L__BB12_172:
	add.s32 	%r706, %r669, 416;
	setp.ge.s32 	%p306, %r706, %r227;
	@%p306 bra 	$L__BB12_174;
	st.global.f32 	[%rd22+1664], %f202;
$L__BB12_174:
	add.s32 	%r712, %r669, 448;
	setp.ge.s32 	%p307, %r712, %r227;
	@%p307 bra 	$L__BB12_176;
	st.global.f32 	[%rd22+1792], %f203;
$L__BB12_176:
	add.s32 	%r718, %r669, 480;
	setp.ge.s32 	%p308, %r718, %r227;
	@%p308 bra 	$L__BB12_178;
	st.global.f32 	[%rd22+1920], %f204;
$L__BB12_178:
	setp.ge.s32 	%p309, %r114, %r227;
	@%p309 bra 	$L__BB12_180;
	st.global.f32 	[%rd22+2048], %f205;
$L__BB12_180:
	add.s32 	%r724, %r669, 544;
	setp.ge.s32 	%p310, %r724, %r227;
	@%p310 bra 	$L__BB12_182;
	st.global.f32 	[%rd22+2176], %f206;
$L__BB12_182:
	setp.ge.s32 	%p311, %r119, %r227;
	@%p311 bra 	$L__BB12_184;
	st.global.f32 	[%rd22+2304], %f207;
$L__BB12_184:
	setp.ge.s32 	%p312, %r122, %r227;
	@%p312 bra 	$L__BB12_186;
	st.global.f32 	[%rd22+2432], %f208;
$L__BB12_186:
	ret;

}
	// .globl	_ZN3cub18CUB_300001_SM_10006detail11scan_by_key25DeviceScanByKeyInitKernelINS0_24ReduceByKeyScanTileStateIiiLb1EEEPijEEvT_T0_PN4cuda3std3__415iterator_traitsIS8_vE10value_typeET1_i
.visible .entry _ZN3cub18CUB_300001_SM_10006detail11scan_by_key25DeviceScanByKeyInitKernelINS0_24ReduceByKeyScanTileStateIiiLb1EEEPijEEvT_T0_PN4cuda3std3__415iterator_traitsIS8_vE10value_typeET1_i(
	.param .align 8 .b8 _ZN3cub18CUB_300001_SM_10006detail11scan_by_key25DeviceScanByKeyInitKernelINS0_24ReduceByKeyScanTileStateIiiLb1EEEPijEEvT_T0_PN4cuda3std3__415iterator_traitsIS8_vE10value_typeET1_i_param_0[8],
	.param .u64 .ptr .align 1 _ZN3cub18CUB_300001_SM_10006detail11scan_by_key25DeviceScanByKeyInitKernelINS0_24ReduceByKeyScanTileStateIiiLb1EEEPijEEvT_T0_PN4cuda3std3__415iterator_traitsIS8_vE10value_typeET1_i_param_1,
	.param .u64 .ptr .align 1 _ZN3cub18CUB_300001_SM_10006detail11scan_by_key25DeviceScanByKeyInitKernelINS0_24ReduceByKeyScanTileStateIiiLb1EEEPijEEvT_T0_PN4cuda3std3__415iterator_traitsIS8_vE10value_typeET1_i_param_2,
	.param .u32 _ZN3cub18CUB_300001_SM_10006detail11scan_by_key25DeviceScanByKeyInitKernelINS0_24ReduceByKeyScanTileStateIiiLb1EEEPijEEvT_T0_PN4cuda3std3__415iterator_traitsIS8_vE10value_typeET1_i_param_3,
	.param .u32 _ZN3cub18CUB_300001_SM_10006detail11scan_by_key25DeviceScanByKeyInitKernelINS0_24ReduceByKeyScanTileStateIiiLb1EEEPijEEvT_T0_PN4cuda3std3__415iterator_traitsIS8_vE10value_typeET1_i_param_4
)
{
	.reg .pred 	%p<8>;
	.reg .b32 	%r<10>;
	.reg .b64 	%rd<18>;

	ld.param.u64 	%rd4, [_ZN3cub18CUB_300001_SM_10006detail11scan_by_key25DeviceScanByKeyInitKernelINS0_24ReduceByKeyScanTileStateIiiLb1EEEPijEEvT_T0_PN4cuda3std3__415iterator_traitsIS8_vE10value_typeET1_i_param_0];
	ld.param.u64 	%rd2, [_ZN3cub18CUB_300001_SM_10006detail11scan_by_key25DeviceScanByKeyInitKernelINS0_24ReduceByKeyScanTileStateIiiLb1EEEPijEEvT_T0_PN4cuda3std3__415iterator_traitsIS8_vE10value_typeET1_i_param_1];
	ld.param.u64 	%rd3, [_ZN3cub18CUB_300001_SM_10006detail11scan_by_key25DeviceScanByKeyInitKernelINS0_24ReduceByKeyScanTileStateIiiLb1EEEPijEEvT_T0_PN4cuda3std3__415iterator_traitsIS8_vE10value_typeET1_i_param_2];
	ld.param.u32 	%r4, [_ZN3cub18CUB_300001_SM_10006detail11scan_by_key25DeviceScanByKeyInitKernelINS0_24ReduceByKeyScanTileStateIiiLb1EEEPijEEvT_T0_PN4cuda3std3__415iterator_traitsIS8_vE10value_typeET1_i_param_3];
	ld.param.u32 	%r5, [_ZN3cub18CUB_300001_SM_10006detail11scan_by_key25DeviceScanByKeyInitKernelINS0_24ReduceByKeyScanTileStateIiiLb1EEEPijEEvT_T0_PN4cuda3std3__415iterator_traitsIS8_vE10value_typeET1_i_param_4];
	cvta.to.global.u64 	%rd1, %rd4;
	mov.u32 	%r1, %ctaid.x;
	mov.u32 	%r6, %ntid.x;
	mov.u32 	%r2, %tid.x;
	mad.lo.s32 	%r3, %r1, %r6, %r2;
	setp.ge.s32 	%p1, %r3, %r5;
	@%p1 bra 	$L__BB13_2;
	mul.wide.s32 	%rd5, %r3, 16;
	add.s64 	%rd6, %rd1, %rd5;
	mov.b64 	%rd7, 99;
	mov.b64 	%rd8, 0;
	st.global.v2.u64 	[%rd6+512], {%rd8, %rd7};
$L__BB13_2:
	setp.ne.s32 	%p2, %r1, 0;
	setp.gt.u32 	%p3, %r2, 31;
	or.pred  	%p4, %p2, %p3;
	@%p4 bra 	$L__BB13_4;
	mul.wide.u32 	%rd9, %r2, 16;
	add.s64 	%rd10, %rd1, %rd9;
	mov.b64 	%rd11, 0;
	st.global.v2.u64 	[%rd10], {%rd11, %rd11};
$L__BB13_4:
	setp.eq.s32 	%p5, %r3, 0;
	setp.ge.u32 	%p6, %r3, %r5;
	or.pred  	%p7, %p5, %p6;
	@%p7 bra 	$L__BB13_6;
	mad.lo.s32 	%r8, %r4, %r3, -1;
	cvta.to.global.u64 	%rd12, %rd2;
	mul.wide.u32 	%rd13, %r8, 4;
	add.s64 	%rd14, %rd12, %rd13;
	ld.global.u32 	%r9, [%rd14];
	cvta.to.global.u64 	%rd15, %rd3;
	mul.wide.u32 	%rd16, %r3, 4;
	add.s64 	%rd17, %rd15, %rd16;
	st.global.u32 	[%rd17], %r9;
$L__BB13_6:
	ret;

}
	// .globl	_ZN3cub18CUB_300001_SM_10006detail11scan_by_key21DeviceScanByKeyKernelINS2_10policy_hubIPiiiN4cuda3std3__44plusIvEEE10Policy1000ES5_S5_S5_NS0_24ReduceByKeyScanTileStateIiiLb1EEENS8_8equal_toIvEESA_ijiiEEvT0_PT9_T1_T2_T3_iT4_T5_T6_T7_
.visible .entry _ZN3cub18CUB_300001_SM_10006detail11scan_by_key21DeviceScanByKeyKernelINS2_10policy_hubIPiiiN4cuda3std3__44plusIvEEE10Policy1000ES5_S5_S5_NS0_24ReduceByKeyScanTileStateIiiLb1EEENS8_8equal_toIvEESA_ijiiEEvT0_PT9_T1_T2_T3_iT4_T5_T6_T7_(
	.param .u64 .ptr .align 1 _ZN3cub18CUB_300001_SM_10006detail11scan_by_key21DeviceScanByKeyKernelINS2_10policy_hubIPiiiN4cuda3std3__44plusIvEEE10Policy1000ES5_S5_S5_NS0_24ReduceByKeyScanTileStateIiiLb1EEENS8_8equal_toIvEESA_ijiiEEvT0_PT9_T1_T2_T3_iT4_T5_T6_T7__param_0,
	.param .u64 .ptr .align 1 _ZN3cub18CUB_300001_SM_10006detail11scan_by_key21DeviceScanByKeyKernelINS2_10policy_hubIPiiiN4cuda3std3__44plusIvEEE10Policy1000ES5_S5_S5_NS0_24ReduceByKeyScanTileStateIiiLb1EEENS8_8equal_toIvEESA_ijiiEEvT0_PT9_T1_T2_T3_iT4_T5_T6_T7__param_1,
	.param .u64 .ptr .align 1 _ZN3cub18CUB_300001_SM_10006detail11scan_by_key21DeviceScanByKeyKernelINS2_10policy_hubIPiiiN4cuda3std3__44plusIvEEE10Policy1000ES5_S5_S5_NS0_24ReduceByKeyScanTileStateIiiLb1EEENS8_8equal_toIvEESA_ijiiEEvT0_PT9_T1_T2_T3_iT4_T5_T6_T7__param_2,
	.param .u64 .ptr .align 1 _ZN3cub18CUB_300001_SM_10006detail11scan_by_key21DeviceScanByKeyKernelINS2_10policy_hubIPiiiN4cuda3std3__44plusIvEEE10Policy1000ES5_S5_S5_NS0_24ReduceByKeyScanTileStateIiiLb1EEENS8_8equal_toIvEESA_ijiiEEvT0_PT9_T1_T2_T3_iT4_T5_T6_T7__param_3,
	.param .align 8 .b8 _ZN3cub18CUB_300001_SM_10006detail11scan_by_key21DeviceScanByKeyKernelINS2_10policy_hubIPiiiN4cuda3std3__44plusIvEEE10Policy1000ES5_S5_S5_NS0_24ReduceByKeyScanTileStateIiiLb1EEENS8_8equal_toIvEESA_ijiiEEvT0_PT9_T1_T2_T3_iT4_T5_T6_T7__param_4[8],
	.param .u32 _ZN3cub18CUB_300001_SM_10006detail11scan_by_key21DeviceScanByKeyKernelINS2_10policy_hubIPiiiN4cuda3std3__44plusIvEEE10Policy1000ES5_S5_S5_NS0_24ReduceByKeyScanTileStateIiiLb1EEENS8_8equal_toIvEESA_ijiiEEvT0_PT9_T1_T2_T3_iT4_T5_T6_T7__param_5,
	.param .align 1 .b8 _ZN3cub18CUB_300001_SM_10006detail11scan_by_key21DeviceScanByKeyKernelINS2_10policy_hubIPiiiN4cuda3std3__44plusIvEEE10Policy1000ES5_S5_S5_NS0_24ReduceByKeyScanTileStateIiiLb1EEENS8_8equal_toIvEESA_ijiiEEvT0_PT9_T1_T2_T3_iT4_T5_T6_T7__param_6[1],
	.param .align 1 .b8 _ZN3cub18CUB_300001_SM_10006detail11scan_by_key21DeviceScanByKeyKernelINS2_10policy_hubIPiiiN4cuda3std3__44plusIvEEE10Policy1000ES5_S5_S5_NS0_24ReduceByKeyScanTileStateIiiLb1EEENS8_8equal_toIvEESA_ijiiEEvT0_PT9_T1_T2_T3_iT4_T5_T6_T7__param_7[1],
	.param .u32 _ZN3cub18CUB_300001_SM_10006detail11scan_by_key21DeviceScanByKeyKernelINS2_10policy_hubIPiiiN4cuda3std3__44plusIvEEE10Policy1000ES5_S5_S5_NS0_24ReduceByKeyScanTileStateIiiLb1EEENS8_8equal_toIvEESA_ijiiEEvT0_PT9_T1_T2_T3_iT4_T5_T6_T7__param_8,
	.param .u32 _ZN3cub18CUB_300001_SM_10006detail11scan_by_key21DeviceScanByKeyKernelINS2_10policy_hubIPiiiN4cuda3std3__44plusIvEEE10Policy1000ES5_S5_S5_NS0_24ReduceByKeyScanTileStateIiiLb1EEENS8_8equal_toIvEESA_ijiiEEvT0_PT9_T1_T2_T3_iT4_T5_T6_T7__param_9
)
.maxntid 224
{
	.reg .pred 	%p<524>;
	.reg .b32 	%r<2130>;
	.reg .b64 	%rd<178>;
	// demoted variable
	.shared .align 16 .b8 _ZZN3cub18CUB_300001_SM_10006detail11scan_by_key21DeviceScanByKeyKernelINS2_10policy_hubIPiiiN4cuda3std3__44plusIvEEE10Policy1000ES5_S5_S5_NS0_24ReduceByKeyScanTileStateIiiLb1EEENS8_8equal_toIvEESA_ijiiEEvT0_PT9_T1_T2_T3_iT4_T5_T6_T7_E12temp_storage[17936];
	ld.param.u64 	%rd1, [_ZN3cub18CUB_300001_SM_10006detail11scan_by_key21DeviceScanByKeyKernelINS2_10policy_hubIPiiiN4cuda3std3__44plusIvEEE10Policy1000ES5_S5_S5_NS0_24ReduceByKeyScanTileStateIiiLb1EEENS8_8equal_toIvEESA_ijiiEEvT0_PT9_T1_T2_T3_iT4_T5_T6_T7__param_4];
	ld.param.u32 	%r563, [_ZN3cub18CUB_300001_SM_10006detail11scan_by_key21DeviceScanByKeyKernelINS2_10policy_hubIPiiiN4cuda3std3__44plusIvEEE10Policy1000ES5_S5_S5_NS0_24ReduceByKeyScanTileStateIiiLb1EEENS8_8equal_toIvEESA_ijiiEEvT0_PT9_T1_T2_T3_iT4_T5_T6_T7__param_9];
	mov.u32 	%r1, %ctaid.x;
	mul.lo.s32 	%r2, %r1, 4480;
	sub.s32 	%r3, %r563, %r2;
	setp.lt.u32 	%p38, %r3, 4481;
	@%p38 bra 	$L__BB14_33;
	ld.param.u64 	%rd173, [_ZN3cub18CUB_300001_SM_10006detail11scan_by_key21DeviceScanByKeyKernelINS2_10policy_hubIPiiiN4cuda3std3__44plusIvEEE10Policy1000ES5_S5_S5_NS0_24ReduceByKeyScanTileStateIiiLb1EEENS8_8equal_toIvEESA_ijiiEEvT0_PT9_T1_T2_T3_iT4_T5_T6_T7__param_2];
	ld.param.u64 	%rd169, [_ZN3cub18CUB_300001_SM_10006detail11scan_by_key21DeviceScanByKeyKernelINS2_10policy_hubIPiiiN4cuda3std3__44plusIvEEE10Policy1000ES5_S5_S5_NS0_24ReduceByKeyScanTileStateIiiLb1EEENS8_8equal_toIvEESA_ijiiEEvT0_PT9_T1_T2_T3_iT4_T5_T6_T7__param_0];
	mov.u32 	%r4, %ctaid.x;
	mul.lo.s32 	%r1334, %r4, 4480;
	cvt.u64.u32 	%rd135, %r1334;
	mov.u32 	%r5, %tid.x;
	and.b32  	%r1335, %r5, 31;
	and.b32  	%r1336, %r5, 992;
	mul.lo.s32 	%r1337, %r1336, 20;
	or.b32  	%r1338, %r1337, %r1335;
	cvt.u64.u32 	%rd136, %r1338;
	add.s64 	%rd137, %rd136, %rd135;
	shl.b64 	%rd138, %rd137, 2;
	add.s64 	%rd95, %rd169, %rd138;
	// begin inline asm
	ld.ca.u32 %r1293, [%rd95];
	// end inline asm
	add.s64 	%rd96, %rd95, 128;
	// begin inline asm
	ld.ca.u32 %r1294, [%rd96];
	// end inline asm
	add.s64 	%rd97, %rd95, 256;
	// begin inline asm
	ld.ca.u32 %r1295, [%rd97];
	// end inline asm
	add.s64 	%rd98, %rd95, 384;
	// begin inline asm
	ld.ca.u32 %r1296, [%rd98];
	// end inline asm
	add.s64 	%rd99, %rd95, 512;
	// begin inline asm
	ld.ca.u32 %r1297, [%rd99];
	// end inline asm
	add.s64 	%rd100, %rd95, 640;
	// begin inline asm
	ld.ca.u32 %r1298, [%rd100];
	// end inline asm
	add.s64 	%rd101, %rd95, 768;
	// begin inline asm
	ld.ca.u32 %r1299, [%rd101];
	// end inline asm
	add.s64 	%rd102, %rd95, 896;
	// begin inline asm
	ld.ca.u32 %r1300, [%rd102];
	// end inline asm
	add.s64 	%rd103, %rd95, 1024;
	// begin inline asm
	ld.ca.u32 %r1301, [%rd103];
	// end inline asm
	add.s64 	%rd104, %rd95, 1152;
	// begin inline asm
	ld.ca.u32 %r1302, [%rd104];
	// end inline asm
	add.s64 	%rd105, %rd95, 1280;
	// begin inline asm
	ld.ca.u32 %r1303, [%rd105];
	// end inline asm
	add.s64 	%rd106, %rd95, 1408;
	// begin inline asm
	ld.ca.u32 %r1304, [%rd106];
	// end inline asm
	add.s64 	%rd107, %rd95, 1536;
	// begin inline asm
	ld.ca.u32 %r1305, [%rd107];
	// end inline asm
	add.s64 	%rd108, %rd95, 1664;
	// begin inline asm
	ld.ca.u32 %r1306, [%rd108];
	// end inline asm
	add.s64 	%rd109, %rd95, 1792;
	// begin inline asm
	ld.ca.u32 %r1307, [%rd109];
	// end inline asm
	add.s64 	%rd110, %rd95, 1920;
	// begin inline asm
	ld.ca.u32 %r1308, [%rd110];
	// end inline asm
	add.s64 	%rd111, %rd95, 2048;
	// begin inline asm
	ld.ca.u32 %r1309, [%rd111];
	// end inline asm
	add.s64 	%rd112, %rd95, 2176;
	// begin inline asm
	ld.ca.u32 %r1310, [%rd112];
	// end inline asm
	add.s64 	%rd113, %rd95, 2304;
	// begin inline asm
	ld.ca.u32 %r1311, [%rd113];
	// end inline asm
	add.s64 	%rd114, %rd95, 2432;
	// begin inline asm
	ld.ca.u32 %r1312, [%rd114];
	// end inline asm
	// begin inline asm
	mov.u32 %r1313, %laneid;
	// end inline asm
	shr.u32 	%r1339, %r5, 5;
	mad.lo.s32 	%r1340, %r1339, 640, %r1313;
	shl.b32 	%r1341, %r1340, 2;
	mov.u32 	%r1342, _ZZN3cub18CUB_300001_SM_10006detail11scan_by_key21DeviceScanByKeyKernelINS2_10policy_hubIPiiiN4cuda3std3__44plusIvEEE10Policy1000ES5_S5_S5_NS0_24ReduceByKeyScanTileStateIiiLb1EEENS8_8equal_toIvEESA_ijiiEEvT0_PT9_T1_T2_T3_iT4_T5_T6_T7_E12temp_storage;
	add.s32 	%r7, %r1342, %r1341;
	st.shared.u32 	[%r7], %r1293;
	st.shared.u32 	[%r7+128], %r1294;
	st.shared.u32 	[%r7+256], %r1295;
	st.shared.u32 	[%r7+384], %r1296;
	st.shared.u32 	[%r7+512], %r1297;
	st.shared.u32 	[%r7+640], %r1298;
	st.shared.u32 	[%r7+768], %r1299;
	st.shared.u32 	[%r7+896], %r1300;
	st.shared.u32 	[%r7+1024], %r1301;
	st.shared.u32 	[%r7+1152], %r1302;
	st.shared.u32 	[%r7+1280], %r1303;
	st.shared.u32 	[%r7+1408], %r1304;
	st.shared.u32 	[%r7+1536], %r1305;
	st.shared.u32 	[%r7+1664], %r1306;
	st.shared.u32 	[%r7+1792], %r1307;
	st.shared.u32 	[%r7+1920], %r1308;
	st.shared.u32 	[%r7+2048], %r1309;
	st.shared.u32 	[%r7+2176], %r1310;
	st.shared.u32 	[%r7+2304], %r1311;
	st.shared.u32 	[%r7+2432], %r1312;
	bar.warp.sync 	-1;
	mad.lo.s32 	%r8, %r1313, 76, %r7;
	ld.shared.v4.u32 	{%r9, %r10, %r11, %r12}, [%r8];
	ld.shared.v4.u32 	{%r13, %r14, %r15, %r16}, [%r8+16];
	ld.shared.v4.u32 	{%r17, %r18, %r19, %r20}, [%r8+32];
	ld.shared.v4.u32 	{%r21, %r22, %r23, %r24}, [%r8+48];
	ld.shared.v4.u32 	{%r25, %r26, %r27, %r28}, [%r8+64];
	bar.sync 	0;
	add.s64 	%rd115, %rd173, %rd138;
	// begin inline asm
	ld.ca.u32 %r1314, [%rd115];
	// end inline asm
	add.s64 	%rd116, %rd115, 128;
	// begin inline asm
	ld.ca.u32 %r1315, [%rd116];
	// end inline asm
	add.s64 	%rd117, %rd115, 256;
	// begin inline asm
	ld.ca.u32 %r1316, [%rd117];
	// end inline asm
	add.s64 	%rd118, %rd115, 384;
	// begin inline asm
	ld.ca.u32 %r1317, [%rd118];
	// end inline asm
	add.s64 	%rd119, %rd115, 512;
	// begin inline asm
	ld.ca.u32 %r1318, [%rd119];
	// end inline asm
	add.s64 	%rd120, %rd115, 640;
	// begin inline asm
	ld.ca.u32 %r1319, [%rd120];
	// end inline asm
	add.s64 	%rd121, %rd115, 768;
	// begin inline asm
	ld.ca.u32 %r1320, [%rd121];
	// end inline asm
	add.s64 	%rd122, %rd115, 896;
	// begin inline asm
	ld.ca.u32 %r1321, [%rd122];
	// end inline asm
	add.s64 	%rd123, %rd115, 1024;
	// begin inline asm
	ld.ca.u32 %r1322, [%rd123];
	// end inline asm
	add.s64 	%rd124, %rd115, 1152;
	// begin inline asm
	ld.ca.u32 %r1323, [%rd124];
	// end inline asm
	add.s64 	%rd125, %rd115, 1280;
	// begin inline asm
	ld.ca.u32 %r1324, [%rd125];
	// end inline asm
	add.s64 	%rd126, %rd115, 1408;
	// begin inline asm
	ld.ca.u32 %r1325, [%rd126];
	// end inline asm
	add.s64 	%rd127, %rd115, 1536;
	// begin inline asm
	ld.ca.u32 %r1326, [%rd127];
	// end inline asm
	add.s64 	%rd128, %rd115, 1664;
	// begin inline asm
	ld.ca.u32 %r1327, [%rd128];
	// end inline asm
	add.s64 	%rd129, %rd115, 1792;
	// begin inline asm
	ld.ca.u32 %r1328, [%rd129];
	// end inline asm
	add.s64 	%rd130, %rd115, 1920;
	// begin inline asm
	ld.ca.u32 %r1329, [%rd130];
	// end inline asm
	add.s64 	%rd131, %rd115, 2048;
	// begin inline asm
	ld.ca.u32 %r1330, [%rd131];
	// end inline asm
	add.s64 	%rd132, %rd115, 2176;
	// begin inline asm
	ld.ca.u32 %r1331, [%rd132];
	// end inline asm
	add.s64 	%rd133, %rd115, 2304;
	// begin inline asm
	ld.ca.u32 %r1332, [%rd133];
	// end inline asm
	add.s64 	%rd134, %rd115, 2432;
	// begin inline asm
	ld.ca.u32 %r1333, [%rd134];
	// end inline asm
	st.shared.u32 	[%r7], %r1314;
	st.shared.u32 	[%r7+128], %r1315;
	st.shared.u32 	[%r7+256], %r1316;
	st.shared.u32 	[%r7+384], %r1317;
	st.shared.u32 	[%r7+512], %r1318;
	st.shared.u32 	[%r7+640], %r1319;
	st.shared.u32 	[%r7+768], %r1320;
	st.shared.u32 	[%r7+896], %r1321;
	st.shared.u32 	[%r7+1024], %r1322;
	st.shared.u32 	[%r7+1152], %r1323;
	st.shared.u32 	[%r7+1280], %r1324;
	st.shared.u32 	[%r7+1408], %r1325;
	st.shared.u32 	[%r7+1536], %r1326;
	st.shared.u32 	[%r7+1664], %r1327;
	st.shared.u32 	[%r7+1792], %r1328;
	st.shared.u32 	[%r7+1920], %r1329;
	st.shared.u32 	[%r7+2048], %r1330;
	st.shared.u32 	[%r7+2176], %r1331;
	st.shared.u32 	[%r7+2304], %r1332;
	st.shared.u32 	[%r7+2432], %r1333;
	bar.warp.sync 	-1;
	ld.shared.v4.u32 	{%r29, %r30, %r31, %r32}, [%r8];
	ld.shared.v4.u32 	{%r33, %r34, %r35, %r36}, [%r8+16];
	ld.shared.v4.u32 	{%r37, %r38, %r39, %r40}, [%r8+32];
	ld.shared.v4.u32 	{%r41, %r42, %r43, %r44}, [%r8+48];
	ld.shared.v4.u32 	{%r45, %r46, %r47, %r48}, [%r8+64];
	bar.sync 	0;
	setp.ne.s32 	%p314, %r4, 0;
	@%p314 bra 	$L__BB14_10;
	shl.b32 	%r1706, %r5, 2;
	add.s32 	%r1708, %r1342, %r1706;
	add.s32 	%r49, %r1708, 1020;
	st.shared.u32 	[%r1708+1020], %r28;
	bar.sync 	0;
	setp.eq.s32 	%p437, %r5, 0;
	mov.b32 	%r2014, 1;
	@%p437 bra 	$L__BB14_4;
	ld.shared.u32 	%r1709, [%r49+-4];
	setp.ne.s32 	%p438, %r1709, %r9;
	selp.u32 	%r2014, 1, 0, %p438;
$L__BB14_4:
	mov.u32 	%r52, %tid.x;
	setp.ne.s32 	%p439, %r9, %r10;
	selp.u32 	%r1770, 1, 0, %p439;
	setp.ne.s32 	%p440, %r10, %r11;
	selp.u32 	%r2012, 1, 0, %p440;
	setp.ne.s32 	%p441, %r11, %r12;
	selp.u32 	%r2011, 1, 0, %p441;
	setp.ne.s32 	%p442, %r12, %r13;
	selp.u32 	%r1771, 1, 0, %p442;
	setp.ne.s32 	%p443, %r13, %r14;
	selp.u32 	%r1772, 1, 0, %p443;
	setp.ne.s32 	%p444, %r14, %r15;
	selp.u32 	%r2008, 1, 0, %p444;
	setp.ne.s32 	%p445, %r15, %r16;
	selp.u32 	%r1773, 1, 0, %p445;
	setp.ne.s32 	%p446, %r16, %r17;
	selp.u32 	%r2006, 1, 0, %p446;
	setp.ne.s32 	%p447, %r17, %r18;
	selp.u32 	%r2005, 1, 0, %p447;
	setp.ne.s32 	%p448, %r18, %r19;
	selp.u32 	%r1774, 1, 0, %p448;
	setp.ne.s32 	%p449, %r19, %r20;
	selp.u32 	%r2003, 1, 0, %p449;
	setp.ne.s32 	%p450, %r20, %r21;
	selp.u32 	%r1775, 1, 0, %p450;
	setp.ne.s32 	%p451, %r21, %r22;
	selp.u32 	%r1776, 1, 0, %p451;
	setp.ne.s32 	%p452, %r22, %r23;
	selp.u32 	%r1777, 1, 0, %p452;
	setp.ne.s32 	%p453, %r23, %r24;
	selp.u32 	%r1999, 1, 0, %p453;
	setp.ne.s32 	%p454, %r24, %r25;
	selp.u32 	%r1778, 1, 0, %p454;
	setp.ne.s32 	%p455, %r25, %r26;
	selp.u32 	%r1779, 1, 0, %p455;
	setp.ne.s32 	%p456, %r26, %r27;
	selp.u32 	%r1996, 1, 0, %p456;
	setp.ne.s32 	%p457, %r27, %r28;
	selp.u32 	%r1995, 1, 0, %p457;
	or.b32  	%r1780, %r2014, %r1770;
	selp.b32 	%r1781, 0, %r29, %p439;
	add.s32 	%r1782, %r30, %r1781;
	or.b32  	%r1783, %r1780, %r2012;
	selp.b32 	%r1784, 0, %r1782, %p440;
	add.s32 	%r1785, %r31, %r1784;
	or.b32  	%r1786, %r1783, %r2011;
	selp.b32 	%r1787, 0, %r1785, %p441;
	add.s32 	%r1788, %r32, %r1787;
	or.b32  	%r1789, %r1786, %r1771;
	selp.b32 	%r1790, 0, %r1788, %p442;
	add.s32 	%r1791, %r33, %r1790;
	or.b32  	%r1792, %r1789, %r1772;
	selp.b32 	%r1793, 0, %r1791, %p443;
	add.s32 	%r1794, %r34, %r1793;
	or.b32  	%r1795, %r1792, %r2008;
	selp.b32 	%r1796, 0, %r1794, %p444;
	add.s32 	%r1797, %r35, %r1796;
	or.b32  	%r1798, %r1795, %r1773;
	selp.b32 	%r1799, 0, %r1797, %p445;
	add.s32 	%r1800, %r36, %r1799;
	or.b32  	%r1801, %r1798, %r2006;
	selp.b32 	%r1802, 0, %r1800, %p446;
	add.s32 	%r1803, %r37, %r1802;
	or.b32  	%r1804, %r1801, %r2005;
	selp.b32 	%r1805, 0, %r1803, %p447;
	add.s32 	%r1806, %r38, %r1805;
	or.b32  	%r1807, %r1804, %r1774;
	selp.b32 	%r1808, 0, %r1806, %p448;
	add.s32 	%r1809, %r39, %r1808;
	or.b32  	%r1810, %r1807, %r2003;
	selp.b32 	%r1811, 0, %r1809, %p449;
	add.s32 	%r1812, %r40, %r1811;
	or.b32  	%r1813, %r1810, %r1775;
	selp.b32 	%r1814, 0, %r1812, %p450;
	add.s32 	%r1815, %r41, %r1814;
	or.b32  	%r1816, %r1813, %r1776;
	selp.b32 	%r1817, 0, %r1815, %p451;
	add.s32 	%r1818, %r42, %r1817;
	or.b32  	%r1819, %r1816, %r1777;
	selp.b32 	%r1820, 0, %r1818, %p452;
	add.s32 	%r1821, %r43, %r1820;
	or.b32  	%r1822, %r1819, %r1999;
	selp.b32 	%r1823, 0, %r1821, %p453;
	add.s32 	%r1824, %r44, %r1823;
	or.b32  	%r1825, %r1822, %r1778;
	selp.b32 	%r1826, 0, %r1824, %p454;
	add.s32 	%r1827, %r45, %r1826;
	or.b32  	%r1828, %r1825, %r1779;
	selp.b32 	%r1829, 0, %r1827, %p455;
	add.s32 	%r1830, %r46, %r1829;
	or.b32  	%r1831, %r1828, %r1996;
	selp.b32 	%r1832, 0, %r1830, %p456;
	add.s32 	%r1833, %r47, %r1832;
	or.b32  	%r1711, %r1831, %r1995;
	selp.b32 	%r1834, 0, %r1833, %p457;
	add.s32 	%r1716, %r48, %r1834;
	mov.b32 	%r1767, 1;
	mov.b32 	%r1768, 0;
	mov.b32 	%r1769, -1;
	// begin inline asm
	shfl.sync.up.b32 %r1710, %r1711, %r1767, %r1768, %r1769;
	// end inline asm
	// begin inline asm
	shfl.sync.up.b32 %r1715, %r1716, %r1767, %r1768, %r1769;
	// end inline asm
	setp.eq.s32 	%p458, %r1711, 0;
	selp.b32 	%r1835, %r1715, 0, %p458;
	setp.lt.s32 	%p459, %r1313, 1;
	selp.b32 	%r1836, 0, %r1835, %p459;
	add.s32 	%r1726, %r1836, %r1716;
	selp.b32 	%r1837, 0, %r1710, %p459;
	or.b32  	%r1721, %r1837, %r1711;
	mov.b32 	%r1727, 2;
	// begin inline asm
	shfl.sync.up.b32 %r1720, %r1721, %r1727, %r1768, %r1769;
	// end inline asm
	// begin inline asm
	shfl.sync.up.b32 %r1725, %r1726, %r1727, %r1768, %r1769;
	// end inline asm
	setp.eq.s32 	%p460, %r1721, 0;
	selp.b32 	%r1838, %r1725, 0, %p460;
	setp.lt.s32 	%p461, %r1313, 2;
	selp.b32 	%r1839, 0, %r1838, %p461;
	add.s32 	%r1736, %r1839, %r1726;
	selp.b32 	%r1840, 0, %r1720, %p461;
	or.b32  	%r1731, %r1840, %r1721;
	mov.b32 	%r1737, 4;
	// begin inline asm
	shfl.sync.up.b32 %r1730, %r1731, %r1737, %r1768, %r1769;
	// end inline asm
	// begin inline asm
	shfl.sync.up.b32 %r1735, %r1736, %r1737, %r1768, %r1769;
	// end inline asm
	setp.eq.s32 	%p462, %r1731, 0;
	selp.b32 	%r1841, %r1735, 0, %p462;
	setp.lt.s32 	%p463, %r1313, 4;
	selp.b32 	%r1842, 0, %r1841, %p463;
	add.s32 	%r1746, %r1842, %r1736;
	selp.b32 	%r1843, 0, %r1730, %p463;
	or.b32  	%r1741, %r1843, %r1731;
	mov.b32 	%r1747, 8;
	// begin inline asm
	shfl.sync.up.b32 %r1740, %r1741, %r1747, %r1768, %r1769;
	// end inline asm
	// begin inline asm
	shfl.sync.up.b32 %r1745, %r1746, %r1747, %r1768, %r1769;
	// end inline asm
	setp.eq.s32 	%p464, %r1741, 0;
	selp.b32 	%r1844, %r1745, 0, %p464;
	setp.lt.s32 	%p465, %r1313, 8;
	selp.b32 	%r1845, 0, %r1844, %p465;
	add.s32 	%r1756, %r1845, %r1746;
	selp.b32 	%r1846, 0, %r1740, %p465;
	or.b32  	%r1751, %r1846, %r1741;
	mov.b32 	%r1757, 16;
	// begin inline asm
	shfl.sync.up.b32 %r1750, %r1751, %r1757, %r1768, %r1769;
	// end inline asm
	// begin inline asm
	shfl.sync.up.b32 %r1755, %r1756, %r1757, %r1768, %r1769;
	// end inline asm
	setp.eq.s32 	%p466, %r1751, 0;
	selp.b32 	%r1847, %r1755, 0, %p466;
	setp.lt.s32 	%p467, %r1313, 16;
	selp.b32 	%r1848, 0, %r1847, %p467;
	add.s32 	%r1766, %r1848, %r1756;
	selp.b32 	%r1849, 0, %r1750, %p467;
	or.b32  	%r1761, %r1849, %r1751;
	// begin inline asm
	shfl.sync.up.b32 %r1760, %r1761, %r1767, %r1768, %r1769;
	// end inline asm
	// begin inline asm
	shfl.sync.up.b32 %r2034, %r1766, %r1767, %r1768, %r1769;
	// end inline asm
	setp.ne.s32 	%p468, %r1313, 31;
	@%p468 bra 	$L__BB14_6;
	shr.u32 	%r1850, %r52, 2;
	and.b32  	%r1851, %r1850, 248;
	mov.u32 	%r1852, _ZZN3cub18CUB_300001_SM_10006detail11scan_by_key21DeviceScanByKeyKernelINS2_10policy_hubIPiiiN4cuda3std3__44plusIvEEE10Policy1000ES5_S5_S5_NS0_24ReduceByKeyScanTileStateIiiLb1EEENS8_8equal_toIvEESA_ijiiEEvT0_PT9_T1_T2_T3_iT4_T5_T6_T7_E12temp_storage;
	add.s32 	%r1853, %r1852, %r1851;
	st.shared.v2.u32 	[%r1853], {%r1761, %r1766};
$L__BB14_6:
	bar.sync 	0;
	ld.shared.v4.u32 	{%r1854, %r1855, %r1856, %r1857}, [_ZZN3cub18CUB_300001_SM_10006detail11scan_by_key21DeviceScanByKeyKernelINS2_10policy_hubIPiiiN4cuda3std3__44plusIvEEE10Policy1000ES5_S5_S5_NS0_24ReduceByKeyScanTileStateIiiLb1EEENS8_8equal_toIvEESA_ijiiEEvT0_PT9_T1_T2_T3_iT4_T5_T6_T7_E12temp_storage];
	shr.u32 	%r1858, %r52, 5;
	or.b32  	%r1859, %r1856, %r1854;
	setp.eq.s32 	%p469, %r1856, 0;
	selp.b32 	%r1860, %r1855, 0, %p469;
	add.s32 	%r1861, %r1860, %r1857;
	setp.eq.s32 	%p470, %r1858, 2;
	selp.b32 	%r1862, %r1861, %r1855, %p470;
	ld.shared.v4.u32 	{%r1863, %r1864, %r1865, %r1866}, [_ZZN3cub18CUB_300001_SM_10006detail11scan_by_key21DeviceScanByKeyKernelINS2_10policy_hubIPiiiN4cuda3std3__44plusIvEEE10Policy1000ES5_S5_S5_NS0_24ReduceByKeyScanTileStateIiiLb1EEENS8_8equal_toIvEESA_ijiiEEvT0_PT9_T1_T2_T3_iT4_T5_T6_T7_E12temp_storage+16];
	or.b32  	%r1867, %r1863, %r1859;
	setp.eq.s32 	%p471, %r1863, 0;
	selp.b32 	%r1868, %r1861, 0, %p471;
	add.s32 	%r1869, %r1868, %r1864;
	setp.eq.s32 	%p472, %r1858, 3;
	selp.b32 	%r1870, %r1869, %r1862, %p472;
	or.b32  	%r1871, %r1865, %r1867;
	setp.eq.s32 	%p473, %r1865, 0;
	selp.b32 	%r1872, %r1869, 0, %p473;
	add.s32 	%r1873, %r1872, %r1866;
	setp.eq.s32 	%p474, %r1858, 4;
	selp.b32 	%r1874, %r1873, %r1870, %p474;
	ld.shared.v4.u32 	{%r1875, %r1876, %r1877, %r1878}, [_ZZN3cub18CUB_300001_SM_10006detail11scan_by_key21DeviceScanByKeyKernelINS2_10policy_hubIPiiiN4cuda3std3__44plusIvEEE10Policy1000ES5_S5_S5_NS0_24ReduceByKeyScanTileStateIiiLb1EEENS8_8equal_toIvEESA_ijiiEEvT0_PT9_T1_T2_T3_iT4_T5_T6_T7_E12temp_storage+32];
	or.b32  	%r1879, %r1875, %r1871;
	setp.eq.s32 	%p475, %r1875, 0;
	selp.b32 	%r1880, %r1873, 0, %p475;
	add.s32 	%r1881, %r1880, %r1876;
	setp.eq.s32 	%p476, %r1858, 5;
	selp.b32 	%r1882, %r1881, %r1874, %p476;
	or.b32  	%r1883, %r1877, %r1879;
	setp.eq.s32 	%p477, %r1877, 0;
	selp.b32 	%r1884, %r1881, 0, %p477;
	add.s32 	%r1885, %r1884, %r1878;
	setp.eq.s32 	%p478, %r1858, 6;
	selp.b32 	%r66, %r1885, %r1882, %p478;
	ld.shared.v2.u32 	{%r1886, %r1887}, [_ZZN3cub18CUB_300001_SM_10006detail11scan_by_key21DeviceScanByKeyKernelINS2_10policy_hubIPiiiN4cuda3std3__44plusIvEEE10Policy1000ES5_S5_S5_NS0_24ReduceByKeyScanTileStateIiiLb1EEENS8_8equal_toIvEESA_ijiiEEvT0_PT9_T1_T2_T3_iT4_T5_T6_T7_E12temp_storage+48];
	or.b32  	%r67, %r1886, %r1883;
	setp.eq.s32 	%p479, %r1886, 0;
	selp.b32 	%r1888, %r1885, 0, %p479;
	add.s32 	%r68, %r1888, %r1887;
	setp.lt.u32 	%p480, %r52, 32;
	@%p480 bra 	$L__BB14_8;
	setp.eq.s32 	%p481, %r1760, 0;
	selp.b32 	%r1889, %r66, 0, %p481;
	add.s32 	%r1890, %r1889, %r2034;
	setp.eq.s32 	%p482, %r1313, 0;
	selp.b32 	%r2034, %r66, %r1890, %p482;
$L__BB14_8:
	setp.ne.s32 	%p483, %r15, %r16;
	selp.u32 	%r2007, 1, 0, %p483;
	setp.ne.s32 	%p484, %r22, %r23;
	selp.u32 	%r2000, 1, 0, %p484;
	setp.ne.s32 	%p485, %r9, %r10;
	selp.u32 	%r2013, 1, 0, %p485;
	setp.ne.s32 	%p486, %r13, %r14;
	selp.u32 	%r2009, 1, 0, %p486;
	setp.ne.s32 	%p487, %r20, %r21;
	selp.u32 	%r2002, 1, 0, %p487;
	setp.ne.s32 	%p488, %r25, %r26;
	selp.u32 	%r1997, 1, 0, %p488;
	setp.ne.s32 	%p489, %r21, %r22;
	selp.u32 	%r2001, 1, 0, %p489;
	setp.ne.s32 	%p490, %r24, %r25;
	selp.u32 	%r1998, 1, 0, %p490;
	setp.ne.s32 	%p491, %r12, %r13;
	selp.u32 	%r2010, 1, 0, %p491;
	setp.ne.s32 	%p492, %r18, %r19;
	selp.u32 	%r2004, 1, 0, %p492;
	setp.ne.s32 	%p493, %r26, %r27;
	setp.ne.s32 	%p494, %r23, %r24;
	setp.ne.s32 	%p495, %r19, %r20;
	setp.ne.s32 	%p496, %r17, %r18;
	setp.ne.s32 	%p497, %r16, %r17;
	setp.ne.s32 	%p498, %r14, %r15;
	setp.ne.s32 	%p499, %r11, %r12;
	setp.ne.s32 	%p500, %r10, %r11;
	setp.ne.s32 	%p501, %r52, 0;
	setp.eq.s32 	%p502, %r52, 0;
	setp.eq.s32 	%p503, %r2014, 0;
	selp.b32 	%r1891, %r2034, 0, %p503;
	selp.b32 	%r1892, 0, %r1891, %p502;
	add.s32 	%r2033, %r1892, %r29;
	selp.b32 	%r1893, 0, %r2033, %p485;
	add.s32 	%r2032, %r30, %r1893;
	selp.b32 	%r1894, 0, %r2032, %p500;
	add.s32 	%r2031, %r31, %r1894;
	selp.b32 	%r1895, 0, %r2031, %p499;
	add.s32 	%r2030, %r32, %r1895;
	selp.b32 	%r1896, 0, %r2030, %p491;
	add.s32 	%r2029, %r33, %r1896;
	selp.b32 	%r1897, 0, %r2029, %p486;
	add.s32 	%r2028, %r34, %r1897;
	selp.b32 	%r1898, 0, %r2028, %p498;
	add.s32 	%r2027, %r35, %r1898;
	selp.b32 	%r1899, 0, %r2027, %p483;
	add.s32 	%r2026, %r36, %r1899;
	selp.b32 	%r1900, 0, %r2026, %p497;
	add.s32 	%r2025, %r37, %r1900;
	selp.b32 	%r1901, 0, %r2025, %p496;
	add.s32 	%r2024, %r38, %r1901;
	selp.b32 	%r1902, 0, %r2024, %p492;
	add.s32 	%r2023, %r39, %r1902;
	selp.b32 	%r1903, 0, %r2023, %p495;
	add.s32 	%r2022, %r40, %r1903;
	selp.b32 	%r1904, 0, %r2022, %p487;
	add.s32 	%r2021, %r41, %r1904;
	selp.b32 	%r1905, 0, %r2021, %p489;
	add.s32 	%r2020, %r42, %r1905;
	selp.b32 	%r1906, 0, %r2020, %p484;
	add.s32 	%r2019, %r43, %r1906;
	selp.b32 	%r1907, 0, %r2019, %p494;
	add.s32 	%r2018, %r44, %r1907;
	selp.b32 	%r1908, 0, %r2018, %p490;
	add.s32 	%r2017, %r45, %r1908;
	selp.b32 	%r1909, 0, %r2017, %p488;
	add.s32 	%r2016, %r46, %r1909;
	selp.b32 	%r2015, 0, %r2016, %p493;
	@%p501 bra 	$L__BB14_32;
	mov.b64 	%rd160, {%r67, %r68};
	add.s64 	%rd159, %rd1, 512;
	mov.b64 	%rd161, 101;
	// begin inline asm
	st.relaxed.gpu.v2.u64 [%rd159], {%rd160, %rd161};
	// end inline asm
	bra.uni 	$L__BB14_32;
$L__BB14_10:
	setp.ne.s32 	%p315, %r5, 0;
	mov.b32 	%r1983, 0;
	@%p315 bra 	$L__BB14_12;
	ld.param.u64 	%rd171, [_ZN3cub18CUB_300001_SM_10006detail11scan_by_key21DeviceScanByKeyKernelINS2_10policy_hubIPiiiN4cuda3std3__44plusIvEEE10Policy1000ES5_S5_S5_NS0_24ReduceByKeyScanTileStateIiiLb1EEENS8_8equal_toIvEESA_ijiiEEvT0_PT9_T1_T2_T3_iT4_T5_T6_T7__param_1];
	cvta.to.global.u64 	%rd139, %rd171;
	mul.wide.u32 	%rd140, %r4, 4;
	add.s64 	%rd141, %rd139, %rd140;
	ld.global.u32 	%r1983, [%rd141];
$L__BB14_12:
	setp.eq.s32 	%p316, %r5, 0;
	shl.b32 	%r1344, %r5, 2;
	add.s32 	%r1346, %r1342, %r1344;
	add.s32 	%r102, %r1346, 1020;
	st.shared.u32 	[%r1346+1020], %r28;
	bar.sync 	0;
	@%p316 bra 	$L__BB14_14;
	ld.shared.u32 	%r1983, [%r102+-4];
$L__BB14_14:
	mov.u32 	%r105, %tid.x;
	shr.u32 	%r106, %r105, 5;
	setp.ne.s32 	%p317, %r1983, %r9;
	setp.ne.s32 	%p318, %r9, %r10;
	setp.ne.s32 	%p319, %r10, %r11;
	setp.ne.s32 	%p320, %r11, %r12;
	setp.ne.s32 	%p321, %r12, %r13;
	setp.ne.s32 	%p322, %r13, %r14;
	setp.ne.s32 	%p323, %r14, %r15;
	setp.ne.s32 	%p324, %r15, %r16;
	setp.ne.s32 	%p325, %r16, %r17;
	setp.ne.s32 	%p326, %r17, %r18;
	setp.ne.s32 	%p327, %r18, %r19;
	setp.ne.s32 	%p328, %r19, %r20;
	setp.ne.s32 	%p329, %r20, %r21;
	setp.ne.s32 	%p330, %r21, %r22;
	setp.ne.s32 	%p331, %r22, %r23;
	setp.ne.s32 	%p332, %r23, %r24;
	setp.ne.s32 	%p333, %r24, %r25;
	setp.ne.s32 	%p334, %r25, %r26;
	setp.ne.s32 	%p335, %r26, %r27;
	setp.ne.s32 	%p336, %r27, %r28;
	selp.u32 	%r1995, 1, 0, %p336;
	or.pred  	%p337, %p318, %p317;
	selp.b32 	%r1407, 0, %r29, %p318;
	add.s32 	%r1408, %r30, %r1407;
	or.pred  	%p338, %p337, %p319;
	selp.b32 	%r1409, 0, %r1408, %p319;
	add.s32 	%r1410, %r31, %r1409;
	or.pred  	%p339, %p338, %p320;
	selp.b32 	%r1411, 0, %r1410, %p320;
	add.s32 	%r1412, %r32, %r1411;
	or.pred  	%p340, %p339, %p321;
	selp.b32 	%r1413, 0, %r1412, %p321;
	add.s32 	%r1414, %r33, %r1413;
	or.pred  	%p341, %p340, %p322;
	selp.b32 	%r1415, 0, %r1414, %p322;
	add.s32 	%r1416, %r34, %r1415;
	or.pred  	%p342, %p341, %p323;
	selp.b32 	%r1417, 0, %r1416, %p323;
	add.s32 	%r1418, %r35, %r1417;
	or.pred  	%p343, %p342, %p324;
	selp.b32 	%r1419, 0, %r1418, %p324;
	add.s32 	%r1420, %r36, %r1419;
	or.pred  	%p344, %p343, %p325;
	selp.b32 	%r1421, 0, %r1420, %p325;
	add.s32 	%r1422, %r37, %r1421;
	or.pred  	%p345, %p344, %p326;
	selp.b32 	%r1423, 0, %r1422, %p326;
	add.s32 	%r1424, %r38, %r1423;
	or.pred  	%p346, %p345, %p327;
	selp.b32 	%r1425, 0, %r1424, %p327;
	add.s32 	%r1426, %r39, %r1425;
	or.pred  	%p347, %p346, %p328;
	selp.b32 	%r1427, 0, %r1426, %p328;
	add.s32 	%r1428, %r40, %r1427;
	or.pred  	%p348, %p347, %p329;
	selp.b32 	%r1429, 0, %r1428, %p329;
	add.s32 	%r1430, %r41, %r1429;
	or.pred  	%p349, %p348, %p330;
	selp.b32 	%r1431, 0, %r1430, %p330;
	add.s32 	%r1432, %r42, %r1431;
	or.pred  	%p350, %p349, %p331;
	selp.b32 	%r1433, 0, %r1432, %p331;
	add.s32 	%r1434, %r43, %r1433;
	or.pred  	%p351, %p350, %p332;
	selp.b32 	%r1435, 0, %r1434, %p332;
	add.s32 	%r1436, %r44, %r1435;
	or.pred  	%p352, %p351, %p333;
	selp.b32 	%r1437, 0, %r1436, %p333;
	add.s32 	%r1438, %r45, %r1437;
	or.pred  	%p353, %p352, %p334;
	selp.b32 	%r1439, 0, %r1438, %p334;
	add.s32 	%r1440, %r46, %r1439;
	or.pred  	%p354, %p353, %p335;
	selp.b32 	%r1441, 0, %r1440, %p335;
	add.s32 	%r1442, %r47, %r1441;
	or.pred  	%p355, %p354, %p336;
	selp.u32 	%r1348, 1, 0, %p355;
	selp.b32 	%r1443, 0, %r1442, %p336;
	add.s32 	%r1353, %r48, %r1443;
	mov.b32 	%r1404, 1;
	mov.b32 	%r1405, 0;
	mov.b32 	%r1406, -1;
	// begin inline asm
	shfl.sync.up.b32 %r1347, %r1348, %r1404, %r1405, %r1406;
	// end inline asm
	// begin inline asm
	shfl.sync.up.b32 %r1352, %r1353, %r1404, %r1405, %r1406;
	// end inline asm
	selp.b32 	%r1444, 0, %r1352, %p355;
	setp.lt.s32 	%p356, %r1313, 1;
	selp.b32 	%r1445, 0, %r1347, %p356;
	or.b32  	%r1358, %r1445, %r1348;
	selp.b32 	%r1446, 0, %r1444, %p356;
	add.s32 	%r1363, %r1446, %r1353;
	mov.b32 	%r1364, 2;
	// begin inline asm
	shfl.sync.up.b32 %r1357, %r1358, %r1364, %r1405, %r1406;
	// end inline asm
	// begin inline asm
	shfl.sync.up.b32 %r1362, %r1363, %r1364, %r1405, %r1406;
	// end inline asm
	setp.eq.s32 	%p357, %r1358, 0;
	selp.b32 	%r1447, %r1362, 0, %p357;
	setp.lt.s32 	%p358, %r1313, 2;
	selp.b32 	%r1448, 0, %r1357, %p358;
	or.b32  	%r1368, %r1448, %r1358;
	selp.b32 	%r1449, 0, %r1447, %p358;
	add.s32 	%r1373, %r1449, %r1363;
	mov.b32 	%r1374, 4;
	// begin inline asm
	shfl.sync.up.b32 %r1367, %r1368, %r1374, %r1405, %r1406;
	// end inline asm
	// begin inline asm
	shfl.sync.up.b32 %r1372, %r1373, %r1374, %r1405, %r1406;
	// end inline asm
	setp.eq.s32 	%p359, %r1368, 0;
	selp.b32 	%r1450, %r1372, 0, %p359;
	setp.lt.s32 	%p360, %r1313, 4;
	selp.b32 	%r1451, 0, %r1367, %p360;
	or.b32  	%r1378, %r1451, %r1368;
	selp.b32 	%r1452, 0, %r1450, %p360;
	add.s32 	%r1383, %r1452, %r1373;
	mov.b32 	%r1384, 8;
	// begin inline asm
	shfl.sync.up.b32 %r1377, %r1378, %r1384, %r1405, %r1406;
	// end inline asm
	// begin inline asm
	shfl.sync.up.b32 %r1382, %r1383, %r1384, %r1405, %r1406;
	// end inline asm
	setp.eq.s32 	%p361, %r1378, 0;
	selp.b32 	%r1453, %r1382, 0, %p361;
	setp.lt.s32 	%p362, %r1313, 8;
	selp.b32 	%r1454, 0, %r1377, %p362;
	or.b32  	%r1388, %r1454, %r1378;
	selp.b32 	%r1455, 0, %r1453, %p362;
	add.s32 	%r1393, %r1455, %r1383;
	mov.b32 	%r1394, 16;
	// begin inline asm
	shfl.sync.up.b32 %r1387, %r1388, %r1394, %r1405, %r1406;
	// end inline asm
	// begin inline asm
	shfl.sync.up.b32 %r1392, %r1393, %r1394, %r1405, %r1406;
	// end inline asm
	setp.eq.s32 	%p363, %r1388, 0;
	selp.b32 	%r1456, %r1392, 0, %p363;
	setp.lt.s32 	%p364, %r1313, 16;
	selp.b32 	%r1457, 0, %r1387, %p364;
	or.b32  	%r1398, %r1457, %r1388;
	selp.b32 	%r1458, 0, %r1456, %p364;
	add.s32 	%r1403, %r1458, %r1393;
	// begin inline asm
	shfl.sync.up.b32 %r1993, %r1398, %r1404, %r1405, %r1406;
	// end inline asm
	// begin inline asm
	shfl.sync.up.b32 %r1994, %r1403, %r1404, %r1405, %r1406;
	// end inline asm
	setp.ne.s32 	%p365, %r1313, 31;
	@%p365 bra 	$L__BB14_16;
	shl.b32 	%r1459, %r106, 3;
	mov.u32 	%r1460, _ZZN3cub18CUB_300001_SM_10006detail11scan_by_key21DeviceScanByKeyKernelINS2_10policy_hubIPiiiN4cuda3std3__44plusIvEEE10Policy1000ES5_S5_S5_NS0_24ReduceByKeyScanTileStateIiiLb1EEENS8_8equal_toIvEESA_ijiiEEvT0_PT9_T1_T2_T3_iT4_T5_T6_T7_E12temp_storage;
	add.s32 	%r1461, %r1460, %r1459;
	st.shared.v2.u32 	[%r1461], {%r1398, %r1403};
$L__BB14_16:
	bar.sync 	0;
	ld.shared.v4.u32 	{%r1462, %r1463, %r1464, %r1465}, [_ZZN3cub18CUB_300001_SM_10006detail11scan_by_key21DeviceScanByKeyKernelINS2_10policy_hubIPiiiN4cuda3std3__44plusIvEEE10Policy1000ES5_S5_S5_NS0_24ReduceByKeyScanTileStateIiiLb1EEENS8_8equal_toIvEESA_ijiiEEvT0_PT9_T1_T2_T3_iT4_T5_T6_T7_E12temp_storage];
	or.b32  	%r1466, %r1464, %r1462;
	setp.eq.s32 	%p366, %r1464, 0;
	selp.b32 	%r1467, %r1463, 0, %p366;
	add.s32 	%r1468, %r1467, %r1465;
	setp.eq.s32 	%p367, %r106, 2;
	selp.b32 	%r1469, %r1466, %r1462, %p367;
	selp.b32 	%r1470, %r1468, %r1463, %p367;
	ld.shared.v4.u32 	{%r1471, %r1472, %r1473, %r1474}, [_ZZN3cub18CUB_300001_SM_10006detail11scan_by_key21DeviceScanByKeyKernelINS2_10policy_hubIPiiiN4cuda3std3__44plusIvEEE10Policy1000ES5_S5_S5_NS0_24ReduceByKeyScanTileStateIiiLb1EEENS8_8equal_toIvEESA_ijiiEEvT0_PT9_T1_T2_T3_iT4_T5_T6_T7_E12temp_storage+16];
	or.b32  	%r1475, %r1471, %r1466;
	setp.eq.s32 	%p368, %r1471, 0;
	selp.b32 	%r1476, %r1468, 0, %p368;
	add.s32 	%r1477, %r1476, %r1472;
	setp.eq.s32 	%p369, %r106, 3;
	selp.b32 	%r1478, %r1475, %r1469, %p369;
	selp.b32 	%r1479, %r1477, %r1470, %p369;
	or.b32  	%r1480, %r1473, %r1475;
	setp.eq.s32 	%p370, %r1473, 0;
	selp.b32 	%r1481, %r1477, 0, %p370;
	add.s32 	%r1482, %r1481, %r1474;
	setp.eq.s32 	%p371, %r106, 4;
	selp.b32 	%r1483, %r1480, %r1478, %p371;
	selp.b32 	%r1484, %r1482, %r1479, %p371;
	ld.shared.v4.u32 	{%r1485, %r1486, %r1487, %r1488}, [_ZZN3cub18CUB_300001_SM_10006detail11scan_by_key21DeviceScanByKeyKernelINS2_10policy_hubIPiiiN4cuda3std3__44plusIvEEE10Policy1000ES5_S5_S5_NS0_24ReduceByKeyScanTileStateIiiLb1EEENS8_8equal_toIvEESA_ijiiEEvT0_PT9_T1_T2_T3_iT4_T5_T6_T7_E12temp_storage+32];
	or.b32  	%r1489, %r1485, %r1480;
	setp.eq.s32 	%p372, %r1485, 0;
	selp.b32 	%r1490, %r1482, 0, %p372;
	add.s32 	%r1491, %r1490, %r1486;
	setp.eq.s32 	%p373, %r106, 5;
	selp.b32 	%r1492, %r1489, %r1483, %p373;
	selp.b32 	%r1493, %r1491, %r1484, %p373;
	or.b32  	%r1494, %r1487, %r1489;
	setp.eq.s32 	%p374, %r1487, 0;
	selp.b32 	%r1495, %r1491, 0, %p374;
	add.s32 	%r1496, %r1495, %r1488;
	setp.eq.s32 	%p375, %r106, 6;
	selp.b32 	%r112, %r1494, %r1492, %p375;
	selp.b32 	%r113, %r1496, %r1493, %p375;
	ld.shared.v2.u32 	{%r1497, %r1498}, [_ZZN3cub18CUB_300001_SM_10006detail11scan_by_key21DeviceScanByKeyKernelINS2_10policy_hubIPiiiN4cuda3std3__44plusIvEEE10Policy1000ES5_S5_S5_NS0_24ReduceByKeyScanTileStateIiiLb1EEENS8_8equal_toIvEESA_ijiiEEvT0_PT9_T1_T2_T3_iT4_T5_T6_T7_E12temp_storage+48];
	or.b32  	%r114, %r1497, %r1494;
	setp.eq.s32 	%p376, %r1497, 0;
	selp.b32 	%r1499, %r1496, 0, %p376;
	add.s32 	%r115, %r1499, %r1498;
	setp.lt.u32 	%p377, %r105, 32;
	@%p377 bra 	$L__BB14_18;
	setp.eq.s32 	%p378, %r1993, 0;
	selp.b32 	%r1500, %r113, 0, %p378;
	add.s32 	%r1501, %r1500, %r1994;
	setp.eq.s32 	%p379, %r1313, 0;
	selp.b32 	%r1502, 0, %r1993, %p379;
	or.b32  	%r1993, %r112, %r1502;
	selp.b32 	%r1994, %r113, %r1501, %p379;
	bra.uni 	$L__BB14_31;
$L__BB14_18:
	setp.ne.s32 	%p380, %r105, 0;
	mov.u32 	%r1991, %ctaid.x;
	mul.wide.u32 	%rd142, %r1991, 16;
	add.s64 	%rd2, %rd1, %rd142;
	@%p380 bra 	$L__BB14_20;
	st.shared.u32 	[_ZZN3cub18CUB_300001_SM_10006detail11scan_by_key21DeviceScanByKeyKernelINS2_10policy_hubIPiiiN4cuda3std3__44plusIvEEE10Policy1000ES5_S5_S5_NS0_24ReduceByKeyScanTileStateIiiLb1EEENS8_8equal_toIvEESA_ijiiEEvT0_PT9_T1_T2_T3_iT4_T5_T6_T7_E12temp_storage+116], %r114;
	st.shared.u32 	[_ZZN3cub18CUB_300001_SM_10006detail11scan_by_key21DeviceScanByKeyKernelINS2_10policy_hubIPiiiN4cuda3std3__44plusIvEEE10Policy1000ES5_S5_S5_NS0_24ReduceByKeyScanTileStateIiiLb1EEENS8_8equal_toIvEESA_ijiiEEvT0_PT9_T1_T2_T3_iT4_T5_T6_T7_E12temp_storage+120], %r115;
	mov.b64 	%rd144, {%r114, %r115};
	add.s64 	%rd143, %rd2, 512;
	mov.b64 	%rd145, 100;
	// begin inline asm
	st.relaxed.gpu.v2.u64 [%rd143], {%rd144, %rd145};
	// end inline asm
$L__BB14_20:
	not.b32 	%r119, %r105;
	mov.b32 	%r1503, 280;
	// begin inline asm
	nanosleep.u32 %r1503;
	// end inline asm
	mov.b32 	%r1985, 928;
	mul.wide.s32 	%rd149, %r119, 16;
	add.s64 	%rd150, %rd2, %rd149;
	add.s64 	%rd148, %rd150, 512;
$L__BB14_21:
	shr.u32 	%r122, %r1985, 1;
	mul.lo.s32 	%r1506, %r1991, 16807;
	and.b32  	%r1991, %r1506, 2147483647;
	sub.s32 	%r1507, %r1985, %r122;
	add.s32 	%r1508, %r1507, 1;
	rem.u32 	%r1509, %r1991, %r1508;
	add.s32 	%r1505, %r1509, %r122;
	// begin inline asm
	nanosleep.u32 %r1505;
	// end inline asm
	// begin inline asm
	ld.relaxed.gpu.v2.u64 {%rd146, %rd176}, [%rd148];
	// end inline asm
	setp.eq.s64 	%p381, %rd176, 99;
	mov.b32 	%r1510, -1;
	vote.sync.any.pred 	%p382, %p381, %r1510;
	mov.u32 	%r1985, %r122;
	@%p382 bra 	$L__BB14_21;
	mov.b64 	{%r1514, %r1519}, %rd146;
	setp.eq.s64 	%p383, %rd176, 101;
	mov.b32 	%r1562, -1;
	vote.sync.ballot.b32 	%r1564, %p383, %r1562;
	// begin inline asm
	mov.u32 %r1512, %lanemask_ge;
	// end inline asm
	and.b32  	%r1565, %r1564, %r1512;
	or.b32  	%r1566, %r1565, -2147483648;
	add.s32 	%r1567, %r1566, -1;
	not.b32 	%r1568, %r1566;
	and.b32  	%r1569, %r1568, %r1567;
	popc.b32 	%r1516, %r1569;
	mov.b32 	%r1520, 1;
	// begin inline asm
	shfl.sync.down.b32 %r1513, %r1514, %r1520, %r1516, %r1562;
	// end inline asm
	// begin inline asm
	shfl.sync.down.b32 %r1518, %r1519, %r1520, %r1516, %r1562;
	// end inline asm
	setp.lt.s32 	%p385, %r1313, %r1516;
	setp.eq.s32 	%p386, %r1514, 0;
	selp.b32 	%r1570, %r1513, 0, %p385;
	or.b32  	%r1524, %r1570, %r1514;
	selp.b32 	%r1571, %r1518, 0, %p386;
	selp.b32 	%r1572, %r1571, 0, %p385;
	add.s32 	%r1529, %r1572, %r1519;
	mov.b32 	%r1530, 2;
	// begin inline asm
	shfl.sync.down.b32 %r1523, %r1524, %r1530, %r1516, %r1562;
	// end inline asm
	// begin inline asm
	shfl.sync.down.b32 %r1528, %r1529, %r1530, %r1516, %r1562;
	// end inline asm
	add.s32 	%r1573, %r1313, 2;
	setp.gt.s32 	%p387, %r1573, %r1516;
	setp.eq.s32 	%p388, %r1524, 0;
	selp.b32 	%r1574, %r1528, 0, %p388;
	selp.b32 	%r1575, 0, %r1523, %p387;
	or.b32  	%r1534, %r1524, %r1575;
	selp.b32 	%r1576, 0, %r1574, %p387;
	add.s32 	%r1539, %r1576, %r1529;
	mov.b32 	%r1540, 4;
	// begin inline asm
	shfl.sync.down.b32 %r1533, %r1534, %r1540, %r1516, %r1562;
	// end inline asm
	// begin inline asm
	shfl.sync.down.b32 %r1538, %r1539, %r1540, %r1516, %r1562;
	// end inline asm
	add.s32 	%r1577, %r1313, 4;
	setp.gt.s32 	%p389, %r1577, %r1516;
	setp.eq.s32 	%p390, %r1534, 0;
	selp.b32 	%r1578, %r1538, 0, %p390;
	selp.b32 	%r1579, 0, %r1533, %p389;
	or.b32  	%r1544, %r1534, %r1579;
	selp.b32 	%r1580, 0, %r1578, %p389;
	add.s32 	%r1549, %r1539, %r1580;
	mov.b32 	%r1550, 8;
	// begin inline asm
	shfl.sync.down.b32 %r1543, %r1544, %r1550, %r1516, %r1562;
	// end inline asm
	// begin inline asm
	shfl.sync.down.b32 %r1548, %r1549, %r1550, %r1516, %r1562;
	// end inline asm
	add.s32 	%r1581, %r1313, 8;
	setp.gt.s32 	%p391, %r1581, %r1516;
	setp.eq.s32 	%p392, %r1544, 0;
	selp.b32 	%r1582, %r1548, 0, %p392;
	selp.b32 	%r1583, 0, %r1543, %p391;
	or.b32  	%r1554, %r1544, %r1583;
	selp.b32 	%r1584, 0, %r1582, %p391;
	add.s32 	%r1559, %r1549, %r1584;
	mov.b32 	%r1560, 16;
	// begin inline asm
	shfl.sync.down.b32 %r1553, %r1554, %r1560, %r1516, %r1562;
	// end inline asm
	// begin inline asm
	shfl.sync.down.b32 %r1558, %r1559, %r1560, %r1516, %r1562;
	// end inline asm
	add.s32 	%r1585, %r1313, 16;
	setp.gt.s32 	%p393, %r1585, %r1516;
	setp.eq.s32 	%p394, %r1554, 0;
	selp.b32 	%r1586, %r1558, 0, %p394;
	selp.b32 	%r1587, 0, %r1553, %p393;
	or.b32  	%r1989, %r1587, %r1554;
	selp.b32 	%r1588, 0, %r1586, %p393;
	add.s32 	%r1988, %r1559, %r1588;
	add.s64 	%rd5, %rd1, 512;
	mov.u32 	%r1589, %tid.x;
	not.b32 	%r1590, %r1589;
	mov.u32 	%r1591, %ctaid.x;
	add.s32 	%r1990, %r1591, %r1590;
	mov.b32 	%r1987, 928;
$L__BB14_23:
	setp.ne.s64 	%p395, %rd176, 101;
	mov.b32 	%r1592, -1;
	vote.sync.all.pred 	%p396, %p395, %r1592;
	not.pred 	%p397, %p396;
	@%p397 bra 	$L__BB14_27;
	shr.u32 	%r1987, %r1987, 1;
	mul.wide.s32 	%rd157, %r1990, 16;
	add.s64 	%rd158, %rd5, %rd157;
	add.s64 	%rd156, %rd158, -512;
	mov.u32 	%r1992, %r1987;
$L__BB14_25:
	shr.u32 	%r136, %r1992, 1;
	mul.lo.s32 	%r1621, %r1991, 16807;
	and.b32  	%r1991, %r1621, 2147483647;
	sub.s32 	%r1622, %r1992, %r136;
	add.s32 	%r1623, %r1622, 1;
	rem.u32 	%r1624, %r1991, %r1623;
	add.s32 	%r1620, %r1624, %r136;
	// begin inline asm
	nanosleep.u32 %r1620;
	// end inline asm
	// begin inline asm
	ld.relaxed.gpu.v2.u64 {%rd154, %rd176}, [%rd156];
	// end inline asm
	setp.eq.s64 	%p422, %rd176, 99;
	mov.b32 	%r1625, -1;
	vote.sync.any.pred 	%p423, %p422, %r1625;
	mov.u32 	%r1992, %r136;
	@%p423 bra 	$L__BB14_25;
	mov.b64 	{%r1628, %r1633}, %rd154;
	setp.eq.s64 	%p424, %rd176, 101;
	mov.b32 	%r1676, -1;
	vote.sync.ballot.b32 	%r1677, %p424, %r1676;
	and.b32  	%r1678, %r1677, %r1512;
	or.b32  	%r1679, %r1678, -2147483648;
	add.s32 	%r1680, %r1679, -1;
	not.b32 	%r1681, %r1679;
	and.b32  	%r1682, %r1681, %r1680;
	popc.b32 	%r1630, %r1682;
	mov.b32 	%r1634, 1;
	// begin inline asm
	shfl.sync.down.b32 %r1627, %r1628, %r1634, %r1630, %r1676;
	// end inline asm
	// begin inline asm
	shfl.sync.down.b32 %r1632, %r1633, %r1634, %r1630, %r1676;
	// end inline asm
	setp.lt.s32 	%p426, %r1313, %r1630;
	setp.eq.s32 	%p427, %r1628, 0;
	selp.b32 	%r1683, %r1627, 0, %p426;
	or.b32  	%r1638, %r1683, %r1628;
	selp.b32 	%r1684, %r1632, 0, %p427;
	selp.b32 	%r1685, %r1684, 0, %p426;
	add.s32 	%r1643, %r1685, %r1633;
	mov.b32 	%r1644, 2;
	// begin inline asm
	shfl.sync.down.b32 %r1637, %r1638, %r1644, %r1630, %r1676;
	// end inline asm
	// begin inline asm
	shfl.sync.down.b32 %r1642, %r1643, %r1644, %r1630, %r1676;
	// end inline asm
	add.s32 	%r1686, %r1313, 2;
	setp.gt.s32 	%p428, %r1686, %r1630;
	setp.eq.s32 	%p429, %r1638, 0;
	selp.b32 	%r1687, %r1642, 0, %p429;
	selp.b32 	%r1688, 0, %r1637, %p428;
	or.b32  	%r1648, %r1638, %r1688;
	selp.b32 	%r1689, 0, %r1687, %p428;
	add.s32 	%r1653, %r1689, %r1643;
	mov.b32 	%r1654, 4;
	// begin inline asm
	shfl.sync.down.b32 %r1647, %r1648, %r1654, %r1630, %r1676;
	// end inline asm
	// begin inline asm
	shfl.sync.down.b32 %r1652, %r1653, %r1654, %r1630, %r1676;
	// end inline asm
	add.s32 	%r1690, %r1313, 4;
	setp.gt.s32 	%p430, %r1690, %r1630;
	setp.eq.s32 	%p431, %r1648, 0;
	selp.b32 	%r1691, %r1652, 0, %p431;
	selp.b32 	%r1692, 0, %r1647, %p430;
	or.b32  	%r1658, %r1648, %r1692;
	selp.b32 	%r1693, 0, %r1691, %p430;
	add.s32 	%r1663, %r1653, %r1693;
	mov.b32 	%r1664, 8;
	// begin inline asm
	shfl.sync.down.b32 %r1657, %r1658, %r1664, %r1630, %r1676;
	// end inline asm
	// begin inline asm
	shfl.sync.down.b32 %r1662, %r1663, %r1664, %r1630, %r1676;
	// end inline asm
	add.s32 	%r1694, %r1313, 8;
	setp.gt.s32 	%p432, %r1694, %r1630;
	setp.eq.s32 	%p433, %r1658, 0;
	selp.b32 	%r1695, %r1662, 0, %p433;
	selp.b32 	%r1696, 0, %r1657, %p432;
	or.b32  	%r1668, %r1658, %r1696;
	selp.b32 	%r1697, 0, %r1695, %p432;
	add.s32 	%r1673, %r1663, %r1697;
	mov.b32 	%r1674, 16;
	// begin inline asm
	shfl.sync.down.b32 %r1667, %r1668, %r1674, %r1630, %r1676;
	// end inline asm
	// begin inline asm
	shfl.sync.down.b32 %r1672, %r1673, %r1674, %r1630, %r1676;
	// end inline asm
	add.s32 	%r1698, %r1313, 16;
	setp.gt.s32 	%p434, %r1698, %r1630;
	setp.eq.s32 	%p435, %r1668, 0;
	selp.b32 	%r1699, %r1672, 0, %p435;
	selp.b32 	%r1700, 0, %r1667, %p434;
	selp.b32 	%r1701, 0, %r1699, %p434;
	add.s32 	%r1702, %r1673, %r1701;
	or.b32  	%r1703, %r1700, %r1989;
	or.b32  	%r138, %r1703, %r1668;
	setp.eq.s32 	%p436, %r1989, 0;
	selp.b32 	%r1704, %r1702, 0, %p436;
	add.s32 	%r1988, %r1704, %r1988;
	add.s32 	%r1990, %r1990, -32;
	mov.u32 	%r1989, %r138;
	bra.uni 	$L__BB14_23;
$L__BB14_27:
	mov.u32 	%r1594, %tid.x;
	setp.ne.s32 	%p398, %r1594, 0;
	@%p398 bra 	$L__BB14_29;
	or.b32  	%r1595, %r1989, %r114;
	setp.eq.s32 	%p399, %r114, 0;
	selp.b32 	%r1596, %r1988, 0, %p399;
	add.s32 	%r1597, %r1596, %r115;
	mov.b64 	%rd152, {%r1595, %r1597};
	add.s64 	%rd151, %rd2, 512;
	mov.b64 	%rd153, 101;
	// begin inline asm
	st.relaxed.gpu.v2.u64 [%rd151], {%rd152, %rd153};
	// end inline asm
	st.shared.u32 	[_ZZN3cub18CUB_300001_SM_10006detail11scan_by_key21DeviceScanByKeyKernelINS2_10policy_hubIPiiiN4cuda3std3__44plusIvEEE10Policy1000ES5_S5_S5_NS0_24ReduceByKeyScanTileStateIiiLb1EEENS8_8equal_toIvEESA_ijiiEEvT0_PT9_T1_T2_T3_iT4_T5_T6_T7_E12temp_storage+100], %r1989;
	st.shared.v2.u32 	[_ZZN3cub18CUB_300001_SM_10006detail11scan_by_key21DeviceScanByKeyKernelINS2_10policy_hubIPiiiN4cuda3std3__44plusIvEEE10Policy1000ES5_S5_S5_NS0_24ReduceByKeyScanTileStateIiiLb1EEENS8_8equal_toIvEESA_ijiiEEvT0_PT9_T1_T2_T3_iT4_T5_T6_T7_E12temp_storage+104], {%r1988, %r1595};
	st.shared.u32 	[_ZZN3cub18CUB_300001_SM_10006detail11scan_by_key21DeviceScanByKeyKernelINS2_10policy_hubIPiiiN4cuda3std3__44plusIvEEE10Policy1000ES5_S5_S5_NS0_24ReduceByKeyScanTileStateIiiLb1EEENS8_8equal_toIvEESA_ijiiEEvT0_PT9_T1_T2_T3_iT4_T5_T6_T7_E12temp_storage+112], %r1597;
$L__BB14_29:
	setp.ne.s32 	%p400, %r1313, 0;
	@%p400 bra 	$L__BB14_31;
	st.shared.v2.u32 	[_ZZN3cub18CUB_300001_SM_10006detail11scan_by_key21DeviceScanByKeyKernelINS2_10policy_hubIPiiiN4cuda3std3__44plusIvEEE10Policy1000ES5_S5_S5_NS0_24ReduceByKeyScanTileStateIiiLb1EEENS8_8equal_toIvEESA_ijiiEEvT0_PT9_T1_T2_T3_iT4_T5_T6_T7_E12temp_storage+64], {%r1989, %r1988};
	mov.u32 	%r1993, %r1989;
	mov.u32 	%r1994, %r1988;
$L__BB14_31:
	setp.ne.s32 	%p401, %r26, %r27;
	selp.u32 	%r1996, 1, 0, %p401;
	setp.ne.s32 	%p402, %r25, %r26;
	selp.u32 	%r1997, 1, 0, %p402;
	setp.ne.s32 	%p403, %r24, %r25;
	selp.u32 	%r1998, 1, 0, %p403;
	setp.ne.s32 	%p404, %r23, %r24;
	selp.u32 	%r1999, 1, 0, %p404;
	setp.ne.s32 	%p405, %r22, %r23;
	selp.u32 	%r2000, 1, 0, %p405;
	setp.ne.s32 	%p406, %r21, %r22;
	selp.u32 	%r2001, 1, 0, %p406;
	setp.ne.s32 	%p407, %r20, %r21;
	selp.u32 	%r2002, 1, 0, %p407;
	setp.ne.s32 	%p408, %r19, %r20;
	selp.u32 	%r2003, 1, 0, %p408;
	setp.ne.s32 	%p409, %r18, %r19;
	selp.u32 	%r2004, 1, 0, %p409;
	setp.ne.s32 	%p410, %r17, %r18;
	selp.u32 	%r2005, 1, 0, %p410;
	setp.ne.s32 	%p411, %r16, %r17;
	selp.u32 	%r2006, 1, 0, %p411;
	setp.ne.s32 	%p412, %r15, %r16;
	selp.u32 	%r2007, 1, 0, %p412;
	setp.ne.s32 	%p413, %r14, %r15;
	selp.u32 	%r2008, 1, 0, %p413;
	setp.ne.s32 	%p414, %r13, %r14;
	selp.u32 	%r2009, 1, 0, %p414;
	setp.ne.s32 	%p415, %r12, %r13;
	selp.u32 	%r2010, 1, 0, %p415;
	setp.ne.s32 	%p416, %r1983, %r9;
	selp.u32 	%r2014, 1, 0, %p416;
	setp.ne.s32 	%p417, %r11, %r12;
	selp.u32 	%r2011, 1, 0, %p417;
	setp.ne.s32 	%p418, %r9, %r10;
	selp.u32 	%r2013, 1, 0, %p418;
	setp.ne.s32 	%p419, %r10, %r11;
	selp.u32 	%r2012, 1, 0, %p419;
	mov.u32 	%r1598, %tid.x;
	setp.eq.s32 	%p420, %r1598, 0;
	bar.sync 	0;
	ld.shared.u32 	%r1599, [_ZZN3cub18CUB_300001_SM_10006detail11scan_by_key21DeviceScanByKeyKernelINS2_10policy_hubIPiiiN4cuda3std3__44plusIvEEE10Policy1000ES5_S5_S5_NS0_24ReduceByKeyScanTileStateIiiLb1EEENS8_8equal_toIvEESA_ijiiEEvT0_PT9_T1_T2_T3_iT4_T5_T6_T7_E12temp_storage+68];
	setp.eq.s32 	%p421, %r1993, 0;
	selp.b32 	%r1600, %r1599, 0, %p421;
	selp.b32 	%r1601, 0, %r1600, %p420;
	add.s32 	%r2034, %r1994, %r1601;
	selp.b32 	%r1602, 0, %r2034, %p416;
	add.s32 	%r2033, %r1602, %r29;
	selp.b32 	%r1603, 0, %r2033, %p418;
	add.s32 	%r2032, %r30, %r1603;
	selp.b32 	%r1604, 0, %r2032, %p419;
	add.s32 	%r2031, %r31, %r1604;
	selp.b32 	%r1605, 0, %r2031, %p417;
	add.s32 	%r2030, %r32, %r1605;
	selp.b32 	%r1606, 0, %r2030, %p415;
	add.s32 	%r2029, %r33, %r1606;
	selp.b32 	%r1607, 0, %r2029, %p414;
	add.s32 	%r2028, %r34, %r1607;
	selp.b32 	%r1608, 0, %r2028, %p413;
	add.s32 	%r2027, %r35, %r1608;
	selp.b32 	%r1609, 0, %r2027, %p412;
	add.s32 	%r2026, %r36, %r1609;
	selp.b32 	%r1610, 0, %r2026, %p411;
	add.s32 	%r2025, %r37, %r1610;
	selp.b32 	%r1611, 0, %r2025, %p410;
	add.s32 	%r2024, %r38, %r1611;
	selp.b32 	%r1612, 0, %r2024, %p409;
	add.s32 	%r2023, %r39, %r1612;
	selp.b32 	%r1613, 0, %r2023, %p408;
	add.s32 	%r2022, %r40, %r1613;
	selp.b32 	%r1614, 0, %r2022, %p407;
	add.s32 	%r2021, %r41, %r1614;
	selp.b32 	%r1615, 0, %r2021, %p406;
	add.s32 	%r2020, %r42, %r1615;
	selp.b32 	%r1616, 0, %r2020, %p405;
	add.s32 	%r2019, %r43, %r1616;
	selp.b32 	%r1617, 0, %r2019, %p404;
	add.s32 	%r2018, %r44, %r1617;
	selp.b32 	%r1618, 0, %r2018, %p403;
	add.s32 	%r2017, %r45, %r1618;
	selp.b32 	%r1619, 0, %r2017, %p402;
	add.s32 	%r2016, %r46, %r1619;
	selp.b32 	%r2015, 0, %r2016, %p401;
$L__BB14_32:
	ld.param.u32 	%r1979, [_ZN3cub18CUB_300001_SM_10006detail11scan_by_key21DeviceScanByKeyKernelINS2_10policy_hubIPiiiN4cuda3std3__44plusIvEEE10Policy1000ES5_S5_S5_NS0_24ReduceByKeyScanTileStateIiiLb1EEENS8_8equal_toIvEESA_ijiiEEvT0_PT9_T1_T2_T3_iT4_T5_T6_T7__param_8];
	ld.param.u64 	%rd175, [_ZN3cub18CUB_300001_SM_10006detail11scan_by_key21DeviceScanByKeyKernelINS2_10policy_hubIPiiiN4cuda3std3__44plusIvEEE10Policy1000ES5_S5_S5_NS0_24ReduceByKeyScanTileStateIiiLb1EEENS8_8equal_toIvEESA_ijiiEEvT0_PT9_T1_T2_T3_iT4_T5_T6_T7__param_3];
	add.s32 	%r1910, %r47, %r2015;
	bar.sync 	0;
	setp.eq.s32 	%p504, %r2014, 0;
	selp.b32 	%r1911, %r2034, 0, %p504;
	add.s32 	%r1912, %r1979, %r1911;
	setp.eq.s32 	%p505, %r2013, 0;
	selp.b32 	%r1913, %r2033, 0, %p505;
	add.s32 	%r1914, %r1979, %r1913;
	setp.eq.s32 	%p506, %r2012, 0;
	selp.b32 	%r1915, %r2032, 0, %p506;
	add.s32 	%r1916, %r1979, %r1915;
	setp.eq.s32 	%p507, %r2011, 0;
	selp.b32 	%r1917, %r2031, 0, %p507;
	add.s32 	%r1918, %r1979, %r1917;
	setp.eq.s32 	%p508, %r2010, 0;
	selp.b32 	%r1919, %r2030, 0, %p508;
	add.s32 	%r1920, %r1979, %r1919;
	setp.eq.s32 	%p509, %r2009, 0;
	selp.b32 	%r1921, %r2029, 0, %p509;
	add.s32 	%r1922, %r1979, %r1921;
	setp.eq.s32 	%p510, %r2008, 0;
	selp.b32 	%r1923, %r2028, 0, %p510;
	add.s32 	%r1924, %r1979, %r1923;
	setp.eq.s32 	%p511, %r2007, 0;
	selp.b32 	%r1925, %r2027, 0, %p511;
	add.s32 	%r1926, %r1979, %r1925;
	setp.eq.s32 	%p512, %r2006, 0;
	selp.b32 	%r1927, %r2026, 0, %p512;
	add.s32 	%r1928, %r1979, %r1927;
	setp.eq.s32 	%p513, %r2005, 0;
	selp.b32 	%r1929, %r2025, 0, %p513;
	add.s32 	%r1930, %r1979, %r1929;
	setp.eq.s32 	%p514, %r2004, 0;
	selp.b32 	%r1931, %r2024, 0, %p514;
	add.s32 	%r1932, %r1979, %r1931;
	setp.eq.s32 	%p515, %r2003, 0;
	selp.b32 	%r1933, %r2023, 0, %p515;
	add.s32 	%r1934, %r1979, %r1933;
	setp.eq.s32 	%p516, %r2002, 0;
	selp.b32 	%r1935, %r2022, 0, %p516;
	add.s32 	%r1936, %r1979, %r1935;
	setp.eq.s32 	%p517, %r2001, 0;
	selp.b32 	%r1937, %r2021, 0, %p517;
	add.s32 	%r1938, %r1979, %r1937;
	setp.eq.s32 	%p518, %r2000, 0;
	selp.b32 	%r1939, %r2020, 0, %p518;
	add.s32 	%r1940, %r1979, %r1939;
	setp.eq.s32 	%p519, %r1999, 0;
	selp.b32 	%r1941, %r2019, 0, %p519;
	add.s32 	%r1942, %r1979, %r1941;
	setp.eq.s32 	%p520, %r1998, 0;
	selp.b32 	%r1943, %r2018, 0, %p520;
	add.s32 	%r1944, %r1979, %r1943;
	setp.eq.s32 	%p521, %r1997, 0;
	selp.b32 	%r1945, %r2017, 0, %p521;
	add.s32 	%r1946, %r1979, %r1945;
	setp.eq.s32 	%p522, %r1996, 0;
	selp.b32 	%r1947, %r2016, 0, %p522;
	add.s32 	%r1948, %r1979, %r1947;
	setp.eq.s32 	%p523, %r1995, 0;
	selp.b32 	%r1949, %r1910, 0, %p523;
	add.s32 	%r1950, %r1979, %r1949;
	st.shared.v4.u32 	[%r8], {%r1912, %r1914, %r1916, %r1918};
	st.shared.v4.u32 	[%r8+16], {%r1920, %r1922, %r1924, %r1926};
	st.shared.v4.u32 	[%r8+32], {%r1928, %r1930, %r1932, %r1934};
	st.shared.v4.u32 	[%r8+48], {%r1936, %r1938, %r1940, %r1942};
	st.shared.v4.u32 	[%r8+64], {%r1944, %r1946, %r1948, %r1950};
	bar.warp.sync 	-1;
	ld.shared.u32 	%r1951, [%r7];
	ld.shared.u32 	%r1952, [%r7+128];
	ld.shared.u32 	%r1953, [%r7+256];
	ld.shared.u32 	%r1954, [%r7+384];
	ld.shared.u32 	%r1955, [%r7+512];
	ld.shared.u32 	%r1956, [%r7+640];
	ld.shared.u32 	%r1957, [%r7+768];
	ld.shared.u32 	%r1958, [%r7+896];
	ld.shared.u32 	%r1959, [%r7+1024];
	ld.shared.u32 	%r1960, [%r7+1152];
	ld.shared.u32 	%r1961, [%r7+1280];
	ld.shared.u32 	%r1962, [%r7+1408];
	ld.shared.u32 	%r1963, [%r7+1536];
	ld.shared.u32 	%r1964, [%r7+1664];
	ld.shared.u32 	%r1965, [%r7+1792];
	ld.shared.u32 	%r1966, [%r7+1920];
	ld.shared.u32 	%r1967, [%r7+2048];
	ld.shared.u32 	%r1968, [%r7+2176];
	ld.shared.u32 	%r1969, [%r7+2304];
	ld.shared.u32 	%r1970, [%r7+2432];
	cvta.to.global.u64 	%rd162, %rd175;
	mov.u32 	%r1971, %tid.x;
	and.b32  	%r1972, %r1971, 992;
	mul.lo.s32 	%r1973, %r1972, 20;
	and.b32  	%r1974, %r1971, 31;
	or.b32  	%r1975, %r1973, %r1974;
	cvt.u64.u32 	%rd163, %r1975;
	mov.u32 	%r1976, %ctaid.x;
	mul.lo.s32 	%r1977, %r1976, 4480;
	cvt.u64.u32 	%rd164, %r1977;
	add.s64 	%rd165, %rd163, %rd164;
	shl.b64 	%rd166, %rd165, 2;
	add.s64 	%rd167, %rd162, %rd166;
	st.global.u32 	[%rd167], %r1951;
	st.global.u32 	[%rd167+128], %r1952;
	st.global.u32 	[%rd167+256], %r1953;
	st.global.u32 	[%rd167+384], %r1954;
	st.global.u32 	[%rd167+512], %r1955;
	st.global.u32 	[%rd167+640], %r1956;
	st.global.u32 	[%rd167+768], %r1957;
	st.global.u32 	[%rd167+896], %r1958;
	st.global.u32 	[%rd167+1024], %r1959;
	st.global.u32 	[%rd167+1152], %r1960;
	st.global.u32 	[%rd167+1280], %r1961;
	st.global.u32 	[%rd167+1408], %r1962;
	st.global.u32 	[%rd167+1536], %r1963;
	st.global.u32 	[%rd167+1664], %r1964;
	st.global.u32 	[%rd167+1792], %r1965;
	st.global.u32 	[%rd167+1920], %r1966;
	st.global.u32 	[%rd167+2048], %r1967;
	st.global.u32 	[%rd167+2176], %r1968;
	st.global.u32 	[%rd167+2304], %r1969;
	st.global.u32 	[%rd167+2432], %r1970;
	bra.uni 	$L__BB14_186;
$L__BB14_33:
	setp.eq.s32 	%p39, %r3, 0;
	@%p39 bra 	$L__BB14_186;
	ld.param.u64 	%rd168, [_ZN3cub18CUB_300001_SM_10006detail11scan_by_key21DeviceScanByKeyKernelINS2_10policy_hubIPiiiN4cuda3std3__44plusIvEEE10Policy1000ES5_S5_S5_NS0_24ReduceByKeyScanTileStateIiiLb1EEENS8_8equal_toIvEESA_ijiiEEvT0_PT9_T1_T2_T3_iT4_T5_T6_T7__param_0];
	cvt.u64.u32 	%rd9, %r2;
	mul.wide.u32 	%rd25, %r2, 4;
	add.s64 	%rd24, %rd168, %rd25;
	// begin inline asm
	ld.ca.u32 %r2054, [%rd24];
	// end inline asm
	mov.u32 	%r223, %tid.x;
	and.b32  	%r565, %r223, 31;
	and.b32  	%r566, %r223, 992;
	mul.lo.s32 	%r567, %r566, 20;
	or.b32  	%r224, %r567, %r565;
	setp.ge.u32 	%p40, %r224, %r3;
	shl.b32 	%r225, %r224, 2;
	cvt.u64.u32 	%rd26, %r225;
	add.s64 	%rd10, %rd24, %rd26;
	mov.u32 	%r2035, %r2054;
	@%p40 bra 	$L__BB14_36;
	// begin inline asm
	ld.ca.u32 %r2035, [%rd10];
	// end inline asm
$L__BB14_36:
	add.s32 	%r228, %r224, 32;
	setp.ge.u32 	%p41, %r228, %r3;
	mov.u32 	%r2036, %r2054;
	@%p41 bra 	$L__BB14_38;
	add.s64 	%rd28, %rd10, 128;
	// begin inline asm
	ld.ca.u32 %r2036, [%rd28];
	// end inline asm
$L__BB14_38:
	add.s32 	%r231, %r224, 64;
	setp.ge.u32 	%p42, %r231, %r3;
	mov.u32 	%r2037, %r2054;
	@%p42 bra 	$L__BB14_40;
	add.s64 	%rd29, %rd10, 256;
	// begin inline asm
	ld.ca.u32 %r2037, [%rd29];
	// end inline asm
$L__BB14_40:
	add.s32 	%r234, %r224, 96;
	setp.ge.u32 	%p43, %r234, %r3;
	mov.u32 	%r2038, %r2054;
	@%p43 bra 	$L__BB14_42;
	add.s64 	%rd30, %rd10, 384;
	// begin inline asm
	ld.ca.u32 %r2038, [%rd30];
	// end inline asm
$L__BB14_42:
	add.s32 	%r237, %r224, 128;
	setp.ge.u32 	%p44, %r237, %r3;
	mov.u32 	%r2039, %r2054;
	@%p44 bra 	$L__BB14_44;
	add.s64 	%rd31, %rd10, 512;
	// begin inline asm
	ld.ca.u32 %r2039, [%rd31];
	// end inline asm
$L__BB14_44:
	add.s32 	%r240, %r224, 160;
	setp.ge.u32 	%p45, %r240, %r3;
	mov.u32 	%r2040, %r2054;
	@%p45 bra 	$L__BB14_46;
	add.s64 	%rd32, %rd10, 640;
	// begin inline asm
	ld.ca.u32 %r2040, [%rd32];
	// end inline asm
$L__BB14_46:
	add.s32 	%r243, %r224, 192;
	setp.ge.u32 	%p46, %r243, %r3;
	mov.u32 	%r2041, %r2054;
	@%p46 bra 	$L__BB14_48;
	add.s64 	%rd33, %rd10, 768;
	// begin inline asm
	ld.ca.u32 %r2041, [%rd33];
	// end inline asm
$L__BB14_48:
	add.s32 	%r246, %r224, 224;
	setp.ge.u32 	%p47, %r246, %r3;
	mov.u32 	%r2042, %r2054;
	@%p47 bra 	$L__BB14_50;
	add.s64 	%rd34, %rd10, 896;
	// begin inline asm
	ld.ca.u32 %r2042, [%rd34];
	// end inline asm
$L__BB14_50:
	add.s32 	%r249, %r224, 256;
	setp.ge.u32 	%p48, %r249, %r3;
	mov.u32 	%r2043, %r2054;
	@%p48 bra 	$L__BB14_52;
	add.s64 	%rd35, %rd10, 1024;
	// begin inline asm
	ld.ca.u32 %r2043, [%rd35];
	// end inline asm
$L__BB14_52:
	add.s32 	%r252, %r224, 288;
	setp.ge.u32 	%p49, %r252, %r3;
	mov.u32 	%r2044, %r2054;
	@%p49 bra 	$L__BB14_54;
	add.s64 	%rd36, %rd10, 1152;
	// begin inline asm
	ld.ca.u32 %r2044, [%rd36];
	// end inline asm
$L__BB14_54:
	add.s32 	%r255, %r224, 320;
	setp.ge.u32 	%p50, %r255, %r3;
	mov.u32 	%r2045, %r2054;
	@%p50 bra 	$L__BB14_56;
	add.s64 	%rd37, %rd10, 1280;
	// begin inline asm
	ld.ca.u32 %r2045, [%rd37];
	// end inline asm
$L__BB14_56:
	add.s32 	%r258, %r224, 352;
	setp.ge.u32 	%p51, %r258, %r3;
	mov.u32 	%r2046, %r2054;
	@%p51 bra 	$L__BB14_58;
	add.s64 	%rd38, %rd10, 1408;
	// begin inline asm
	ld.ca.u32 %r2046, [%rd38];
	// end inline asm
$L__BB14_58:
	add.s32 	%r261, %r224, 384;
	setp.ge.u32 	%p52, %r261, %r3;
	mov.u32 	%r2047, %r2054;
	@%p52 bra 	$L__BB14_60;
	add.s64 	%rd39, %rd10, 1536;
	// begin inline asm
	ld.ca.u32 %r2047, [%rd39];
	// end inline asm
$L__BB14_60:
	add.s32 	%r264, %r224, 416;
	setp.ge.u32 	%p53, %r264, %r3;
	mov.u32 	%r2048, %r2054;
	@%p53 bra 	$L__BB14_62;
	add.s64 	%rd40, %rd10, 1664;
	// begin inline asm
	ld.ca.u32 %r2048, [%rd40];
	// end inline asm
$L__BB14_62:
	add.s32 	%r267, %r224, 448;
	setp.ge.u32 	%p54, %r267, %r3;
	mov.u32 	%r2049, %r2054;
	@%p54 bra 	$L__BB14_64;
	add.s64 	%rd41, %rd10, 1792;
	// begin inline asm
	ld.ca.u32 %r2049, [%rd41];
	// end inline asm
$L__BB14_64:
	add.s32 	%r270, %r224, 480;
	setp.ge.u32 	%p55, %r270, %r3;
	mov.u32 	%r2050, %r2054;
	@%p55 bra 	$L__BB14_66;
	add.s64 	%rd42, %rd10, 1920;
	// begin inline asm
	ld.ca.u32 %r2050, [%rd42];
	// end inline asm
$L__BB14_66:
	add.s32 	%r273, %r224, 512;
	setp.ge.u32 	%p56, %r273, %r3;
	mov.u32 	%r2051, %r2054;
	@%p56 bra 	$L__BB14_68;
	add.s64 	%rd43, %rd10, 2048;
	// begin inline asm
	ld.ca.u32 %r2051, [%rd43];
	// end inline asm
$L__BB14_68:
	add.s32 	%r276, %r224, 544;
	setp.ge.u32 	%p57, %r276, %r3;
	mov.u32 	%r2052, %r2054;
	@%p57 bra 	$L__BB14_70;
	add.s64 	%rd44, %rd10, 2176;
	// begin inline asm
	ld.ca.u32 %r2052, [%rd44];
	// end inline asm
$L__BB14_70:
	add.s32 	%r279, %r224, 576;
	setp.ge.u32 	%p58, %r279, %r3;
	mov.u32 	%r2053, %r2054;
	@%p58 bra 	$L__BB14_72;
	add.s64 	%rd45, %rd10, 2304;
	// begin inline asm
	ld.ca.u32 %r2053, [%rd45];
	// end inline asm
$L__BB14_72:
	add.s32 	%r282, %r224, 608;
	setp.ge.u32 	%p59, %r282, %r3;
	@%p59 bra 	$L__BB14_74;
	add.s64 	%rd46, %rd10, 2432;
	// begin inline asm
	ld.ca.u32 %r2054, [%rd46];
	// end inline asm
$L__BB14_74:
	ld.param.u64 	%rd172, [_ZN3cub18CUB_300001_SM_10006detail11scan_by_key21DeviceScanByKeyKernelINS2_10policy_hubIPiiiN4cuda3std3__44plusIvEEE10Policy1000ES5_S5_S5_NS0_24ReduceByKeyScanTileStateIiiLb1EEENS8_8equal_toIvEESA_ijiiEEvT0_PT9_T1_T2_T3_iT4_T5_T6_T7__param_2];
	setp.ge.u32 	%p60, %r224, %r3;
	// begin inline asm
	mov.u32 %r588, %laneid;
	// end inline asm
	shr.u32 	%r590, %r223, 5;
	mad.lo.s32 	%r591, %r590, 640, %r588;
	shl.b32 	%r592, %r591, 2;
	mov.u32 	%r593, _ZZN3cub18CUB_300001_SM_10006detail11scan_by_key21DeviceScanByKeyKernelINS2_10policy_hubIPiiiN4cuda3std3__44plusIvEEE10Policy1000ES5_S5_S5_NS0_24ReduceByKeyScanTileStateIiiLb1EEENS8_8equal_toIvEESA_ijiiEEvT0_PT9_T1_T2_T3_iT4_T5_T6_T7_E12temp_storage;
	add.s32 	%r286, %r593, %r592;
	st.shared.u32 	[%r286], %r2035;
	st.shared.u32 	[%r286+128], %r2036;
	st.shared.u32 	[%r286+256], %r2037;
	st.shared.u32 	[%r286+384], %r2038;
	st.shared.u32 	[%r286+512], %r2039;
	st.shared.u32 	[%r286+640], %r2040;
	st.shared.u32 	[%r286+768], %r2041;
	st.shared.u32 	[%r286+896], %r2042;
	st.shared.u32 	[%r286+1024], %r2043;
	st.shared.u32 	[%r286+1152], %r2044;
	st.shared.u32 	[%r286+1280], %r2045;
	st.shared.u32 	[%r286+1408], %r2046;
	st.shared.u32 	[%r286+1536], %r2047;
	st.shared.u32 	[%r286+1664], %r2048;
	st.shared.u32 	[%r286+1792], %r2049;
	st.shared.u32 	[%r286+1920], %r2050;
	st.shared.u32 	[%r286+2048], %r2051;
	st.shared.u32 	[%r286+2176], %r2052;
	st.shared.u32 	[%r286+2304], %r2053;
	st.shared.u32 	[%r286+2432], %r2054;
	bar.warp.sync 	-1;
	mad.lo.s32 	%r287, %r588, 76, %r286;
	ld.shared.v4.u32 	{%r288, %r289, %r290, %r291}, [%r287];
	ld.shared.v4.u32 	{%r292, %r293, %r294, %r295}, [%r287+16];
	ld.shared.v4.u32 	{%r296, %r297, %r298, %r299}, [%r287+32];
	ld.shared.v4.u32 	{%r300, %r301, %r302, %r303}, [%r287+48];
	ld.shared.v4.u32 	{%r304, %r305, %r306, %r307}, [%r287+64];
	bar.sync 	0;
	shl.b64 	%rd49, %rd9, 2;
	add.s64 	%rd47, %rd172, %rd49;
	// begin inline asm
	ld.ca.u32 %r2074, [%rd47];
	// end inline asm
	add.s64 	%rd11, %rd47, %rd26;
	mov.u32 	%r2055, %r2074;
	@%p60 bra 	$L__BB14_76;
	// begin inline asm
	ld.ca.u32 %r2055, [%rd11];
	// end inline asm
$L__BB14_76:
	setp.ge.u32 	%p61, %r228, %r3;
	mov.u32 	%r2056, %r2074;
	@%p61 bra 	$L__BB14_78;
	add.s64 	%rd51, %rd11, 128;
	// begin inline asm
	ld.ca.u32 %r2056, [%rd51];
	// end inline asm
$L__BB14_78:
	setp.ge.u32 	%p62, %r231, %r3;
	mov.u32 	%r2057, %r2074;
	@%p62 bra 	$L__BB14_80;
	add.s64 	%rd52, %rd11, 256;
	// begin inline asm
	ld.ca.u32 %r2057, [%rd52];
	// end inline asm
$L__BB14_80:
	setp.ge.u32 	%p63, %r234, %r3;
	mov.u32 	%r2058, %r2074;
	@%p63 bra 	$L__BB14_82;
	add.s64 	%rd53, %rd11, 384;
	// begin inline asm
	ld.ca.u32 %r2058, [%rd53];
	// end inline asm
$L__BB14_82:
	setp.ge.u32 	%p64, %r237, %r3;
	mov.u32 	%r2059, %r2074;
	@%p64 bra 	$L__BB14_84;
	add.s64 	%rd54, %rd11, 512;
	// begin inline asm
	ld.ca.u32 %r2059, [%rd54];
	// end inline asm
$L__BB14_84:
	setp.ge.u32 	%p65, %r240, %r3;
	mov.u32 	%r2060, %r2074;
	@%p65 bra 	$L__BB14_86;
	add.s64 	%rd55, %rd11, 640;
	// begin inline asm
	ld.ca.u32 %r2060, [%rd55];
	// end inline asm
$L__BB14_86:
	setp.ge.u32 	%p66, %r243, %r3;
	mov.u32 	%r2061, %r2074;
	@%p66 bra 	$L__BB14_88;
	add.s64 	%rd56, %rd11, 768;
	// begin inline asm
	ld.ca.u32 %r2061, [%rd56];
	// end inline asm
$L__BB14_88:
	setp.ge.u32 	%p67, %r246, %r3;
	mov.u32 	%r2062, %r2074;
	@%p67 bra 	$L__BB14_90;
	add.s64 	%rd57, %rd11, 896;
	// begin inline asm
	ld.ca.u32 %r2062, [%rd57];
	// end inline asm
$L__BB14_90:
	setp.ge.u32 	%p68, %r249, %r3;
	mov.u32 	%r2063, %r2074;
	@%p68 bra 	$L__BB14_92;
	add.s64 	%rd58, %rd11, 1024;
	// begin inline asm
	ld.ca.u32 %r2063, [%rd58];
	// end inline asm
$L__BB14_92:
	setp.ge.u32 	%p69, %r252, %r3;
	mov.u32 	%r2064, %r2074;
	@%p69 bra 	$L__BB14_94;
	add.s64 	%rd59, %rd11, 1152;
	// begin inline asm
	ld.ca.u32 %r2064, [%rd59];
	// end inline asm
$L__BB14_94:
	setp.ge.u32 	%p70, %r255, %r3;
	mov.u32 	%r2065, %r2074;
	@%p70 bra 	$L__BB14_96;
	add.s64 	%rd60, %rd11, 1280;
	// begin inline asm
	ld.ca.u32 %r2065, [%rd60];
	// end inline asm
$L__BB14_96:
	setp.ge.u32 	%p71, %r258, %r3;
	mov.u32 	%r2066, %r2074;
	@%p71 bra 	$L__BB14_98;
	add.s64 	%rd61, %rd11, 1408;
	// begin inline asm
	ld.ca.u32 %r2066, [%rd61];
	// end inline asm
$L__BB14_98:
	setp.ge.u32 	%p72, %r261, %r3;
	mov.u32 	%r2067, %r2074;
	@%p72 bra 	$L__BB14_100;
	add.s64 	%rd62, %rd11, 1536;
	// begin inline asm
	ld.ca.u32 %r2067, [%rd62];
	// end inline asm
$L__BB14_100:
	setp.ge.u32 	%p73, %r264, %r3;
	mov.u32 	%r2068, %r2074;
	@%p73 bra 	$L__BB14_102;
	add.s64 	%rd63, %rd11, 1664;
	// begin inline asm
	ld.ca.u32 %r2068, [%rd63];
	// end inline asm
$L__BB14_102:
	setp.ge.u32 	%p74, %r267, %r3;
	mov.u32 	%r2069, %r2074;
	@%p74 bra 	$L__BB14_104;
	add.s64 	%rd64, %rd11, 1792;
	// begin inline asm
	ld.ca.u32 %r2069, [%rd64];
	// end inline asm
$L__BB14_104:
	mov.u32 	%r2070, %r2074;
	@%p55 bra 	$L__BB14_106;
	add.s64 	%rd65, %rd11, 1920;
	// begin inline asm
	ld.ca.u32 %r2070, [%rd65];
	// end inline asm
$L__BB14_106:
	mov.u32 	%r2071, %r2074;
	@%p56 bra 	$L__BB14_108;
	add.s64 	%rd66, %rd11, 2048;
	// begin inline asm
	ld.ca.u32 %r2071, [%rd66];
	// end inline asm
$L__BB14_108:
	mov.u32 	%r2072, %r2074;
	@%p57 bra 	$L__BB14_110;
	add.s64 	%rd67, %rd11, 2176;
	// begin inline asm
	ld.ca.u32 %r2072, [%rd67];
	// end inline asm
$L__BB14_110:
	mov.u32 	%r2073, %r2074;
	@%p58 bra 	$L__BB14_112;
	add.s64 	%rd68, %rd11, 2304;
	// begin inline asm
	ld.ca.u32 %r2073, [%rd68];
	// end inline asm
$L__BB14_112:
	@%p59 bra 	$L__BB14_114;
	add.s64 	%rd69, %rd11, 2432;
	// begin inline asm
	ld.ca.u32 %r2074, [%rd69];
	// end inline asm
$L__BB14_114:
	st.shared.u32 	[%r286], %r2055;
	st.shared.u32 	[%r286+128], %r2056;
	st.shared.u32 	[%r286+256], %r2057;
	st.shared.u32 	[%r286+384], %r2058;
	st.shared.u32 	[%r286+512], %r2059;
	st.shared.u32 	[%r286+640], %r2060;
	st.shared.u32 	[%r286+768], %r2061;
	st.shared.u32 	[%r286+896], %r2062;
	st.shared.u32 	[%r286+1024], %r2063;
	st.shared.u32 	[%r286+1152], %r2064;
	st.shared.u32 	[%r286+1280], %r2065;
	st.shared.u32 	[%r286+1408], %r2066;
	st.shared.u32 	[%r286+1536], %r2067;
	st.shared.u32 	[%r286+1664], %r2068;
	st.shared.u32 	[%r286+1792], %r2069;
	st.shared.u32 	[%r286+1920], %r2070;
	st.shared.u32 	[%r286+2048], %r2071;
	st.shared.u32 	[%r286+2176], %r2072;
	st.shared.u32 	[%r286+2304], %r2073;
	st.shared.u32 	[%r286+2432], %r2074;
	bar.warp.sync 	-1;
	ld.shared.v4.u32 	{%r349, %r350, %r351, %r352}, [%r287];
	ld.shared.v4.u32 	{%r353, %r354, %r355, %r356}, [%r287+16];
	ld.shared.v4.u32 	{%r357, %r358, %r359, %r360}, [%r287+32];
	ld.shared.v4.u32 	{%r361, %r362, %r363, %r364}, [%r287+48];
	ld.shared.v4.u32 	{%r365, %r366, %r367, %r368}, [%r287+64];
	bar.sync 	0;
	setp.ne.s32 	%p80, %r1, 0;
	@%p80 bra 	$L__BB14_122;
	shl.b32 	%r984, %r223, 2;
	mov.u32 	%r985, _ZZN3cub18CUB_300001_SM_10006detail11scan_by_key21DeviceScanByKeyKernelINS2_10policy_hubIPiiiN4cuda3std3__44plusIvEEE10Policy1000ES5_S5_S5_NS0_24ReduceByKeyScanTileStateIiiLb1EEENS8_8equal_toIvEESA_ijiiEEvT0_PT9_T1_T2_T3_iT4_T5_T6_T7_E12temp_storage;
	add.s32 	%r986, %r985, %r984;
	add.s32 	%r369, %r986, 1020;
	st.shared.u32 	[%r986+1020], %r307;
	bar.sync 	0;
	setp.eq.s32 	%p205, %r223, 0;
	mov.b32 	%r2075, 1;
	@%p205 bra 	$L__BB14_117;
	ld.shared.u32 	%r987, [%r369+-4];
	setp.ne.s32 	%p206, %r987, %r288;
	selp.u32 	%r2075, 1, 0, %p206;
$L__BB14_117:
	setp.ne.s32 	%p207, %r288, %r289;
	setp.ne.s32 	%p208, %r289, %r290;
	setp.ne.s32 	%p209, %r290, %r291;
	setp.ne.s32 	%p210, %r291, %r292;
	setp.ne.s32 	%p211, %r292, %r293;
	setp.ne.s32 	%p212, %r293, %r294;
	setp.ne.s32 	%p213, %r294, %r295;
	setp.ne.s32 	%p214, %r295, %r296;
	setp.ne.s32 	%p215, %r296, %r297;
	setp.ne.s32 	%p216, %r297, %r298;
	setp.ne.s32 	%p217, %r298, %r299;
	setp.ne.s32 	%p218, %r299, %r300;
	setp.ne.s32 	%p219, %r300, %r301;
	setp.ne.s32 	%p220, %r301, %r302;
	setp.ne.s32 	%p221, %r302, %r303;
	setp.ne.s32 	%p222, %r303, %r304;
	setp.ne.s32 	%p223, %r304, %r305;
	setp.ne.s32 	%p224, %r305, %r306;
	setp.ne.s32 	%p225, %r306, %r307;
	mul.lo.s32 	%r1048, %r223, 20;
	setp.eq.s32 	%p226, %r1048, %r3;
	selp.b32 	%r2109, 1, %r2075, %p226;
	or.b32  	%r1049, %r1048, 1;
	setp.eq.s32 	%p227, %r1049, %r3;
	or.pred  	%p1, %p227, %p207;
	selp.u32 	%r2108, 1, 0, %p1;
	or.b32  	%r1050, %r1048, 2;
	setp.eq.s32 	%p228, %r1050, %r3;
	or.pred  	%p2, %p228, %p208;
	selp.u32 	%r2107, 1, 0, %p2;
	or.b32  	%r1051, %r1048, 3;
	setp.eq.s32 	%p229, %r1051, %r3;
	or.pred  	%p3, %p229, %p209;
	selp.u32 	%r2106, 1, 0, %p3;
	add.s32 	%r1052, %r1048, 4;
	setp.eq.s32 	%p230, %r1052, %r3;
	or.pred  	%p4, %p230, %p210;
	selp.u32 	%r2105, 1, 0, %p4;
	add.s32 	%r1053, %r1048, 5;
	setp.eq.s32 	%p231, %r1053, %r3;
	or.pred  	%p5, %p231, %p211;
	selp.u32 	%r2104, 1, 0, %p5;
	add.s32 	%r1054, %r1048, 6;
	setp.eq.s32 	%p232, %r1054, %r3;
	or.pred  	%p6, %p232, %p212;
	selp.u32 	%r2103, 1, 0, %p6;
	add.s32 	%r1055, %r1048, 7;
	setp.eq.s32 	%p233, %r1055, %r3;
	or.pred  	%p7, %p233, %p213;
	selp.u32 	%r2102, 1, 0, %p7;
	add.s32 	%r1056, %r1048, 8;
	setp.eq.s32 	%p234, %r1056, %r3;
	or.pred  	%p8, %p234, %p214;
	selp.u32 	%r2101, 1, 0, %p8;
	add.s32 	%r1057, %r1048, 9;
	setp.eq.s32 	%p235, %r1057, %r3;
	or.pred  	%p9, %p235, %p215;
	selp.u32 	%r2100, 1, 0, %p9;
	add.s32 	%r1058, %r1048, 10;
	setp.eq.s32 	%p236, %r1058, %r3;
	or.pred  	%p10, %p236, %p216;
	selp.u32 	%r2099, 1, 0, %p10;
	add.s32 	%r1059, %r1048, 11;
	setp.eq.s32 	%p237, %r1059, %r3;
	or.pred  	%p11, %p237, %p217;
	selp.u32 	%r2098, 1, 0, %p11;
	add.s32 	%r1060, %r1048, 12;
	setp.eq.s32 	%p238, %r1060, %r3;
	or.pred  	%p12, %p238, %p218;
	selp.u32 	%r2097, 1, 0, %p12;
	add.s32 	%r1061, %r1048, 13;
	setp.eq.s32 	%p239, %r1061, %r3;
	or.pred  	%p13, %p239, %p219;
	selp.u32 	%r2096, 1, 0, %p13;
	add.s32 	%r1062, %r1048, 14;
	setp.eq.s32 	%p240, %r1062, %r3;
	or.pred  	%p14, %p240, %p220;
	selp.u32 	%r2095, 1, 0, %p14;
	add.s32 	%r1063, %r1048, 15;
	setp.eq.s32 	%p241, %r1063, %r3;
	or.pred  	%p15, %p241, %p221;
	selp.u32 	%r2094, 1, 0, %p15;
	add.s32 	%r1064, %r1048, 16;
	setp.eq.s32 	%p242, %r1064, %r3;
	or.pred  	%p16, %p242, %p222;
	selp.u32 	%r2093, 1, 0, %p16;
	add.s32 	%r1065, %r1048, 17;
	setp.eq.s32 	%p243, %r1065, %r3;
	or.pred  	%p17, %p243, %p223;
	selp.u32 	%r2092, 1, 0, %p17;
	add.s32 	%r1066, %r1048, 18;
	setp.eq.s32 	%p244, %r1066, %r3;
	or.pred  	%p18, %p244, %p224;
	selp.u32 	%r2091, 1, 0, %p18;
	add.s32 	%r1067, %r1048, 19;
	setp.eq.s32 	%p245, %r1067, %r3;
	or.pred  	%p246, %p245, %p225;
	selp.u32 	%r2090, 1, 0, %p246;
	or.b32  	%r1068, %r2109, %r2108;
	selp.b32 	%r1069, 0, %r349, %p1;
	add.s32 	%r1070, %r350, %r1069;
	or.b32  	%r1071, %r1068, %r2107;
	selp.b32 	%r1072, 0, %r1070, %p2;
	add.s32 	%r1073, %r351, %r1072;
	or.b32  	%r1074, %r1071, %r2106;
	selp.b32 	%r1075, 0, %r1073, %p3;
	add.s32 	%r1076, %r352, %r1075;
	or.b32  	%r1077, %r1074, %r2105;
	selp.b32 	%r1078, 0, %r1076, %p4;
	add.s32 	%r1079, %r353, %r1078;
	or.b32  	%r1080, %r1077, %r2104;
	selp.b32 	%r1081, 0, %r1079, %p5;
	add.s32 	%r1082, %r354, %r1081;
	or.b32  	%r1083, %r1080, %r2103;
	selp.b32 	%r1084, 0, %r1082, %p6;
	add.s32 	%r1085, %r355, %r1084;
	or.b32  	%r1086, %r1083, %r2102;
	selp.b32 	%r1087, 0, %r1085, %p7;
	add.s32 	%r1088, %r356, %r1087;
	or.b32  	%r1089, %r1086, %r2101;
	selp.b32 	%r1090, 0, %r1088, %p8;
	add.s32 	%r1091, %r357, %r1090;
	or.b32  	%r1092, %r1089, %r2100;
	selp.b32 	%r1093, 0, %r1091, %p9;
	add.s32 	%r1094, %r358, %r1093;
	or.b32  	%r1095, %r1092, %r2099;
	selp.b32 	%r1096, 0, %r1094, %p10;
	add.s32 	%r1097, %r359, %r1096;
	or.b32  	%r1098, %r1095, %r2098;
	selp.b32 	%r1099, 0, %r1097, %p11;
	add.s32 	%r1100, %r360, %r1099;
	or.b32  	%r1101, %r1098, %r2097;
	selp.b32 	%r1102, 0, %r1100, %p12;
	add.s32 	%r1103, %r361, %r1102;
	or.b32  	%r1104, %r1101, %r2096;
	selp.b32 	%r1105, 0, %r1103, %p13;
	add.s32 	%r1106, %r362, %r1105;
	or.b32  	%r1107, %r1104, %r2095;
	selp.b32 	%r1108, 0, %r1106, %p14;
	add.s32 	%r1109, %r363, %r1108;
	or.b32  	%r1110, %r1107, %r2094;
	selp.b32 	%r1111, 0, %r1109, %p15;
	add.s32 	%r1112, %r364, %r1111;
	or.b32  	%r1113, %r1110, %r2093;
	selp.b32 	%r1114, 0, %r1112, %p16;
	add.s32 	%r1115, %r365, %r1114;
	or.b32  	%r1116, %r1113, %r2092;
	selp.b32 	%r1117, 0, %r1115, %p17;
	add.s32 	%r1118, %r366, %r1117;
	or.b32  	%r1119, %r1116, %r2091;
	selp.b32 	%r1120, 0, %r1118, %p18;
	add.s32 	%r1121, %r367, %r1120;
	or.b32  	%r989, %r1119, %r2090;
	selp.b32 	%r1122, 0, %r1121, %p246;
	add.s32 	%r994, %r368, %r1122;
	mov.b32 	%r1045, 1;
	mov.b32 	%r1046, 0;
	mov.b32 	%r1047, -1;
	// begin inline asm
	shfl.sync.up.b32 %r988, %r989, %r1045, %r1046, %r1047;
	// end inline asm
	// begin inline asm
	shfl.sync.up.b32 %r993, %r994, %r1045, %r1046, %r1047;
	// end inline asm
	setp.eq.s32 	%p247, %r989, 0;
	selp.b32 	%r1123, %r993, 0, %p247;
	setp.lt.s32 	%p248, %r588, 1;
	selp.b32 	%r1124, 0, %r988, %p248;
	or.b32  	%r999, %r1124, %r989;
	selp.b32 	%r1125, 0, %r1123, %p248;
	add.s32 	%r1004, %r1125, %r994;
	mov.b32 	%r1005, 2;
	// begin inline asm
	shfl.sync.up.b32 %r998, %r999, %r1005, %r1046, %r1047;
	// end inline asm
	// begin inline asm
	shfl.sync.up.b32 %r1003, %r1004, %r1005, %r1046, %r1047;
	// end inline asm
	setp.eq.s32 	%p249, %r999, 0;
	selp.b32 	%r1126, %r1003, 0, %p249;
	setp.lt.s32 	%p250, %r588, 2;
	selp.b32 	%r1127, 0, %r998, %p250;
	or.b32  	%r1009, %r1127, %r999;
	selp.b32 	%r1128, 0, %r1126, %p250;
	add.s32 	%r1014, %r1128, %r1004;
	mov.b32 	%r1015, 4;
	// begin inline asm
	shfl.sync.up.b32 %r1008, %r1009, %r1015, %r1046, %r1047;
	// end inline asm
	// begin inline asm
	shfl.sync.up.b32 %r1013, %r1014, %r1015, %r1046, %r1047;
	// end inline asm
	setp.eq.s32 	%p251, %r1009, 0;
	selp.b32 	%r1129, %r1013, 0, %p251;
	setp.lt.s32 	%p252, %r588, 4;
	selp.b32 	%r1130, 0, %r1008, %p252;
	or.b32  	%r1019, %r1130, %r1009;
	selp.b32 	%r1131, 0, %r1129, %p252;
	add.s32 	%r1024, %r1131, %r1014;
	mov.b32 	%r1025, 8;
	// begin inline asm
	shfl.sync.up.b32 %r1018, %r1019, %r1025, %r1046, %r1047;
	// end inline asm
	// begin inline asm
	shfl.sync.up.b32 %r1023, %r1024, %r1025, %r1046, %r1047;
	// end inline asm
	setp.eq.s32 	%p253, %r1019, 0;
	selp.b32 	%r1132, %r1023, 0, %p253;
	setp.lt.s32 	%p254, %r588, 8;
	selp.b32 	%r1133, 0, %r1018, %p254;
	or.b32  	%r1029, %r1133, %r1019;
	selp.b32 	%r1134, 0, %r1132, %p254;
	add.s32 	%r1034, %r1134, %r1024;
	mov.b32 	%r1035, 16;
	// begin inline asm
	shfl.sync.up.b32 %r1028, %r1029, %r1035, %r1046, %r1047;
	// end inline asm
	// begin inline asm
	shfl.sync.up.b32 %r1033, %r1034, %r1035, %r1046, %r1047;
	// end inline asm
	setp.eq.s32 	%p255, %r1029, 0;
	selp.b32 	%r1135, %r1033, 0, %p255;
	setp.lt.s32 	%p256, %r588, 16;
	selp.b32 	%r1136, 0, %r1028, %p256;
	or.b32  	%r1039, %r1136, %r1029;
	selp.b32 	%r1137, 0, %r1135, %p256;
	add.s32 	%r1044, %r1137, %r1034;
	// begin inline asm
	shfl.sync.up.b32 %r1038, %r1039, %r1045, %r1046, %r1047;
	// end inline asm
	// begin inline asm
	shfl.sync.up.b32 %r2129, %r1044, %r1045, %r1046, %r1047;
	// end inline asm
	setp.ne.s32 	%p257, %r588, 31;
	@%p257 bra 	$L__BB14_119;
	shr.u32 	%r1138, %r223, 2;
	and.b32  	%r1139, %r1138, 248;
	mov.u32 	%r1140, _ZZN3cub18CUB_300001_SM_10006detail11scan_by_key21DeviceScanByKeyKernelINS2_10policy_hubIPiiiN4cuda3std3__44plusIvEEE10Policy1000ES5_S5_S5_NS0_24ReduceByKeyScanTileStateIiiLb1EEENS8_8equal_toIvEESA_ijiiEEvT0_PT9_T1_T2_T3_iT4_T5_T6_T7_E12temp_storage;
	add.s32 	%r1141, %r1140, %r1139;
	st.shared.v2.u32 	[%r1141], {%r1039, %r1044};
$L__BB14_119:
	bar.sync 	0;
	setp.lt.u32 	%p258, %r223, 32;
	@%p258 bra 	$L__BB14_121;
	ld.shared.u32 	%r1142, [_ZZN3cub18CUB_300001_SM_10006detail11scan_by_key21DeviceScanByKeyKernelINS2_10policy_hubIPiiiN4cuda3std3__44plusIvEEE10Policy1000ES5_S5_S5_NS0_24ReduceByKeyScanTileStateIiiLb1EEENS8_8equal_toIvEESA_ijiiEEvT0_PT9_T1_T2_T3_iT4_T5_T6_T7_E12temp_storage+4];
	ld.shared.v2.u32 	{%r1143, %r1144}, [_ZZN3cub18CUB_300001_SM_10006detail11scan_by_key21DeviceScanByKeyKernelINS2_10policy_hubIPiiiN4cuda3std3__44plusIvEEE10Policy1000ES5_S5_S5_NS0_24ReduceByKeyScanTileStateIiiLb1EEENS8_8equal_toIvEESA_ijiiEEvT0_PT9_T1_T2_T3_iT4_T5_T6_T7_E12temp_storage+8];
	setp.eq.s32 	%p259, %r1143, 0;
	selp.b32 	%r1145, %r1142, 0, %p259;
	add.s32 	%r1146, %r1145, %r1144;
	ld.shared.v4.u32 	{%r1147, %r1148, %r1149, %r1150}, [_ZZN3cub18CUB_300001_SM_10006detail11scan_by_key21DeviceScanByKeyKernelINS2_10policy_hubIPiiiN4cuda3std3__44plusIvEEE10Policy1000ES5_S5_S5_NS0_24ReduceByKeyScanTileStateIiiLb1EEENS8_8equal_toIvEESA_ijiiEEvT0_PT9_T1_T2_T3_iT4_T5_T6_T7_E12temp_storage+16];
	setp.eq.s32 	%p260, %r1147, 0;
	selp.b32 	%r1151, %r1146, 0, %p260;
	add.s32 	%r1152, %r1151, %r1148;
	setp.eq.s32 	%p261, %r1149, 0;
	selp.b32 	%r1153, %r1152, 0, %p261;
	add.s32 	%r1154, %r1153, %r1150;
	ld.shared.v4.u32 	{%r1155, %r1156, %r1157, %r1158}, [_ZZN3cub18CUB_300001_SM_10006detail11scan_by_key21DeviceScanByKeyKernelINS2_10policy_hubIPiiiN4cuda3std3__44plusIvEEE10Policy1000ES5_S5_S5_NS0_24ReduceByKeyScanTileStateIiiLb1EEENS8_8equal_toIvEESA_ijiiEEvT0_PT9_T1_T2_T3_iT4_T5_T6_T7_E12temp_storage+32];
	setp.eq.s32 	%p262, %r1155, 0;
	selp.b32 	%r1159, %r1154, 0, %p262;
	add.s32 	%r1160, %r1159, %r1156;
	shr.u32 	%r1161, %r223, 5;
	setp.eq.s32 	%p263, %r1161, 6;
	setp.eq.s32 	%p264, %r1157, 0;
	selp.b32 	%r1162, %r1160, 0, %p264;
	add.s32 	%r1163, %r1162, %r1158;
	setp.eq.s32 	%p265, %r1161, 5;
	setp.eq.s32 	%p266, %r1161, 4;
	setp.eq.s32 	%p267, %r1161, 3;
	setp.eq.s32 	%p268, %r1161, 2;
	selp.b32 	%r1164, %r1146, %r1142, %p268;
	selp.b32 	%r1165, %r1152, %r1164, %p267;
	selp.b32 	%r1166, %r1154, %r1165, %p266;
	selp.b32 	%r1167, %r1160, %r1166, %p265;
	selp.b32 	%r1168, %r1163, %r1167, %p263;
	setp.eq.s32 	%p269, %r1038, 0;
	selp.b32 	%r1169, %r1168, 0, %p269;
	add.s32 	%r1170, %r1169, %r2129;
	setp.eq.s32 	%p270, %r588, 0;
	selp.b32 	%r2129, %r1168, %r1170, %p270;
$L__BB14_121:
	setp.eq.s32 	%p271, %r223, 0;
	setp.eq.s32 	%p272, %r2109, 0;
	selp.b32 	%r1171, %r2129, 0, %p272;
	selp.b32 	%r1172, 0, %r1171, %p271;
	add.s32 	%r2128, %r1172, %r349;
	selp.b32 	%r1173, 0, %r2128, %p1;
	add.s32 	%r2127, %r350, %r1173;
	selp.b32 	%r1174, 0, %r2127, %p2;
	add.s32 	%r2126, %r351, %r1174;
	selp.b32 	%r1175, 0, %r2126, %p3;
	add.s32 	%r2125, %r352, %r1175;
	selp.b32 	%r1176, 0, %r2125, %p4;
	add.s32 	%r2124, %r353, %r1176;
	selp.b32 	%r1177, 0, %r2124, %p5;
	add.s32 	%r2123, %r354, %r1177;
	selp.b32 	%r1178, 0, %r2123, %p6;
	add.s32 	%r2122, %r355, %r1178;
	selp.b32 	%r1179, 0, %r2122, %p7;
	add.s32 	%r2121, %r356, %r1179;
	selp.b32 	%r1180, 0, %r2121, %p8;
	add.s32 	%r2120, %r357, %r1180;
	selp.b32 	%r1181, 0, %r2120, %p9;
	add.s32 	%r2119, %r358, %r1181;
	selp.b32 	%r1182, 0, %r2119, %p10;
	add.s32 	%r2118, %r359, %r1182;
	selp.b32 	%r1183, 0, %r2118, %p11;
	add.s32 	%r2117, %r360, %r1183;
	selp.b32 	%r1184, 0, %r2117, %p12;
	add.s32 	%r2116, %r361, %r1184;
	selp.b32 	%r1185, 0, %r2116, %p13;
	add.s32 	%r2115, %r362, %r1185;
	selp.b32 	%r1186, 0, %r2115, %p14;
	add.s32 	%r2114, %r363, %r1186;
	selp.b32 	%r1187, 0, %r2114, %p15;
	add.s32 	%r2113, %r364, %r1187;
	selp.b32 	%r1188, 0, %r2113, %p16;
	add.s32 	%r2112, %r365, %r1188;
	selp.b32 	%r1189, 0, %r2112, %p17;
	add.s32 	%r2111, %r366, %r1189;
	selp.b32 	%r2110, 0, %r2111, %p18;
	bra.uni 	$L__BB14_144;
$L__BB14_122:
	setp.ne.s32 	%p81, %r223, 0;
	mov.b32 	%r2078, 0;
	@%p81 bra 	$L__BB14_124;
	ld.param.u64 	%rd170, [_ZN3cub18CUB_300001_SM_10006detail11scan_by_key21DeviceScanByKeyKernelINS2_10policy_hubIPiiiN4cuda3std3__44plusIvEEE10Policy1000ES5_S5_S5_NS0_24ReduceByKeyScanTileStateIiiLb1EEENS8_8equal_toIvEESA_ijiiEEvT0_PT9_T1_T2_T3_iT4_T5_T6_T7__param_1];
	cvta.to.global.u64 	%rd70, %rd170;
	mul.wide.u32 	%rd71, %r1, 4;
	add.s64 	%rd72, %rd70, %rd71;
	ld.global.u32 	%r2078, [%rd72];
$L__BB14_124:
	setp.eq.s32 	%p82, %r223, 0;
	shl.b32 	%r615, %r223, 2;
	mov.u32 	%r616, _ZZN3cub18CUB_300001_SM_10006detail11scan_by_key21DeviceScanByKeyKernelINS2_10policy_hubIPiiiN4cuda3std3__44plusIvEEE10Policy1000ES5_S5_S5_NS0_24ReduceByKeyScanTileStateIiiLb1EEENS8_8equal_toIvEESA_ijiiEEvT0_PT9_T1_T2_T3_iT4_T5_T6_T7_E12temp_storage;
	add.s32 	%r617, %r616, %r615;
	add.s32 	%r419, %r617, 1020;
	st.shared.u32 	[%r617+1020], %r307;
	bar.sync 	0;
	@%p82 bra 	$L__BB14_126;
	ld.shared.u32 	%r2078, [%r419+-4];
$L__BB14_126:
	shr.u32 	%r422, %r223, 5;
	setp.ne.s32 	%p83, %r2078, %r288;
	setp.ne.s32 	%p84, %r288, %r289;
	setp.ne.s32 	%p85, %r289, %r290;
	setp.ne.s32 	%p86, %r290, %r291;
	setp.ne.s32 	%p87, %r291, %r292;
	setp.ne.s32 	%p88, %r292, %r293;
	setp.ne.s32 	%p89, %r293, %r294;
	setp.ne.s32 	%p90, %r294, %r295;
	setp.ne.s32 	%p91, %r295, %r296;
	setp.ne.s32 	%p92, %r296, %r297;
	setp.ne.s32 	%p93, %r297, %r298;
	setp.ne.s32 	%p94, %r298, %r299;
	setp.ne.s32 	%p95, %r299, %r300;
	setp.ne.s32 	%p96, %r300, %r301;
	setp.ne.s32 	%p97, %r301, %r302;
	setp.ne.s32 	%p98, %r302, %r303;
	setp.ne.s32 	%p99, %r303, %r304;
	setp.ne.s32 	%p100, %r304, %r305;
	setp.ne.s32 	%p101, %r305, %r306;
	setp.ne.s32 	%p102, %r306, %r307;
	mul.lo.s32 	%r678, %r223, 20;
	setp.eq.s32 	%p103, %r678, %r3;
	or.pred  	%p19, %p103, %p83;
	or.b32  	%r679, %r678, 1;
	setp.eq.s32 	%p104, %r679, %r3;
	or.pred  	%p20, %p104, %p84;
	or.b32  	%r680, %r678, 2;
	setp.eq.s32 	%p105, %r680, %r3;
	or.pred  	%p21, %p105, %p85;
	or.b32  	%r681, %r678, 3;
	setp.eq.s32 	%p106, %r681, %r3;
	or.pred  	%p22, %p106, %p86;
	add.s32 	%r682, %r678, 4;
	setp.eq.s32 	%p107, %r682, %r3;
	or.pred  	%p23, %p107, %p87;
	add.s32 	%r683, %r678, 5;
	setp.eq.s32 	%p108, %r683, %r3;
	or.pred  	%p24, %p108, %p88;
	add.s32 	%r684, %r678, 6;
	setp.eq.s32 	%p109, %r684, %r3;
	or.pred  	%p25, %p109, %p89;
	add.s32 	%r685, %r678, 7;
	setp.eq.s32 	%p110, %r685, %r3;
	or.pred  	%p26, %p110, %p90;
	add.s32 	%r686, %r678, 8;
	setp.eq.s32 	%p111, %r686, %r3;
	or.pred  	%p27, %p111, %p91;
	add.s32 	%r687, %r678, 9;
	setp.eq.s32 	%p112, %r687, %r3;
	or.pred  	%p28, %p112, %p92;
	add.s32 	%r688, %r678, 10;
	setp.eq.s32 	%p113, %r688, %r3;
	or.pred  	%p29, %p113, %p93;
	add.s32 	%r689, %r678, 11;
	setp.eq.s32 	%p114, %r689, %r3;
	or.pred  	%p30, %p114, %p94;
	add.s32 	%r690, %r678, 12;
	setp.eq.s32 	%p115, %r690, %r3;
	or.pred  	%p31, %p115, %p95;
	add.s32 	%r691, %r678, 13;
	setp.eq.s32 	%p116, %r691, %r3;
	or.pred  	%p32, %p116, %p96;
	add.s32 	%r692, %r678, 14;
	setp.eq.s32 	%p117, %r692, %r3;
	or.pred  	%p33, %p117, %p97;
	add.s32 	%r693, %r678, 15;
	setp.eq.s32 	%p118, %r693, %r3;
	or.pred  	%p34, %p118, %p98;
	add.s32 	%r694, %r678, 16;
	setp.eq.s32 	%p119, %r694, %r3;
	or.pred  	%p35, %p119, %p99;
	add.s32 	%r695, %r678, 17;
	setp.eq.s32 	%p120, %r695, %r3;
	or.pred  	%p36, %p120, %p100;
	add.s32 	%r696, %r678, 18;
	setp.eq.s32 	%p121, %r696, %r3;
	or.pred  	%p37, %p121, %p101;
	add.s32 	%r697, %r678, 19;
	setp.eq.s32 	%p122, %r697, %r3;
	or.pred  	%p123, %p122, %p102;
	selp.u32 	%r2090, 1, 0, %p123;
	or.pred  	%p124, %p20, %p19;
	selp.b32 	%r698, 0, %r349, %p20;
	add.s32 	%r699, %r350, %r698;
	or.pred  	%p125, %p124, %p21;
	selp.b32 	%r700, 0, %r699, %p21;
	add.s32 	%r701, %r351, %r700;
	or.pred  	%p126, %p125, %p22;
	selp.b32 	%r702, 0, %r701, %p22;
	add.s32 	%r703, %r352, %r702;
	or.pred  	%p127, %p126, %p23;
	selp.b32 	%r704, 0, %r703, %p23;
	add.s32 	%r705, %r353, %r704;
	or.pred  	%p128, %p127, %p24;
	selp.b32 	%r706, 0, %r705, %p24;
	add.s32 	%r707, %r354, %r706;
	or.pred  	%p129, %p128, %p25;
	selp.b32 	%r708, 0, %r707, %p25;
	add.s32 	%r709, %r355, %r708;
	or.pred  	%p130, %p129, %p26;
	selp.b32 	%r710, 0, %r709, %p26;
	add.s32 	%r711, %r356, %r710;
	or.pred  	%p131, %p130, %p27;
	selp.b32 	%r712, 0, %r711, %p27;
	add.s32 	%r713, %r357, %r712;
	or.pred  	%p132, %p131, %p28;
	selp.b32 	%r714, 0, %r713, %p28;
	add.s32 	%r715, %r358, %r714;
	or.pred  	%p133, %p132, %p29;
	selp.b32 	%r716, 0, %r715, %p29;
	add.s32 	%r717, %r359, %r716;
	or.pred  	%p134, %p133, %p30;
	selp.b32 	%r718, 0, %r717, %p30;
	add.s32 	%r719, %r360, %r718;
	or.pred  	%p135, %p134, %p31;
	selp.b32 	%r720, 0, %r719, %p31;
	add.s32 	%r721, %r361, %r720;
	or.pred  	%p136, %p135, %p32;
	selp.b32 	%r722, 0, %r721, %p32;
	add.s32 	%r723, %r362, %r722;
	or.pred  	%p137, %p136, %p33;
	selp.b32 	%r724, 0, %r723, %p33;
	add.s32 	%r725, %r363, %r724;
	or.pred  	%p138, %p137, %p34;
	selp.b32 	%r726, 0, %r725, %p34;
	add.s32 	%r727, %r364, %r726;
	or.pred  	%p139, %p138, %p35;
	selp.b32 	%r728, 0, %r727, %p35;
	add.s32 	%r729, %r365, %r728;
	or.pred  	%p140, %p139, %p36;
	selp.b32 	%r730, 0, %r729, %p36;
	add.s32 	%r731, %r366, %r730;
	or.pred  	%p141, %p140, %p37;
	selp.b32 	%r732, 0, %r731, %p37;
	add.s32 	%r733, %r367, %r732;
	or.pred  	%p142, %p141, %p123;
	selp.u32 	%r619, 1, 0, %p142;
	selp.b32 	%r734, 0, %r733, %p123;
	add.s32 	%r624, %r368, %r734;
	mov.b32 	%r675, 1;
	mov.b32 	%r676, 0;
	mov.b32 	%r677, -1;
	// begin inline asm
	shfl.sync.up.b32 %r618, %r619, %r675, %r676, %r677;
	// end inline asm
	// begin inline asm
	shfl.sync.up.b32 %r623, %r624, %r675, %r676, %r677;
	// end inline asm
	selp.b32 	%r735, 0, %r623, %p142;
	setp.lt.s32 	%p143, %r588, 1;
	selp.b32 	%r736, 0, %r618, %p143;
	or.b32  	%r629, %r736, %r619;
	selp.b32 	%r737, 0, %r735, %p143;
	add.s32 	%r634, %r737, %r624;
	mov.b32 	%r635, 2;
	// begin inline asm
	shfl.sync.up.b32 %r628, %r629, %r635, %r676, %r677;
	// end inline asm
	// begin inline asm
	shfl.sync.up.b32 %r633, %r634, %r635, %r676, %r677;
	// end inline asm
	setp.eq.s32 	%p144, %r629, 0;
	selp.b32 	%r738, %r633, 0, %p144;
	setp.lt.s32 	%p145, %r588, 2;
	selp.b32 	%r739, 0, %r628, %p145;
	or.b32  	%r639, %r739, %r629;
	selp.b32 	%r740, 0, %r738, %p145;
	add.s32 	%r644, %r740, %r634;
	mov.b32 	%r645, 4;
	// begin inline asm
	shfl.sync.up.b32 %r638, %r639, %r645, %r676, %r677;
	// end inline asm
	// begin inline asm
	shfl.sync.up.b32 %r643, %r644, %r645, %r676, %r677;
	// end inline asm
	setp.eq.s32 	%p146, %r639, 0;
	selp.b32 	%r741, %r643, 0, %p146;
	setp.lt.s32 	%p147, %r588, 4;
	selp.b32 	%r742, 0, %r638, %p147;
	or.b32  	%r649, %r742, %r639;
	selp.b32 	%r743, 0, %r741, %p147;
	add.s32 	%r654, %r743, %r644;
	mov.b32 	%r655, 8;
	// begin inline asm
	shfl.sync.up.b32 %r648, %r649, %r655, %r676, %r677;
	// end inline asm
	// begin inline asm
	shfl.sync.up.b32 %r653, %r654, %r655, %r676, %r677;
	// end inline asm
	setp.eq.s32 	%p148, %r649, 0;
	selp.b32 	%r744, %r653, 0, %p148;
	setp.lt.s32 	%p149, %r588, 8;
	selp.b32 	%r745, 0, %r648, %p149;
	or.b32  	%r659, %r745, %r649;
	selp.b32 	%r746, 0, %r744, %p149;
	add.s32 	%r664, %r746, %r654;
	mov.b32 	%r665, 16;
	// begin inline asm
	shfl.sync.up.b32 %r658, %r659, %r665, %r676, %r677;
	// end inline asm
	// begin inline asm
	shfl.sync.up.b32 %r663, %r664, %r665, %r676, %r677;
	// end inline asm
	setp.eq.s32 	%p150, %r659, 0;
	selp.b32 	%r747, %r663, 0, %p150;
	setp.lt.s32 	%p151, %r588, 16;
	selp.b32 	%r748, 0, %r658, %p151;
	or.b32  	%r669, %r748, %r659;
	selp.b32 	%r749, 0, %r747, %p151;
	add.s32 	%r674, %r749, %r664;
	// begin inline asm
	shfl.sync.up.b32 %r2088, %r669, %r675, %r676, %r677;
	// end inline asm
	// begin inline asm
	shfl.sync.up.b32 %r2089, %r674, %r675, %r676, %r677;
	// end inline asm
	setp.ne.s32 	%p152, %r588, 31;
	@%p152 bra 	$L__BB14_128;
	shl.b32 	%r750, %r422, 3;
	mov.u32 	%r751, _ZZN3cub18CUB_300001_SM_10006detail11scan_by_key21DeviceScanByKeyKernelINS2_10policy_hubIPiiiN4cuda3std3__44plusIvEEE10Policy1000ES5_S5_S5_NS0_24ReduceByKeyScanTileStateIiiLb1EEENS8_8equal_toIvEESA_ijiiEEvT0_PT9_T1_T2_T3_iT4_T5_T6_T7_E12temp_storage;
	add.s32 	%r752, %r751, %r750;
	st.shared.v2.u32 	[%r752], {%r669, %r674};
$L__BB14_128:
	bar.sync 	0;
	ld.shared.v4.u32 	{%r753, %r754, %r755, %r756}, [_ZZN3cub18CUB_300001_SM_10006detail11scan_by_key21DeviceScanByKeyKernelINS2_10policy_hubIPiiiN4cuda3std3__44plusIvEEE10Policy1000ES5_S5_S5_NS0_24ReduceByKeyScanTileStateIiiLb1EEENS8_8equal_toIvEESA_ijiiEEvT0_PT9_T1_T2_T3_iT4_T5_T6_T7_E12temp_storage];
	or.b32  	%r757, %r755, %r753;
	setp.eq.s32 	%p153, %r755, 0;
	selp.b32 	%r758, %r754, 0, %p153;
	add.s32 	%r759, %r758, %r756;
	setp.eq.s32 	%p154, %r422, 2;
	selp.b32 	%r760, %r757, %r753, %p154;
	selp.b32 	%r761, %r759, %r754, %p154;
	ld.shared.v4.u32 	{%r762, %r763, %r764, %r765}, [_ZZN3cub18CUB_300001_SM_10006detail11scan_by_key21DeviceScanByKeyKernelINS2_10policy_hubIPiiiN4cuda3std3__44plusIvEEE10Policy1000ES5_S5_S5_NS0_24ReduceByKeyScanTileStateIiiLb1EEENS8_8equal_toIvEESA_ijiiEEvT0_PT9_T1_T2_T3_iT4_T5_T6_T7_E12temp_storage+16];
	or.b32  	%r766, %r762, %r757;
	setp.eq.s32 	%p155, %r762, 0;
	selp.b32 	%r767, %r759, 0, %p155;
	add.s32 	%r768, %r767, %r763;
	setp.eq.s32 	%p156, %r422, 3;
	selp.b32 	%r769, %r766, %r760, %p156;
	selp.b32 	%r770, %r768, %r761, %p156;
	or.b32  	%r771, %r764, %r766;
	setp.eq.s32 	%p157, %r764, 0;
	selp.b32 	%r772, %r768, 0, %p157;
	add.s32 	%r773, %r772, %r765;
	setp.eq.s32 	%p158, %r422, 4;
	selp.b32 	%r774, %r771, %r769, %p158;
	selp.b32 	%r775, %r773, %r770, %p158;
	ld.shared.v4.u32 	{%r776, %r777, %r778, %r779}, [_ZZN3cub18CUB_300001_SM_10006detail11scan_by_key21DeviceScanByKeyKernelINS2_10policy_hubIPiiiN4cuda3std3__44plusIvEEE10Policy1000ES5_S5_S5_NS0_24ReduceByKeyScanTileStateIiiLb1EEENS8_8equal_toIvEESA_ijiiEEvT0_PT9_T1_T2_T3_iT4_T5_T6_T7_E12temp_storage+32];
	or.b32  	%r780, %r776, %r771;
	setp.eq.s32 	%p159, %r776, 0;
	selp.b32 	%r781, %r773, 0, %p159;
	add.s32 	%r782, %r781, %r777;
	setp.eq.s32 	%p160, %r422, 5;
	selp.b32 	%r783, %r780, %r774, %p160;
	selp.b32 	%r784, %r782, %r775, %p160;
	or.b32  	%r785, %r778, %r780;
	setp.eq.s32 	%p161, %r778, 0;
	selp.b32 	%r786, %r782, 0, %p161;
	add.s32 	%r787, %r786, %r779;
	setp.eq.s32 	%p162, %r422, 6;
	selp.b32 	%r428, %r785, %r783, %p162;
	selp.b32 	%r429, %r787, %r784, %p162;
	ld.shared.v2.u32 	{%r788, %r789}, [_ZZN3cub18CUB_300001_SM_10006detail11scan_by_key21DeviceScanByKeyKernelINS2_10policy_hubIPiiiN4cuda3std3__44plusIvEEE10Policy1000ES5_S5_S5_NS0_24ReduceByKeyScanTileStateIiiLb1EEENS8_8equal_toIvEESA_ijiiEEvT0_PT9_T1_T2_T3_iT4_T5_T6_T7_E12temp_storage+48];
	or.b32  	%r430, %r788, %r785;
	setp.eq.s32 	%p163, %r788, 0;
	selp.b32 	%r790, %r787, 0, %p163;
	add.s32 	%r431, %r790, %r789;
	setp.lt.u32 	%p164, %r223, 32;
	@%p164 bra 	$L__BB14_130;
	setp.eq.s32 	%p165, %r2088, 0;
	selp.b32 	%r791, %r429, 0, %p165;
	add.s32 	%r792, %r791, %r2089;
	setp.eq.s32 	%p166, %r588, 0;
	selp.b32 	%r793, 0, %r2088, %p166;
	or.b32  	%r2088, %r428, %r793;
	selp.b32 	%r2089, %r429, %r792, %p166;
	bra.uni 	$L__BB14_143;
$L__BB14_130:
	setp.ne.s32 	%p167, %r223, 0;
	mul.wide.u32 	%rd73, %r1, 16;
	add.s64 	%rd12, %rd1, %rd73;
	@%p167 bra 	$L__BB14_132;
	st.shared.u32 	[_ZZN3cub18CUB_300001_SM_10006detail11scan_by_key21DeviceScanByKeyKernelINS2_10policy_hubIPiiiN4cuda3std3__44plusIvEEE10Policy1000ES5_S5_S5_NS0_24ReduceByKeyScanTileStateIiiLb1EEENS8_8equal_toIvEESA_ijiiEEvT0_PT9_T1_T2_T3_iT4_T5_T6_T7_E12temp_storage+116], %r430;
	st.shared.u32 	[_ZZN3cub18CUB_300001_SM_10006detail11scan_by_key21DeviceScanByKeyKernelINS2_10policy_hubIPiiiN4cuda3std3__44plusIvEEE10Policy1000ES5_S5_S5_NS0_24ReduceByKeyScanTileStateIiiLb1EEENS8_8equal_toIvEESA_ijiiEEvT0_PT9_T1_T2_T3_iT4_T5_T6_T7_E12temp_storage+120], %r431;
	mov.b64 	%rd75, {%r430, %r431};
	add.s64 	%rd74, %rd12, 512;
	mov.b64 	%rd76, 100;
	// begin inline asm
	st.relaxed.gpu.v2.u64 [%rd74], {%rd75, %rd76};
	// end inline asm
$L__BB14_132:
	not.b32 	%r434, %r223;
	mov.b32 	%r794, 280;
	// begin inline asm
	nanosleep.u32 %r794;
	// end inline asm
	mov.b32 	%r2080, 928;
	mul.wide.s32 	%rd80, %r434, 16;
	add.s64 	%rd81, %rd12, %rd80;
	add.s64 	%rd79, %rd81, 512;
	mov.u32 	%r2086, %r1;
$L__BB14_133:
	shr.u32 	%r437, %r2080, 1;
	mul.lo.s32 	%r797, %r2086, 16807;
	and.b32  	%r2086, %r797, 2147483647;
	sub.s32 	%r798, %r2080, %r437;
	add.s32 	%r799, %r798, 1;
	rem.u32 	%r800, %r2086, %r799;
	add.s32 	%r796, %r800, %r437;
	// begin inline asm
	nanosleep.u32 %r796;
	// end inline asm
	// begin inline asm
	ld.relaxed.gpu.v2.u64 {%rd77, %rd177}, [%rd79];
	// end inline asm
	setp.eq.s64 	%p168, %rd177, 99;
	mov.b32 	%r801, -1;
	vote.sync.any.pred 	%p169, %p168, %r801;
	mov.u32 	%r2080, %r437;
	@%p169 bra 	$L__BB14_133;
	mov.b64 	{%r805, %r810}, %rd77;
	setp.eq.s64 	%p170, %rd177, 101;
	mov.b32 	%r853, -1;
	vote.sync.ballot.b32 	%r855, %p170, %r853;
	// begin inline asm
	mov.u32 %r803, %lanemask_ge;
	// end inline asm
	and.b32  	%r856, %r855, %r803;
	or.b32  	%r857, %r856, -2147483648;
	add.s32 	%r858, %r857, -1;
	not.b32 	%r859, %r857;
	and.b32  	%r860, %r859, %r858;
	popc.b32 	%r807, %r860;
	mov.b32 	%r811, 1;
	// begin inline asm
	shfl.sync.down.b32 %r804, %r805, %r811, %r807, %r853;
	// end inline asm
	// begin inline asm
	shfl.sync.down.b32 %r809, %r810, %r811, %r807, %r853;
	// end inline asm
	setp.lt.s32 	%p172, %r588, %r807;
	setp.eq.s32 	%p173, %r805, 0;
	selp.b32 	%r861, %r804, 0, %p172;
	or.b32  	%r815, %r861, %r805;
	selp.b32 	%r862, %r809, 0, %p173;
	selp.b32 	%r863, %r862, 0, %p172;
	add.s32 	%r820, %r863, %r810;
	mov.b32 	%r821, 2;
	// begin inline asm
	shfl.sync.down.b32 %r814, %r815, %r821, %r807, %r853;
	// end inline asm
	// begin inline asm
	shfl.sync.down.b32 %r819, %r820, %r821, %r807, %r853;
	// end inline asm
	add.s32 	%r440, %r588, 2;
	setp.gt.s32 	%p174, %r440, %r807;
	setp.eq.s32 	%p175, %r815, 0;
	selp.b32 	%r864, %r819, 0, %p175;
	selp.b32 	%r865, 0, %r814, %p174;
	or.b32  	%r825, %r815, %r865;
	selp.b32 	%r866, 0, %r864, %p174;
	add.s32 	%r830, %r866, %r820;
	mov.b32 	%r831, 4;
	// begin inline asm
	shfl.sync.down.b32 %r824, %r825, %r831, %r807, %r853;
	// end inline asm
	// begin inline asm
	shfl.sync.down.b32 %r829, %r830, %r831, %r807, %r853;
	// end inline asm
	add.s32 	%r441, %r588, 4;
	setp.gt.s32 	%p176, %r441, %r807;
	setp.eq.s32 	%p177, %r825, 0;
	selp.b32 	%r867, %r829, 0, %p177;
	selp.b32 	%r868, 0, %r824, %p176;
	or.b32  	%r835, %r825, %r868;
	selp.b32 	%r869, 0, %r867, %p176;
	add.s32 	%r840, %r830, %r869;
	mov.b32 	%r841, 8;
	// begin inline asm
	shfl.sync.down.b32 %r834, %r835, %r841, %r807, %r853;
	// end inline asm
	// begin inline asm
	shfl.sync.down.b32 %r839, %r840, %r841, %r807, %r853;
	// end inline asm
	add.s32 	%r442, %r588, 8;
	setp.gt.s32 	%p178, %r442, %r807;
	setp.eq.s32 	%p179, %r835, 0;
	selp.b32 	%r870, %r839, 0, %p179;
	selp.b32 	%r871, 0, %r834, %p178;
	or.b32  	%r845, %r835, %r871;
	selp.b32 	%r872, 0, %r870, %p178;
	add.s32 	%r850, %r840, %r872;
	mov.b32 	%r851, 16;
	// begin inline asm
	shfl.sync.down.b32 %r844, %r845, %r851, %r807, %r853;
	// end inline asm
	// begin inline asm
	shfl.sync.down.b32 %r849, %r850, %r851, %r807, %r853;
	// end inline asm
	add.s32 	%r443, %r588, 16;
	setp.gt.s32 	%p180, %r443, %r807;
	setp.eq.s32 	%p181, %r845, 0;
	selp.b32 	%r873, %r849, 0, %p181;
	selp.b32 	%r874, 0, %r844, %p180;
	or.b32  	%r2083, %r874, %r845;
	selp.b32 	%r875, 0, %r873, %p180;
	add.s32 	%r2084, %r850, %r875;
	add.s64 	%rd15, %rd1, 512;
	add.s32 	%r2085, %r1, %r434;
	mov.b32 	%r2082, 928;
$L__BB14_135:
	setp.ne.s64 	%p182, %rd177, 101;
	mov.b32 	%r876, -1;
	vote.sync.all.pred 	%p183, %p182, %r876;
	not.pred 	%p184, %p183;
	@%p184 bra 	$L__BB14_139;
	shr.u32 	%r2082, %r2082, 1;
	mul.wide.s32 	%rd88, %r2085, 16;
	add.s64 	%rd89, %rd15, %rd88;
	add.s64 	%rd87, %rd89, -512;
	mov.u32 	%r2087, %r2082;
$L__BB14_137:
	shr.u32 	%r455, %r2087, 1;
	mul.lo.s32 	%r903, %r2086, 16807;
	and.b32  	%r2086, %r903, 2147483647;
	sub.s32 	%r904, %r2087, %r455;
	add.s32 	%r905, %r904, 1;
	rem.u32 	%r906, %r2086, %r905;
	add.s32 	%r902, %r906, %r455;
	// begin inline asm
	nanosleep.u32 %r902;
	// end inline asm
	// begin inline asm
	ld.relaxed.gpu.v2.u64 {%rd85, %rd177}, [%rd87];
	// end inline asm
	setp.eq.s64 	%p190, %rd177, 99;
	mov.b32 	%r907, -1;
	vote.sync.any.pred 	%p191, %p190, %r907;
	mov.u32 	%r2087, %r455;
	@%p191 bra 	$L__BB14_137;
	mov.b64 	{%r910, %r915}, %rd85;
	setp.eq.s64 	%p192, %rd177, 101;
	mov.b32 	%r958, -1;
	vote.sync.ballot.b32 	%r959, %p192, %r958;
	and.b32  	%r960, %r959, %r803;
	or.b32  	%r961, %r960, -2147483648;
	add.s32 	%r962, %r961, -1;
	not.b32 	%r963, %r961;
	and.b32  	%r964, %r963, %r962;
	popc.b32 	%r912, %r964;
	mov.b32 	%r916, 1;
	// begin inline asm
	shfl.sync.down.b32 %r909, %r910, %r916, %r912, %r958;
	// end inline asm
	// begin inline asm
	shfl.sync.down.b32 %r914, %r915, %r916, %r912, %r958;
	// end inline asm
	setp.lt.s32 	%p194, %r588, %r912;
	setp.eq.s32 	%p195, %r910, 0;
	selp.b32 	%r965, %r909, 0, %p194;
	or.b32  	%r920, %r965, %r910;
	selp.b32 	%r966, %r914, 0, %p195;
	selp.b32 	%r967, %r966, 0, %p194;
	add.s32 	%r925, %r967, %r915;
	mov.b32 	%r926, 2;
	// begin inline asm
	shfl.sync.down.b32 %r919, %r920, %r926, %r912, %r958;
	// end inline asm
	// begin inline asm
	shfl.sync.down.b32 %r924, %r925, %r926, %r912, %r958;
	// end inline asm
	setp.gt.s32 	%p196, %r440, %r912;
	setp.eq.s32 	%p197, %r920, 0;
	selp.b32 	%r968, %r924, 0, %p197;
	selp.b32 	%r969, 0, %r919, %p196;
	or.b32  	%r930, %r920, %r969;
	selp.b32 	%r970, 0, %r968, %p196;
	add.s32 	%r935, %r970, %r925;
	mov.b32 	%r936, 4;
	// begin inline asm
	shfl.sync.down.b32 %r929, %r930, %r936, %r912, %r958;
	// end inline asm
	// begin inline asm
	shfl.sync.down.b32 %r934, %r935, %r936, %r912, %r958;
	// end inline asm
	setp.gt.s32 	%p198, %r441, %r912;
	setp.eq.s32 	%p199, %r930, 0;
	selp.b32 	%r971, %r934, 0, %p199;
	selp.b32 	%r972, 0, %r929, %p198;
	or.b32  	%r940, %r930, %r972;
	selp.b32 	%r973, 0, %r971, %p198;
	add.s32 	%r945, %r935, %r973;
	mov.b32 	%r946, 8;
	// begin inline asm
	shfl.sync.down.b32 %r939, %r940, %r946, %r912, %r958;
	// end inline asm
	// begin inline asm
	shfl.sync.down.b32 %r944, %r945, %r946, %r912, %r958;
	// end inline asm
	setp.gt.s32 	%p200, %r442, %r912;
	setp.eq.s32 	%p201, %r940, 0;
	selp.b32 	%r974, %r944, 0, %p201;
	selp.b32 	%r975, 0, %r939, %p200;
	or.b32  	%r950, %r940, %r975;
	selp.b32 	%r976, 0, %r974, %p200;
	add.s32 	%r955, %r945, %r976;
	mov.b32 	%r956, 16;
	// begin inline asm
	shfl.sync.down.b32 %r949, %r950, %r956, %r912, %r958;
	// end inline asm
	// begin inline asm
	shfl.sync.down.b32 %r954, %r955, %r956, %r912, %r958;
	// end inline asm
	setp.gt.s32 	%p202, %r443, %r912;
	setp.eq.s32 	%p203, %r950, 0;
	selp.b32 	%r977, %r954, 0, %p203;
	selp.b32 	%r978, 0, %r949, %p202;
	selp.b32 	%r979, 0, %r977, %p202;
	add.s32 	%r980, %r955, %r979;
	or.b32  	%r981, %r978, %r2083;
	or.b32  	%r457, %r981, %r950;
	setp.eq.s32 	%p204, %r2083, 0;
	selp.b32 	%r982, %r980, 0, %p204;
	add.s32 	%r2084, %r982, %r2084;
	add.s32 	%r2085, %r2085, -32;
	mov.u32 	%r2083, %r457;
	bra.uni 	$L__BB14_135;
$L__BB14_139:
	setp.ne.s32 	%p185, %r223, 0;
	@%p185 bra 	$L__BB14_141;
	or.b32  	%r878, %r2083, %r430;
	setp.eq.s32 	%p186, %r430, 0;
	selp.b32 	%r879, %r2084, 0, %p186;
	add.s32 	%r880, %r879, %r431;
	mov.b64 	%rd83, {%r878, %r880};
	add.s64 	%rd82, %rd12, 512;
	mov.b64 	%rd84, 101;
	// begin inline asm
	st.relaxed.gpu.v2.u64 [%rd82], {%rd83, %rd84};
	// end inline asm
	st.shared.u32 	[_ZZN3cub18CUB_300001_SM_10006detail11scan_by_key21DeviceScanByKeyKernelINS2_10policy_hubIPiiiN4cuda3std3__44plusIvEEE10Policy1000ES5_S5_S5_NS0_24ReduceByKeyScanTileStateIiiLb1EEENS8_8equal_toIvEESA_ijiiEEvT0_PT9_T1_T2_T3_iT4_T5_T6_T7_E12temp_storage+100], %r2083;
	st.shared.v2.u32 	[_ZZN3cub18CUB_300001_SM_10006detail11scan_by_key21DeviceScanByKeyKernelINS2_10policy_hubIPiiiN4cuda3std3__44plusIvEEE10Policy1000ES5_S5_S5_NS0_24ReduceByKeyScanTileStateIiiLb1EEENS8_8equal_toIvEESA_ijiiEEvT0_PT9_T1_T2_T3_iT4_T5_T6_T7_E12temp_storage+104], {%r2084, %r878};
	st.shared.u32 	[_ZZN3cub18CUB_300001_SM_10006detail11scan_by_key21DeviceScanByKeyKernelINS2_10policy_hubIPiiiN4cuda3std3__44plusIvEEE10Policy1000ES5_S5_S5_NS0_24ReduceByKeyScanTileStateIiiLb1EEENS8_8equal_toIvEESA_ijiiEEvT0_PT9_T1_T2_T3_iT4_T5_T6_T7_E12temp_storage+112], %r880;
$L__BB14_141:
	setp.ne.s32 	%p187, %r588, 0;
	@%p187 bra 	$L__BB14_143;
	st.shared.v2.u32 	[_ZZN3cub18CUB_300001_SM_10006detail11scan_by_key21DeviceScanByKeyKernelINS2_10policy_hubIPiiiN4cuda3std3__44plusIvEEE10Policy1000ES5_S5_S5_NS0_24ReduceByKeyScanTileStateIiiLb1EEENS8_8equal_toIvEESA_ijiiEEvT0_PT9_T1_T2_T3_iT4_T5_T6_T7_E12temp_storage+64], {%r2083, %r2084};
	mov.u32 	%r2088, %r2083;
	mov.u32 	%r2089, %r2084;
$L__BB14_143:
	selp.u32 	%r2098, 1, 0, %p30;
	selp.u32 	%r2097, 1, 0, %p31;
	selp.u32 	%r2101, 1, 0, %p27;
	selp.u32 	%r2102, 1, 0, %p26;
	selp.u32 	%r2100, 1, 0, %p28;
	selp.u32 	%r2096, 1, 0, %p32;
	selp.u32 	%r2105, 1, 0, %p23;
	selp.u32 	%r2106, 1, 0, %p22;
	selp.u32 	%r2104, 1, 0, %p24;
	selp.u32 	%r2109, 1, 0, %p19;
	selp.u32 	%r2108, 1, 0, %p20;
	selp.u32 	%r2103, 1, 0, %p25;
	selp.u32 	%r2095, 1, 0, %p33;
	selp.u32 	%r2107, 1, 0, %p21;
	selp.u32 	%r2099, 1, 0, %p29;
	selp.u32 	%r2091, 1, 0, %p37;
	selp.u32 	%r2093, 1, 0, %p35;
	selp.u32 	%r2094, 1, 0, %p34;
	selp.u32 	%r2092, 1, 0, %p36;
	setp.eq.s32 	%p188, %r223, 0;
	bar.sync 	0;
	ld.shared.u32 	%r881, [_ZZN3cub18CUB_300001_SM_10006detail11scan_by_key21DeviceScanByKeyKernelINS2_10policy_hubIPiiiN4cuda3std3__44plusIvEEE10Policy1000ES5_S5_S5_NS0_24ReduceByKeyScanTileStateIiiLb1EEENS8_8equal_toIvEESA_ijiiEEvT0_PT9_T1_T2_T3_iT4_T5_T6_T7_E12temp_storage+68];
	setp.eq.s32 	%p189, %r2088, 0;
	selp.b32 	%r882, %r881, 0, %p189;
	selp.b32 	%r883, 0, %r882, %p188;
	add.s32 	%r2129, %r2089, %r883;
	selp.b32 	%r884, 0, %r2129, %p19;
	add.s32 	%r2128, %r884, %r349;
	selp.b32 	%r885, 0, %r2128, %p20;
	add.s32 	%r2127, %r350, %r885;
	selp.b32 	%r886, 0, %r2127, %p21;
	add.s32 	%r2126, %r351, %r886;
	selp.b32 	%r887, 0, %r2126, %p22;
	add.s32 	%r2125, %r352, %r887;
	selp.b32 	%r888, 0, %r2125, %p23;
	add.s32 	%r2124, %r353, %r888;
	selp.b32 	%r889, 0, %r2124, %p24;
	add.s32 	%r2123, %r354, %r889;
	selp.b32 	%r890, 0, %r2123, %p25;
	add.s32 	%r2122, %r355, %r890;
	selp.b32 	%r891, 0, %r2122, %p26;
	add.s32 	%r2121, %r356, %r891;
	selp.b32 	%r892, 0, %r2121, %p27;
	add.s32 	%r2120, %r357, %r892;
	selp.b32 	%r893, 0, %r2120, %p28;
	add.s32 	%r2119, %r358, %r893;
	selp.b32 	%r894, 0, %r2119, %p29;
	add.s32 	%r2118, %r359, %r894;
	selp.b32 	%r895, 0, %r2118, %p30;
	add.s32 	%r2117, %r360, %r895;
	selp.b32 	%r896, 0, %r2117, %p31;
	add.s32 	%r2116, %r361, %r896;
	selp.b32 	%r897, 0, %r2116, %p32;
	add.s32 	%r2115, %r362, %r897;
	selp.b32 	%r898, 0, %r2115, %p33;
	add.s32 	%r2114, %r363, %r898;
	selp.b32 	%r899, 0, %r2114, %p34;
	add.s32 	%r2113, %r364, %r899;
	selp.b32 	%r900, 0, %r2113, %p35;
	add.s32 	%r2112, %r365, %r900;
	selp.b32 	%r901, 0, %r2112, %p36;
	add.s32 	%r2111, %r366, %r901;
	selp.b32 	%r2110, 0, %r2111, %p37;
$L__BB14_144:
	ld.param.u32 	%r1978, [_ZN3cub18CUB_300001_SM_10006detail11scan_by_key21DeviceScanByKeyKernelINS2_10policy_hubIPiiiN4cuda3std3__44plusIvEEE10Policy1000ES5_S5_S5_NS0_24ReduceByKeyScanTileStateIiiLb1EEENS8_8equal_toIvEESA_ijiiEEvT0_PT9_T1_T2_T3_iT4_T5_T6_T7__param_8];
	add.s32 	%r1190, %r367, %r2110;
	bar.sync 	0;
	setp.eq.s32 	%p273, %r2109, 0;
	selp.b32 	%r1191, %r2129, 0, %p273;
	add.s32 	%r1192, %r1978, %r1191;
	setp.eq.s32 	%p274, %r2108, 0;
	selp.b32 	%r1193, %r2128, 0, %p274;
	add.s32 	%r1194, %r1978, %r1193;
	setp.eq.s32 	%p275, %r2107, 0;
	selp.b32 	%r1195, %r2127, 0, %p275;
	add.s32 	%r1196, %r1978, %r1195;
	setp.eq.s32 	%p276, %r2106, 0;
	selp.b32 	%r1197, %r2126, 0, %p276;
	add.s32 	%r1198, %r1978, %r1197;
	setp.eq.s32 	%p277, %r2105, 0;
	selp.b32 	%r1199, %r2125, 0, %p277;
	add.s32 	%r1200, %r1978, %r1199;
	setp.eq.s32 	%p278, %r2104, 0;
	selp.b32 	%r1201, %r2124, 0, %p278;
	add.s32 	%r1202, %r1978, %r1201;
	setp.eq.s32 	%p279, %r2103, 0;
	selp.b32 	%r1203, %r2123, 0, %p279;
	add.s32 	%r1204, %r1978, %r1203;
	setp.eq.s32 	%p280, %r2102, 0;
	selp.b32 	%r1205, %r2122, 0, %p280;
	add.s32 	%r1206, %r1978, %r1205;
	setp.eq.s32 	%p281, %r2101, 0;
	selp.b32 	%r1207, %r2121, 0, %p281;
	add.s32 	%r1208, %r1978, %r1207;
	setp.eq.s32 	%p282, %r2100, 0;
	selp.b32 	%r1209, %r2120, 0, %p282;
	add.s32 	%r1210, %r1978, %r1209;
	setp.eq.s32 	%p283, %r2099, 0;
	selp.b32 	%r1211, %r2119, 0, %p283;
	add.s32 	%r1212, %r1978, %r1211;
	setp.eq.s32 	%p284, %r2098, 0;
	selp.b32 	%r1213, %r2118, 0, %p284;
	add.s32 	%r1214, %r1978, %r1213;
	setp.eq.s32 	%p285, %r2097, 0;
	selp.b32 	%r1215, %r2117, 0, %p285;
	add.s32 	%r1216, %r1978, %r1215;
	setp.eq.s32 	%p286, %r2096, 0;
	selp.b32 	%r1217, %r2116, 0, %p286;
	add.s32 	%r1218, %r1978, %r1217;
	setp.eq.s32 	%p287, %r2095, 0;
	selp.b32 	%r1219, %r2115, 0, %p287;
	add.s32 	%r1220, %r1978, %r1219;
	setp.eq.s32 	%p288, %r2094, 0;
	selp.b32 	%r1221, %r2114, 0, %p288;
	add.s32 	%r1222, %r1978, %r1221;
	setp.eq.s32 	%p289, %r2093, 0;
	selp.b32 	%r1223, %r2113, 0, %p289;
	add.s32 	%r1224, %r1978, %r1223;
	setp.eq.s32 	%p290, %r2092, 0;
	selp.b32 	%r1225, %r2112, 0, %p290;
	add.s32 	%r1226, %r1978, %r1225;
	setp.eq.s32 	%p291, %r2091, 0;
	selp.b32 	%r1227, %r2111, 0, %p291;
	add.s32 	%r1228, %r1978, %r1227;
	setp.eq.s32 	%p292, %r2090, 0;
	selp.b32 	%r1229, %r1190, 0, %p292;
	add.s32 	%r1230, %r1978, %r1229;
	st.shared.v4.u32 	[%r287], {%r1192, %r1194, %r1196, %r1198};
	st.shared.v4.u32 	[%r287+16], {%r1200, %r1202, %r1204, %r1206};
	st.shared.v4.u32 	[%r287+32], {%r1208, %r1210, %r1212, %r1214};
	st.shared.v4.u32 	[%r287+48], {%r1216, %r1218, %r1220, %r1222};
	st.shared.v4.u32 	[%r287+64], {%r1224, %r1226, %r1228, %r1230};
	bar.warp.sync 	-1;
	ld.shared.u32 	%r541, [%r286];
	ld.shared.u32 	%r542, [%r286+128];
	ld.shared.u32 	%r543, [%r286+256];
	ld.shared.u32 	%r544, [%r286+384];
	ld.shared.u32 	%r545, [%r286+512];
	ld.shared.u32 	%r546, [%r286+640];
	ld.shared.u32 	%r547, [%r286+768];
	ld.shared.u32 	%r548, [%r286+896];
	ld.shared.u32 	%r549, [%r286+1024];
	ld.shared.u32 	%r550, [%r286+1152];
	ld.shared.u32 	%r551, [%r286+1280];
	ld.shared.u32 	%r552, [%r286+1408];
	ld.shared.u32 	%r553, [%r286+1536];
	ld.shared.u32 	%r554, [%r286+1664];
	ld.shared.u32 	%r555, [%r286+1792];
	ld.shared.u32 	%r556, [%r286+1920];
	ld.shared.u32 	%r557, [%r286+2048];
	ld.shared.u32 	%r558, [%r286+2176];
	ld.shared.u32 	%r559, [%r286+2304];
	ld.shared.u32 	%r560, [%r286+2432];
	setp.ne.s32 	%p293, %r223, 0;
	@%p293 bra 	$L__BB14_146;
	st.volatile.shared.u32 	[_ZZN3cub18CUB_300001_SM_10006detail11scan_by_key21DeviceScanByKeyKernelINS2_10policy_hubIPiiiN4cuda3std3__44plusIvEEE10Policy1000ES5_S5_S5_NS0_24ReduceByKeyScanTileStateIiiLb1EEENS8_8equal_toIvEESA_ijiiEEvT0_PT9_T1_T2_T3_iT4_T5_T6_T7_E12temp_storage+17920], %r3;
$L__BB14_146:
	ld.param.u64 	%rd174, [_ZN3cub18CUB_300001_SM_10006detail11scan_by_key21DeviceScanByKeyKernelINS2_10policy_hubIPiiiN4cuda3std3__44plusIvEEE10Policy1000ES5_S5_S5_NS0_24ReduceByKeyScanTileStateIiiLb1EEENS8_8equal_toIvEESA_ijiiEEvT0_PT9_T1_T2_T3_iT4_T5_T6_T7__param_3];
	bar.sync 	0;
	ld.volatile.shared.u32 	%r561, [_ZZN3cub18CUB_300001_SM_10006detail11scan_by_key21DeviceScanByKeyKernelINS2_10policy_hubIPiiiN4cuda3std3__44plusIvEEE10Policy1000ES5_S5_S5_NS0_24ReduceByKeyScanTileStateIiiLb1EEENS8_8equal_toIvEESA_ijiiEEvT0_PT9_T1_T2_T3_iT4_T5_T6_T7_E12temp_storage+17920];
	setp.ge.s32 	%p294, %r224, %r561;
	cvt.u64.u32 	%rd90, %r224;
	mov.u32 	%r1231, %ctaid.x;
	mul.lo.s32 	%r1232, %r1231, 4480;
	cvt.u64.u32 	%rd91, %r1232;
	add.s64 	%rd92, %rd90, %rd91;
	cvta.to.global.u64 	%rd93, %rd174;
	shl.b64 	%rd94, %rd92, 2;
	add.s64 	%rd19, %rd93, %rd94;
	@%p294 bra 	$L__BB14_148;
	st.global.u32 	[%rd19], %r541;
$L__BB14_148:
	mov.u32 	%r1233, %tid.x;
	and.b32  	%r1234, %r1233, 992;
	mul.lo.s32 	%r1235, %r1234, 20;
	and.b32  	%r1236, %r1233, 31;
	or.b32  	%r1237, %r1235, %r1236;
	or.b32  	%r1238, %r1237, 32;
	setp.ge.s32 	%p295, %r1238, %r561;
	@%p295 bra 	$L__BB14_150;
	st.global.u32 	[%rd19+128], %r542;
$L__BB14_150:
	or.b32  	%r1244, %r1237, 64;
	setp.ge.s32 	%p296, %r1244, %r561;
	@%p296 bra 	$L__BB14_152;
	st.global.u32 	[%rd19+256], %r543;
$L__BB14_152:
	or.b32  	%r1250, %r1237, 96;
	setp.ge.s32 	%p297, %r1250, %r561;
	@%p297 bra 	$L__BB14_154;
	st.global.u32 	[%rd19+384], %r544;
$L__BB14_154:
	setp.ge.s32 	%p298, %r237, %r561;
	@%p298 bra 	$L__BB14_156;
	st.global.u32 	[%rd19+512], %r545;
$L__BB14_156:
	add.s32 	%r1256, %r1237, 160;
	setp.ge.s32 	%p299, %r1256, %r561;
	@%p299 bra 	$L__BB14_158;
	st.global.u32 	[%rd19+640], %r546;
$L__BB14_158:
	setp.ge.s32 	%p300, %r243, %r561;
	@%p300 bra 	$L__BB14_160;
	st.global.u32 	[%rd19+768], %r547;
$L__BB14_160:
	add.s32 	%r1262, %r1237, 224;
	setp.ge.s32 	%p301, %r1262, %r561;
	@%p301 bra 	$L__BB14_162;
	st.global.u32 	[%rd19+896], %r548;
$L__BB14_162:
	add.s32 	%r1268, %r1237, 256;
	setp.ge.s32 	%p302, %r1268, %r561;
	@%p302 bra 	$L__BB14_164;
	st.global.u32 	[%rd19+1024], %r549;
$L__BB14_164:
	add.s32 	%r1274, %r1237, 288;
	setp.ge.s32 	%p303, %r1274, %r561;
	@%p303 bra 	$L__BB14_166;
	st.global.u32 	[%rd19+1152], %r550;
$L__BB14_166:
	add.s32 	%r1280, %r1237, 320;
	setp.ge.s32 	%p304, %r1280, %r561;
	@%p304 bra 	$L__BB14_168;
	st.global.u32 	[%rd19+1280], %r551;
$L__BB14_168:
	setp.ge.s32 	%p305, %r258, %r561;
	@%p305 bra 	$L__BB14_170;
	st.global.u32 	[%rd19+1408], %r552;
$L__BB14_170:
	setp.ge.s32 	%p306, %r261, %r561;
	@%p306 bra 	$L__BB14_172;
	st.global.u32 	[%rd19+1536], %r553;
$L__BB14_172:
	setp.ge.s32 	%p307, %r264, %r561;
	@%p307 bra 	$L__BB14_174;
	st.global.u32 	[%rd19+1664], %r554;
$L__BB14_174:
	setp.ge.s32 	%p308, %r267, %r561;
	@%p308 bra 	$L__BB14_176;
	st.global.u32 	[%rd19+1792], %r555;
$L__BB14_176:
	add.s32 	%r1286, %r1237, 480;
	setp.ge.s32 	%p309, %r1286, %r561;
	@%p309 bra 	$L__BB14_178;
	st.global.u32 	[%rd19+1920], %r556;
$L__BB14_178:
	setp.ge.s32 	%p310, %r273, %r561;
	@%p310 bra 	$L__BB14_180;
	st.global.u32 	[%rd19+2048], %r557;
$L__BB14_180:
	setp.ge.s32 	%p311, %r276, %r561;
	@%p311 bra 	$L__BB14_182;
	st.global.u32 	[%rd19+2176], %r558;
$L__BB14_182:
	setp.ge.s32 	%p312, %r279, %r561;
	@%p312 bra 	$L__BB14_184;
	st.global.u32 	[%rd19+2304], %r559;
$L__BB14_184:
	add.s32 	%r1292, %r1237, 608;
	setp.ge.s32 	%p313, %r1292, %r561;
	@%p313 bra 	$L__BB14_186;
	st.global.u32 	[%rd19+2432], %r560;
$L__BB14_186:
	ret;

}
	// .globl	_ZN3cub18CUB_300001_SM_10006detail11scan_by_key25DeviceScanByKeyInitKernelINS0_24ReduceByKeyScanTileStateIiiLb1EEEPimEEvT_T0_PN4cuda3std3__415iterator_traitsIS8_vE10value_typeET1_i
.visible .entry _ZN3cub18CUB_300001_SM_10006detail11scan_by_key25DeviceScanByKeyInitKernelINS0_24ReduceByKeyScanTileStateIiiLb1EEEPimEEvT_T0_PN4cuda3std3__415iterator_traitsIS8_vE10value_typeET1_i(
	.param .align 8 .b8 _ZN3cub18CUB_300001_SM_10006detail11scan_by_key25DeviceScanByKeyInitKernelINS0_24ReduceByKeyScanTileStateIiiLb1EEEPimEEvT_T0_PN4cuda3std3__415iterator_traitsIS8_vE10value_typeET1_i_param_0[8],
	.param .u64 .ptr .align 1 _ZN3cub18CUB_300001_SM_10006detail11scan_by_key25DeviceScanByKeyInitKernelINS0_24ReduceByKeyScanTileStateIiiLb1EEEPimEEvT_T0_PN4cuda3std3__415iterator_traitsIS8_vE10value_typeET1_i_param_1,
	.param .u64 .ptr .align 1 _ZN3cub18CUB_300001_SM_10006detail11scan_by_key25DeviceScanByKeyInitKernelINS0_24ReduceByKeyScanTileStateIiiLb1EEEPimEEvT_T0_PN4cuda3std3__415iterator_traitsIS8_vE10value_typeET1_i_param_2,
	.param .u64 _ZN3cub18CUB_300001_SM_10006detail11scan_by_key25DeviceScanByKeyInitKernelINS0_24ReduceByKeyScanTileStateIiiLb1EEEPimEEvT_T0_PN4cuda3std3__415iterator_traitsIS8_vE10value_typeET1_i_param_3,
	.param .u32 _ZN3cub18CUB_300001_SM_10006detail11scan_by_key25DeviceScanByKeyInitKernelINS0_24ReduceByKeyScanTileStateIiiLb1EEEPimEEvT_T0_PN4cuda3std3__415iterator_traitsIS8_vE10value_typeET1_i_param_4
)
{
	.reg .pred 	%p<8>;
	.reg .b32 	%r<8>;
	.reg .b64 	%rd<21>;

	ld.param.u64 	%rd5, [_ZN3cub18CUB_300001_SM_10006detail11scan_by_key25DeviceScanByKeyInitKernelINS0_24ReduceByKeyScanTileStateIiiLb1EEEPimEEvT_T0_PN4cuda3std3__415iterator_traitsIS8_vE10value_typeET1_i_param_0];
	ld.param.u64 	%rd2, [_ZN3cub18CUB_300001_SM_10006detail11scan_by_key25DeviceScanByKeyInitKernelINS0_24ReduceByKeyScanTileStateIiiLb1EEEPimEEvT_T0_PN4cuda3std3__415iterator_traitsIS8_vE10value_typeET1_i_param_1];
	ld.param.u64 	%rd3, [_ZN3cub18CUB_300001_SM_10006detail11scan_by_key25DeviceScanByKeyInitKernelINS0_24ReduceByKeyScanTileStateIiiLb1EEEPimEEvT_T0_PN4cuda3std3__415iterator_traitsIS8_vE10value_typeET1_i_param_2];
	ld.param.u64 	%rd4, [_ZN3cub18CUB_300001_SM_10006detail11scan_by_key25DeviceScanByKeyInitKernelINS0_24ReduceByKeyScanTileStateIiiLb1EEEPimEEvT_T0_PN4cuda3std3__415iterator_traitsIS8_vE10value_typeET1_i_param_3];
	ld.param.u32 	%r4, [_ZN3cub18CUB_300001_SM_10006detail11scan_by_key25DeviceScanByKeyInitKernelINS0_24ReduceByKeyScanTileStateIiiLb1EEEPimEEvT_T0_PN4cuda3std3__415iterator_traitsIS8_vE10value_typeET1_i_param_4];
	cvta.to.global.u64 	%rd1, %rd5;
	mov.u32 	%r1, %ctaid.x;
	mov.u32 	%r5, %ntid.x;
	mov.u32 	%r2, %tid.x;
	mad.lo.s32 	%r3, %r1, %r5, %r2;
	setp.ge.s32 	%p1, %r3, %r4;
	@%p1 bra 	$L__BB15_2;
	mul.wide.s32 	%rd6, %r3, 16;
	add.s64 	%rd7, %rd1, %rd6;
	mov.b64 	%rd8, 99;
	mov.b64 	%rd9, 0;
	st.global.v2.u64 	[%rd7+512], {%rd9, %rd8};
$L__BB15_2:
	setp.ne.s32 	%p2, %r1, 0;
	setp.gt.u32 	%p3, %r2, 31;
	or.pred  	%p4, %p2, %p3;
	@%p4 bra 	$L__BB15_4;
	mul.wide.u32 	%rd10, %r2, 16;
	add.s64 	%rd11, %rd1, %rd10;
	mov.b64 	%rd12, 0;
	st.global.v2.u64 	[%rd11], {%rd12, %rd12};
$L__BB15_4:
	setp.eq.s32 	%p5, %r3, 0;
	setp.ge.u32 	%p6, %r3, %r4;
	or.pred  	%p7, %p5, %p6;
	@%p7 bra 	$L__BB15_6;
	cvt.u64.u32 	%rd13, %r3;
	cvta.to.global.u64 	%rd14, %rd2;
	mul.lo.s64 	%rd15, %rd4, %rd13;
	shl.b64 	%rd16, %rd15, 2;
	add.s64 	%rd17, %rd14, %rd16;
	ld.global.u32 	%r7, [%rd17+-4];
	cvta.to.global.u64 	%rd18, %rd3;
	mul.wide.u32 	%rd19, %r3, 4;
	add.s64 	%rd20, %rd18, %rd19;
	st.global.u32 	[%rd20], %r7;
$L__BB15_6:
	ret;

}
	// .globl	_ZN3cub18CUB_300001_SM_10006detail11scan_by_key21DeviceScanByKeyKernelINS2_10policy_hubIPiiiN4cuda3std3__44plusIvEEE10Policy1000ES5_S5_S5_NS0_24ReduceByKeyScanTileStateIiiLb1EEENS8_8equal_toIvEESA_imiiEEvT0_PT9_T1_T2_T3_iT4_T5_T6_T7_
.visible .entry _ZN3cub18CUB_300001_SM_10006detail11scan_by_key21DeviceScanByKeyKernelINS2_10policy_hubIPiiiN4cuda3std3__44plusIvEEE10Policy1000ES5_S5_S5_NS0_24ReduceByKeyScanTileStateIiiLb1EEENS8_8equal_toIvEESA_imiiEEvT0_PT9_T1_T2_T3_iT4_T5_T6_T7_(
	.param .u64 .ptr .align 1 _ZN3cub18CUB_300001_SM_10006detail11scan_by_key21DeviceScanByKeyKernelINS2_10policy_hubIPiiiN4cuda3std3__44plusIvEEE10Policy1000ES5_S5_S5_NS0_24ReduceByKeyScanTileStateIiiLb1EEENS8_8equal_toIvEESA_imiiEEvT0_PT9_T1_T2_T3_iT4_T5_T6_T7__param_0,
	.param .u64 .ptr .align 1 _ZN3cub18CUB_300001_SM_10006detail11scan_by_key21DeviceScanByKeyKernelINS2_10policy_hubIPiiiN4cuda3std3__44plusIvEEE10Policy1000ES5_S5_S5_NS0_24ReduceByKeyScanTileStateIiiLb1EEENS8_8equal_toIvEESA_imiiEEvT0_PT9_T1_T2_T3_iT4_T5_T6_T7__param_1,
	.param .u64 .ptr .align 1 _ZN3cub18CUB_300001_SM_10006detail11scan_by_key21DeviceScanByKeyKernelINS2_10policy_hubIPiiiN4cuda3std3__44plusIvEEE10Policy1000ES5_S5_S5_NS0_24ReduceByKeyScanTileStateIiiLb1EEENS8_8equal_toIvEESA_imiiEEvT0_PT9_T1_T2_T3_iT4_T5_T6_T7__param_2,
	.param .u64 .ptr .align 1 _ZN3cub18CUB_300001_SM_10006detail11scan_by_key21DeviceScanByKeyKernelINS2_10policy_hubIPiiiN4cuda3std3__44plusIvEEE10Policy1000ES5_S5_S5_NS0_24ReduceByKeyScanTileStateIiiLb1EEENS8_8equal_toIvEESA_imiiEEvT0_PT9_T1_T2_T3_iT4_T5_T6_T7__param_3,
	.param .align 8 .b8 _ZN3cub18CUB_300001_SM_10006detail11scan_by_key21DeviceScanByKeyKernelINS2_10policy_hubIPiiiN4cuda3std3__44plusIvEEE10Policy1000ES5_S5_S5_NS0_24ReduceByKeyScanTileStateIiiLb1EEENS8_8equal_toIvEESA_imiiEEvT0_PT9_T1_T2_T3_iT4_T5_T6_T7__param_4[8],
	.param .u32 _ZN3cub18CUB_300001_SM_10006detail11scan_by_key21DeviceScanByKeyKernelINS2_10policy_hubIPiiiN4cuda3std3__44plusIvEEE10Policy1000ES5_S5_S5_NS0_24ReduceByKeyScanTileStateIiiLb1EEENS8_8equal_toIvEESA_imiiEEvT0_PT9_T1_T2_T3_iT4_T5_T6_T7__param_5,
	.param .align 1 .b8 _ZN3cub18CUB_300001_SM_10006detail11scan_by_key21DeviceScanByKeyKernelINS2_10policy_hubIPiiiN4cuda3std3__44plusIvEEE10Policy1000ES5_S5_S5_NS0_24ReduceByKeyScanTileStateIiiLb1EEENS8_8equal_toIvEESA_imiiEEvT0_PT9_T1_T2_T3_iT4_T5_T6_T7__param_6[1],
	.param .align 1 .b8 _ZN3cub18CUB_300001_SM_10006detail11scan_by_key21DeviceScanByKeyKernelINS2_10policy_hubIPiiiN4cuda3std3__44plusIvEEE10Policy1000ES5_S5_S5_NS0_24ReduceByKeyScanTileStateIiiLb1EEENS8_8equal_toIvEESA_imiiEEvT0_PT9_T1_T2_T3_iT4_T5_T6_T7__param_7[1],
	.param .u32 _ZN3cub18CUB_300001_SM_10006detail11scan_by_key21DeviceScanByKeyKernelINS2_10policy_hubIPiiiN4cuda3std3__44plusIvEEE10Policy1000ES5_S5_S5_NS0_24ReduceByKeyScanTileStateIiiLb1EEENS8_8equal_toIvEESA_imiiEEvT0_PT9_T1_T2_T3_iT4_T5_T6_T7__param_8,
	.param .u64 _ZN3cub18CUB_300001_SM_10006detail11scan_by_key21DeviceScanByKeyKernelINS2_10policy_hubIPiiiN4cuda3std3__44plusIvEEE10Policy1000ES5_S5_S5_NS0_24ReduceByKeyScanTileStateIiiLb1EEENS8_8equal_toIvEESA_imiiEEvT0_PT9_T1_T2_T3_iT4_T5_T6_T7__param_9
)
.maxntid 224
{
	.reg .pred 	%p<544>;
	.reg .b32 	%r<1864>;
	.reg .b64 	%rd<321>;
	// demoted variable
	.shared .align 16 .b8 _ZZN3cub18CUB_300001_SM_10006detail11scan_by_key21DeviceScanByKeyKernelINS2_10policy_hubIPiiiN4cuda3std3__44plusIvEEE10Policy1000ES5_S5_S5_NS0_24ReduceByKeyScanTileStateIiiLb1EEENS8_8equal_toIvEESA_imiiEEvT0_PT9_T1_T2_T3_iT4_T5_T6_T7_E12temp_storage[17936];
	ld.param.u64 	%rd92, [_ZN3cub18CUB_300001_SM_10006detail11scan_by_key21DeviceScanByKeyKernelINS2_10policy_hubIPiiiN4cuda3std3__44plusIvEEE10Policy1000ES5_S5_S5_NS0_24ReduceByKeyScanTileStateIiiLb1EEENS8_8equal_toIvEESA_imiiEEvT0_PT9_T1_T2_T3_iT4_T5_T6_T7__param_0];
	ld.param.u64 	%rd3, [_ZN3cub18CUB_300001_SM_10006detail11scan_by_key21DeviceScanByKeyKernelINS2_10policy_hubIPiiiN4cuda3std3__44plusIvEEE10Policy1000ES5_S5_S5_NS0_24ReduceByKeyScanTileStateIiiLb1EEENS8_8equal_toIvEESA_imiiEEvT0_PT9_T1_T2_T3_iT4_T5_T6_T7__param_4];
	ld.param.u64 	%rd95, [_ZN3cub18CUB_300001_SM_10006detail11scan_by_key21DeviceScanByKeyKernelINS2_10policy_hubIPiiiN4cuda3std3__44plusIvEEE10Policy1000ES5_S5_S5_NS0_24ReduceByKeyScanTileStateIiiLb1EEENS8_8equal_toIvEESA_imiiEEvT0_PT9_T1_T2_T3_iT4_T5_T6_T7__param_1];
	ld.param.u64 	%rd93, [_ZN3cub18CUB_300001_SM_10006detail11scan_by_key21DeviceScanByKeyKernelINS2_10policy_hubIPiiiN4cuda3std3__44plusIvEEE10Policy1000ES5_S5_S5_NS0_24ReduceByKeyScanTileStateIiiLb1EEENS8_8equal_toIvEESA_imiiEEvT0_PT9_T1_T2_T3_iT4_T5_T6_T7__param_2];
	ld.param.u64 	%rd94, [_ZN3cub18CUB_300001_SM_10006detail11scan_by_key21DeviceScanByKeyKernelINS2_10policy_hubIPiiiN4cuda3std3__44plusIvEEE10Policy1000ES5_S5_S5_NS0_24ReduceByKeyScanTileStateIiiLb1EEENS8_8equal_toIvEESA_imiiEEvT0_PT9_T1_T2_T3_iT4_T5_T6_T7__param_3];
	ld.param.u64 	%rd96, [_ZN3cub18CUB_300001_SM_10006detail11scan_by_key21DeviceScanByKeyKernelINS2_10policy_hubIPiiiN4cuda3std3__44plusIvEEE10Policy1000ES5_S5_S5_NS0_24ReduceByKeyScanTileStateIiiLb1EEENS8_8equal_toIvEESA_imiiEEvT0_PT9_T1_T2_T3_iT4_T5_T6_T7__param_9];
	cvta.to.global.u64 	%rd1, %rd94;
	cvta.to.global.u64 	%rd2, %rd95;
	mov.u32 	%r1, %ctaid.x;
	mul.wide.u32 	%rd4, %r1, 4480;
	sub.s64 	%rd5, %rd96, %rd4;
	setp.lt.u64 	%p95, %rd5, 4481;
	@%p95 bra 	$L__BB16_33;
	mov.u32 	%r2, %tid.x;
	and.b32  	%r1125, %r2, 31;
	and.b32  	%r1126, %r2, 992;
	mul.lo.s32 	%r1127, %r1126, 20;
	or.b32  	%r1128, %r1127, %r1125;
	cvt.u64.u32 	%rd267, %r1128;
	add.s64 	%rd6, %rd4, %rd267;
	shl.b64 	%rd268, %rd6, 2;
	add.s64 	%rd227, %rd92, %rd268;
	// begin inline asm
	ld.ca.u32 %r1084, [%rd227];
	// end inline asm
	add.s64 	%rd228, %rd227, 128;
	// begin inline asm
	ld.ca.u32 %r1085, [%rd228];
	// end inline asm
	add.s64 	%rd229, %rd227, 256;
	// begin inline asm
	ld.ca.u32 %r1086, [%rd229];
	// end inline asm
	add.s64 	%rd230, %rd227, 384;
	// begin inline asm
	ld.ca.u32 %r1087, [%rd230];
	// end inline asm
	add.s64 	%rd231, %rd227, 512;
	// begin inline asm
	ld.ca.u32 %r1088, [%rd231];
	// end inline asm
	add.s64 	%rd232, %rd227, 640;
	// begin inline asm
	ld.ca.u32 %r1089, [%rd232];
	// end inline asm
	add.s64 	%rd233, %rd227, 768;
	// begin inline asm
	ld.ca.u32 %r1090, [%rd233];
	// end inline asm
	add.s64 	%rd234, %rd227, 896;
	// begin inline asm
	ld.ca.u32 %r1091, [%rd234];
	// end inline asm
	add.s64 	%rd235, %rd227, 1024;
	// begin inline asm
	ld.ca.u32 %r1092, [%rd235];
	// end inline asm
	add.s64 	%rd236, %rd227, 1152;
	// begin inline asm
	ld.ca.u32 %r1093, [%rd236];
	// end inline asm
	add.s64 	%rd237, %rd227, 1280;
	// begin inline asm
	ld.ca.u32 %r1094, [%rd237];
	// end inline asm
	add.s64 	%rd238, %rd227, 1408;
	// begin inline asm
	ld.ca.u32 %r1095, [%rd238];
	// end inline asm
	add.s64 	%rd239, %rd227, 1536;
	// begin inline asm
	ld.ca.u32 %r1096, [%rd239];
	// end inline asm
	add.s64 	%rd240, %rd227, 1664;
	// begin inline asm
	ld.ca.u32 %r1097, [%rd240];
	// end inline asm
	add.s64 	%rd241, %rd227, 1792;
	// begin inline asm
	ld.ca.u32 %r1098, [%rd241];
	// end inline asm
	add.s64 	%rd242, %rd227, 1920;
	// begin inline asm
	ld.ca.u32 %r1099, [%rd242];
	// end inline asm
	add.s64 	%rd243, %rd227, 2048;
	// begin inline asm
	ld.ca.u32 %r1100, [%rd243];
	// end inline asm
	add.s64 	%rd244, %rd227, 2176;
	// begin inline asm
	ld.ca.u32 %r1101, [%rd244];
	// end inline asm
	add.s64 	%rd245, %rd227, 2304;
	// begin inline asm
	ld.ca.u32 %r1102, [%rd245];
	// end inline asm
	add.s64 	%rd246, %rd227, 2432;
	// begin inline asm
	ld.ca.u32 %r1103, [%rd246];
	// end inline asm
	// begin inline asm
	mov.u32 %r1104, %laneid;
	// end inline asm
	shr.u32 	%r4, %r2, 5;
	mad.lo.s32 	%r1129, %r4, 640, %r1104;
	shl.b32 	%r1130, %r1129, 2;
	mov.u32 	%r1131, _ZZN3cub18CUB_300001_SM_10006detail11scan_by_key21DeviceScanByKeyKernelINS2_10policy_hubIPiiiN4cuda3std3__44plusIvEEE10Policy1000ES5_S5_S5_NS0_24ReduceByKeyScanTileStateIiiLb1EEENS8_8equal_toIvEESA_imiiEEvT0_PT9_T1_T2_T3_iT4_T5_T6_T7_E12temp_storage;
	add.s32 	%r5, %r1131, %r1130;
	st.shared.u32 	[%r5], %r1084;
	st.shared.u32 	[%r5+128], %r1085;
	st.shared.u32 	[%r5+256], %r1086;
	st.shared.u32 	[%r5+384], %r1087;
	st.shared.u32 	[%r5+512], %r1088;
	st.shared.u32 	[%r5+640], %r1089;
	st.shared.u32 	[%r5+768], %r1090;
	st.shared.u32 	[%r5+896], %r1091;
	st.shared.u32 	[%r5+1024], %r1092;
	st.shared.u32 	[%r5+1152], %r1093;
	st.shared.u32 	[%r5+1280], %r1094;
	st.shared.u32 	[%r5+1408], %r1095;
	st.shared.u32 	[%r5+1536], %r1096;
	st.shared.u32 	[%r5+1664], %r1097;
	st.shared.u32 	[%r5+1792], %r1098;
	st.shared.u32 	[%r5+1920], %r1099;
	st.shared.u32 	[%r5+2048], %r1100;
	st.shared.u32 	[%r5+2176], %r1101;
	st.shared.u32 	[%r5+2304], %r1102;
	st.shared.u32 	[%r5+2432], %r1103;
	bar.warp.sync 	-1;
	mad.lo.s32 	%r6, %r1104, 76, %r5;
	ld.shared.v4.u32 	{%r7, %r8, %r9, %r10}, [%r6];
	ld.shared.v4.u32 	{%r11, %r12, %r13, %r14}, [%r6+16];
	ld.shared.v4.u32 	{%r15, %r16, %r17, %r18}, [%r6+32];
	ld.shared.v4.u32 	{%r19, %r20, %r21, %r22}, [%r6+48];
	ld.shared.v4.u32 	{%r23, %r24, %r25, %r26}, [%r6+64];
	bar.sync 	0;
	add.s64 	%rd247, %rd93, %rd268;
	// begin inline asm
	ld.ca.u32 %r1105, [%rd247];
	// end inline asm
	add.s64 	%rd248, %rd247, 128;
	// begin inline asm
	ld.ca.u32 %r1106, [%rd248];
	// end inline asm
	add.s64 	%rd249, %rd247, 256;
	// begin inline asm
	ld.ca.u32 %r1107, [%rd249];
	// end inline asm
	add.s64 	%rd250, %rd247, 384;
	// begin inline asm
	ld.ca.u32 %r1108, [%rd250];
	// end inline asm
	add.s64 	%rd251, %rd247, 512;
	// begin inline asm
	ld.ca.u32 %r1109, [%rd251];
	// end inline asm
	add.s64 	%rd252, %rd247, 640;
	// begin inline asm
	ld.ca.u32 %r1110, [%rd252];
	// end inline asm
	add.s64 	%rd253, %rd247, 768;
	// begin inline asm
	ld.ca.u32 %r1111, [%rd253];
	// end inline asm
	add.s64 	%rd254, %rd247, 896;
	// begin inline asm
	ld.ca.u32 %r1112, [%rd254];
	// end inline asm
	add.s64 	%rd255, %rd247, 1024;
	// begin inline asm
	ld.ca.u32 %r1113, [%rd255];
	// end inline asm
	add.s64 	%rd256, %rd247, 1152;
	// begin inline asm
	ld.ca.u32 %r1114, [%rd256];
	// end inline asm
	add.s64 	%rd257, %rd247, 1280;
	// begin inline asm
	ld.ca.u32 %r1115, [%rd257];
	// end inline asm
	add.s64 	%rd258, %rd247, 1408;
	// begin inline asm
	ld.ca.u32 %r1116, [%rd258];
	// end inline asm
	add.s64 	%rd259, %rd247, 1536;
	// begin inline asm
	ld.ca.u32 %r1117, [%rd259];
	// end inline asm
	add.s64 	%rd260, %rd247, 1664;
	// begin inline asm
	ld.ca.u32 %r1118, [%rd260];
	// end inline asm
	add.s64 	%rd261, %rd247, 1792;
	// begin inline asm
	ld.ca.u32 %r1119, [%rd261];
	// end inline asm
	add.s64 	%rd262, %rd247, 1920;
	// begin inline asm
	ld.ca.u32 %r1120, [%rd262];
	// end inline asm
	add.s64 	%rd263, %rd247, 2048;
	// begin inline asm
	ld.ca.u32 %r1121, [%rd263];
	// end inline asm
	add.s64 	%rd264, %rd247, 2176;
	// begin inline asm
	ld.ca.u32 %r1122, [%rd264];
	// end inline asm
	add.s64 	%rd265, %rd247, 2304;
	// begin inline asm
	ld.ca.u32 %r1123, [%rd265];
	// end inline asm
	add.s64 	%rd266, %rd247, 2432;
	// begin inline asm
	ld.ca.u32 %r1124, [%rd266];
	// end inline asm
	st.shared.u32 	[%r5], %r1105;
	st.shared.u32 	[%r5+128], %r1106;
	st.shared.u32 	[%r5+256], %r1107;
	st.shared.u32 	[%r5+384], %r1108;
	st.shared.u32 	[%r5+512], %r1109;
	st.shared.u32 	[%r5+640], %r1110;
	st.shared.u32 	[%r5+768], %r1111;
	st.shared.u32 	[%r5+896], %r1112;
	st.shared.u32 	[%r5+1024], %r1113;
	st.shared.u32 	[%r5+1152], %r1114;
	st.shared.u32 	[%r5+1280], %r1115;
	st.shared.u32 	[%r5+1408], %r1116;
	st.shared.u32 	[%r5+1536], %r1117;
	st.shared.u32 	[%r5+1664], %r1118;
	st.shared.u32 	[%r5+1792], %r1119;
	st.shared.u32 	[%r5+1920], %r1120;
	st.shared.u32 	[%r5+2048], %r1121;
	st.shared.u32 	[%r5+2176], %r1122;
	st.shared.u32 	[%r5+2304], %r1123;
	st.shared.u32 	[%r5+2432], %r1124;
	bar.warp.sync 	-1;
	ld.shared.v4.u32 	{%r27, %r28, %r29, %r30}, [%r6];
	ld.shared.v4.u32 	{%r31, %r32, %r33, %r34}, [%r6+16];
	ld.shared.v4.u32 	{%r35, %r36, %r37, %r38}, [%r6+32];
	ld.shared.v4.u32 	{%r39, %r40, %r41, %r42}, [%r6+48];
	ld.shared.v4.u32 	{%r43, %r44, %r45, %r46}, [%r6+64];
	bar.sync 	0;
	setp.ne.s32 	%p371, %r1, 0;
	@%p371 bra 	$L__BB16_10;
	shl.b32 	%r1481, %r2, 2;
	add.s32 	%r1483, %r1131, %r1481;
	add.s32 	%r47, %r1483, 1020;
	st.shared.u32 	[%r1483+1020], %r26;
	bar.sync 	0;
	setp.eq.s32 	%p476, %r2, 0;
	mov.b64 	%rd298, 1;
	@%p476 bra 	$L__BB16_4;
	ld.shared.u32 	%r1484, [%r47+-4];
	setp.ne.s32 	%p477, %r1484, %r7;
	selp.u64 	%rd298, 1, 0, %p477;
$L__BB16_4:
	setp.ne.s32 	%p543, %r7, %r8;
	setp.ne.s32 	%p542, %r8, %r9;
	setp.ne.s32 	%p541, %r9, %r10;
	setp.ne.s32 	%p540, %r10, %r11;
	setp.ne.s32 	%p539, %r11, %r12;
	setp.ne.s32 	%p538, %r12, %r13;
	setp.ne.s32 	%p537, %r13, %r14;
	setp.ne.s32 	%p536, %r14, %r15;
	setp.ne.s32 	%p535, %r15, %r16;
	setp.ne.s32 	%p534, %r16, %r17;
	setp.ne.s32 	%p533, %r17, %r18;
	setp.ne.s32 	%p532, %r18, %r19;
	setp.ne.s32 	%p531, %r19, %r20;
	setp.ne.s32 	%p530, %r20, %r21;
	setp.ne.s32 	%p529, %r21, %r22;
	setp.ne.s32 	%p528, %r22, %r23;
	setp.ne.s32 	%p527, %r23, %r24;
	setp.ne.s32 	%p526, %r24, %r25;
	setp.ne.s32 	%p525, %r25, %r26;
	cvt.u32.u64 	%r1545, %rd298;
	selp.u32 	%r1546, 1, 0, %p543;
	selp.u32 	%r1547, 1, 0, %p542;
	selp.u32 	%r1548, 1, 0, %p541;
	selp.u32 	%r1549, 1, 0, %p540;
	selp.u32 	%r1550, 1, 0, %p539;
	selp.u32 	%r1551, 1, 0, %p538;
	selp.u32 	%r1552, 1, 0, %p537;
	selp.u32 	%r1553, 1, 0, %p536;
	selp.u32 	%r1554, 1, 0, %p535;
	selp.u32 	%r1555, 1, 0, %p534;
	selp.u32 	%r1556, 1, 0, %p533;
	selp.u32 	%r1557, 1, 0, %p532;
	selp.u32 	%r1558, 1, 0, %p531;
	selp.u32 	%r1559, 1, 0, %p530;
	selp.u32 	%r1560, 1, 0, %p529;
	selp.u32 	%r1561, 1, 0, %p528;
	selp.u32 	%r1562, 1, 0, %p527;
	selp.u32 	%r1563, 1, 0, %p526;
	selp.u32 	%r1564, 1, 0, %p525;
	selp.b32 	%r1565, 0, %r27, %p543;
	add.s32 	%r1566, %r28, %r1565;
	selp.b32 	%r1567, 0, %r1566, %p542;
	add.s32 	%r1568, %r29, %r1567;
	selp.b32 	%r1569, 0, %r1568, %p541;
	add.s32 	%r1570, %r30, %r1569;
	selp.b32 	%r1571, 0, %r1570, %p540;
	add.s32 	%r1572, %r31, %r1571;
	selp.b32 	%r1573, 0, %r1572, %p539;
	add.s32 	%r1574, %r32, %r1573;
	selp.b32 	%r1575, 0, %r1574, %p538;
	add.s32 	%r1576, %r33, %r1575;
	selp.b32 	%r1577, 0, %r1576, %p537;
	add.s32 	%r1578, %r34, %r1577;
	selp.b32 	%r1579, 0, %r1578, %p536;
	add.s32 	%r1580, %r35, %r1579;
	selp.b32 	%r1581, 0, %r1580, %p535;
	add.s32 	%r1582, %r36, %r1581;
	selp.b32 	%r1583, 0, %r1582, %p534;
	add.s32 	%r1584, %r37, %r1583;
	selp.b32 	%r1585, 0, %r1584, %p533;
	add.s32 	%r1586, %r38, %r1585;
	selp.b32 	%r1587, 0, %r1586, %p532;
	add.s32 	%r1588, %r39, %r1587;
	selp.b32 	%r1589, 0, %r1588, %p531;
	add.s32 	%r1590, %r40, %r1589;
	selp.b32 	%r1591, 0, %r1590, %p530;
	add.s32 	%r1592, %r41, %r1591;
	selp.b32 	%r1593, 0, %r1592, %p529;
	add.s32 	%r1594, %r42, %r1593;
	selp.b32 	%r1595, 0, %r1594, %p528;
	add.s32 	%r1596, %r43, %r1595;
	selp.b32 	%r1597, 0, %r1596, %p527;
	add.s32 	%r1598, %r44, %r1597;
	selp.b32 	%r1599, 0, %r1598, %p526;
	add.s32 	%r1600, %r45, %r1599;
	or.b32  	%r1601, %r1545, %r1564;
	or.b32  	%r1602, %r1601, %r1546;
	or.b32  	%r1603, %r1602, %r1547;
	or.b32  	%r1604, %r1603, %r1548;
	or.b32  	%r1605, %r1604, %r1549;
	or.b32  	%r1606, %r1605, %r1550;
	or.b32  	%r1607, %r1606, %r1551;
	or.b32  	%r1608, %r1607, %r1552;
	or.b32  	%r1609, %r1608, %r1553;
	or.b32  	%r1610, %r1609, %r1554;
	or.b32  	%r1611, %r1610, %r1555;
	or.b32  	%r1612, %r1611, %r1556;
	or.b32  	%r1613, %r1612, %r1557;
	or.b32  	%r1614, %r1613, %r1558;
	or.b32  	%r1615, %r1614, %r1559;
	or.b32  	%r1616, %r1615, %r1560;
	or.b32  	%r1617, %r1616, %r1561;
	or.b32  	%r1618, %r1617, %r1562;
	or.b32  	%r1486, %r1618, %r1563;
	selp.b32 	%r1619, 0, %r1600, %p525;
	add.s32 	%r1491, %r46, %r1619;
	mov.b32 	%r1542, 1;
	mov.b32 	%r1543, 0;
	mov.b32 	%r1544, -1;
	// begin inline asm
	shfl.sync.up.b32 %r1485, %r1486, %r1542, %r1543, %r1544;
	// end inline asm
	// begin inline asm
	shfl.sync.up.b32 %r1490, %r1491, %r1542, %r1543, %r1544;
	// end inline asm
	setp.eq.s32 	%p478, %r1486, 0;
	selp.b32 	%r1620, %r1490, 0, %p478;
	setp.lt.s32 	%p479, %r1104, 1;
	selp.b32 	%r1621, 0, %r1620, %p479;
	add.s32 	%r1501, %r1621, %r1491;
	selp.b32 	%r1622, 0, %r1485, %p479;
	or.b32  	%r1496, %r1622, %r1486;
	mov.b32 	%r1502, 2;
	// begin inline asm
	shfl.sync.up.b32 %r1495, %r1496, %r1502, %r1543, %r1544;
	// end inline asm
	// begin inline asm
	shfl.sync.up.b32 %r1500, %r1501, %r1502, %r1543, %r1544;
	// end inline asm
	setp.eq.s32 	%p480, %r1496, 0;
	selp.b32 	%r1623, %r1500, 0, %p480;
	setp.lt.s32 	%p481, %r1104, 2;
	selp.b32 	%r1624, 0, %r1623, %p481;
	add.s32 	%r1511, %r1624, %r1501;
	selp.b32 	%r1625, 0, %r1495, %p481;
	or.b32  	%r1506, %r1625, %r1496;
	mov.b32 	%r1512, 4;
	// begin inline asm
	shfl.sync.up.b32 %r1505, %r1506, %r1512, %r1543, %r1544;
	// end inline asm
	// begin inline asm
	shfl.sync.up.b32 %r1510, %r1511, %r1512, %r1543, %r1544;
	// end inline asm
	setp.eq.s32 	%p482, %r1506, 0;
	selp.b32 	%r1626, %r1510, 0, %p482;
	setp.lt.s32 	%p483, %r1104, 4;
	selp.b32 	%r1627, 0, %r1626, %p483;
	add.s32 	%r1521, %r1627, %r1511;
	selp.b32 	%r1628, 0, %r1505, %p483;
	or.b32  	%r1516, %r1628, %r1506;
	mov.b32 	%r1522, 8;
	// begin inline asm
	shfl.sync.up.b32 %r1515, %r1516, %r1522, %r1543, %r1544;
	// end inline asm
	// begin inline asm
	shfl.sync.up.b32 %r1520, %r1521, %r1522, %r1543, %r1544;
	// end inline asm
	setp.eq.s32 	%p484, %r1516, 0;
	selp.b32 	%r1629, %r1520, 0, %p484;
	setp.lt.s32 	%p485, %r1104, 8;
	selp.b32 	%r1630, 0, %r1629, %p485;
	add.s32 	%r1531, %r1630, %r1521;
	selp.b32 	%r1631, 0, %r1515, %p485;
	or.b32  	%r1526, %r1631, %r1516;
	mov.b32 	%r1532, 16;
	// begin inline asm
	shfl.sync.up.b32 %r1525, %r1526, %r1532, %r1543, %r1544;
	// end inline asm
	// begin inline asm
	shfl.sync.up.b32 %r1530, %r1531, %r1532, %r1543, %r1544;
	// end inline asm
	setp.eq.s32 	%p486, %r1526, 0;
	selp.b32 	%r1632, %r1530, 0, %p486;
	setp.lt.s32 	%p487, %r1104, 16;
	selp.b32 	%r1633, 0, %r1632, %p487;
	add.s32 	%r1541, %r1633, %r1531;
	selp.b32 	%r1634, 0, %r1525, %p487;
	or.b32  	%r1536, %r1634, %r1526;
	// begin inline asm
	shfl.sync.up.b32 %r1535, %r1536, %r1542, %r1543, %r1544;
	// end inline asm
	// begin inline asm
	shfl.sync.up.b32 %r1789, %r1541, %r1542, %r1543, %r1544;
	// end inline asm
	setp.ne.s32 	%p488, %r1104, 31;
	@%p488 bra 	$L__BB16_6;
	shl.b32 	%r1635, %r4, 3;
	mov.u32 	%r1636, _ZZN3cub18CUB_300001_SM_10006detail11scan_by_key21DeviceScanByKeyKernelINS2_10policy_hubIPiiiN4cuda3std3__44plusIvEEE10Policy1000ES5_S5_S5_NS0_24ReduceByKeyScanTileStateIiiLb1EEENS8_8equal_toIvEESA_imiiEEvT0_PT9_T1_T2_T3_iT4_T5_T6_T7_E12temp_storage;
	add.s32 	%r1637, %r1636, %r1635;
	st.shared.v2.u32 	[%r1637], {%r1536, %r1541};
$L__BB16_6:
	bar.sync 	0;
	ld.shared.v4.u32 	{%r1638, %r1639, %r1640, %r1641}, [_ZZN3cub18CUB_300001_SM_10006detail11scan_by_key21DeviceScanByKeyKernelINS2_10policy_hubIPiiiN4cuda3std3__44plusIvEEE10Policy1000ES5_S5_S5_NS0_24ReduceByKeyScanTileStateIiiLb1EEENS8_8equal_toIvEESA_imiiEEvT0_PT9_T1_T2_T3_iT4_T5_T6_T7_E12temp_storage];
	or.b32  	%r1642, %r1640, %r1638;
	setp.eq.s32 	%p489, %r1640, 0;
	selp.b32 	%r1643, %r1639, 0, %p489;
	add.s32 	%r1644, %r1643, %r1641;
	setp.eq.s32 	%p490, %r4, 2;
	selp.b32 	%r1645, %r1644, %r1639, %p490;
	ld.shared.v4.u32 	{%r1646, %r1647, %r1648, %r1649}, [_ZZN3cub18CUB_300001_SM_10006detail11scan_by_key21DeviceScanByKeyKernelINS2_10policy_hubIPiiiN4cuda3std3__44plusIvEEE10Policy1000ES5_S5_S5_NS0_24ReduceByKeyScanTileStateIiiLb1EEENS8_8equal_toIvEESA_imiiEEvT0_PT9_T1_T2_T3_iT4_T5_T6_T7_E12temp_storage+16];
	or.b32  	%r1650, %r1646, %r1642;
	setp.eq.s32 	%p491, %r1646, 0;
	selp.b32 	%r1651, %r1644, 0, %p491;
	add.s32 	%r1652, %r1651, %r1647;
	setp.eq.s32 	%p492, %r4, 3;
	selp.b32 	%r1653, %r1652, %r1645, %p492;
	or.b32  	%r1654, %r1648, %r1650;
	setp.eq.s32 	%p493, %r1648, 0;
	selp.b32 	%r1655, %r1652, 0, %p493;
	add.s32 	%r1656, %r1655, %r1649;
	setp.eq.s32 	%p494, %r4, 4;
	selp.b32 	%r1657, %r1656, %r1653, %p494;
	ld.shared.v4.u32 	{%r1658, %r1659, %r1660, %r1661}, [_ZZN3cub18CUB_300001_SM_10006detail11scan_by_key21DeviceScanByKeyKernelINS2_10policy_hubIPiiiN4cuda3std3__44plusIvEEE10Policy1000ES5_S5_S5_NS0_24ReduceByKeyScanTileStateIiiLb1EEENS8_8equal_toIvEESA_imiiEEvT0_PT9_T1_T2_T3_iT4_T5_T6_T7_E12temp_storage+32];
	or.b32  	%r1662, %r1658, %r1654;
	setp.eq.s32 	%p495, %r1658, 0;
	selp.b32 	%r1663, %r1656, 0, %p495;
	add.s32 	%r1664, %r1663, %r1659;
	setp.eq.s32 	%p496, %r4, 5;
	selp.b32 	%r1665, %r1664, %r1657, %p496;
	or.b32  	%r1666, %r1660, %r1662;
	setp.eq.s32 	%p497, %r1660, 0;
	selp.b32 	%r1667, %r1664, 0, %p497;
	add.s32 	%r1668, %r1667, %r1661;
	setp.eq.s32 	%p498, %r4, 6;
	selp.b32 	%r52, %r1668, %r1665, %p498;
	ld.shared.v2.u32 	{%r1669, %r1670}, [_ZZN3cub18CUB_300001_SM_10006detail11scan_by_key21DeviceScanByKeyKernelINS2_10policy_hubIPiiiN4cuda3std3__44plusIvEEE10Policy1000ES5_S5_S5_NS0_24ReduceByKeyScanTileStateIiiLb1EEENS8_8equal_toIvEESA_imiiEEvT0_PT9_T1_T2_T3_iT4_T5_T6_T7_E12temp_storage+48];
	or.b32  	%r53, %r1669, %r1666;
	setp.eq.s32 	%p499, %r1669, 0;
	selp.b32 	%r1671, %r1668, 0, %p499;
	add.s32 	%r54, %r1671, %r1670;
	setp.lt.u32 	%p500, %r2, 32;
	@%p500 bra 	$L__BB16_8;
	setp.eq.s32 	%p501, %r1535, 0;
	selp.b32 	%r1672, %r52, 0, %p501;
	add.s32 	%r1673, %r1672, %r1789;
	setp.eq.s32 	%p502, %r1104, 0;
	selp.b32 	%r1789, %r52, %r1673, %p502;
$L__BB16_8:
	setp.ne.s32 	%p503, %r24, %r25;
	setp.ne.s32 	%p504, %r23, %r24;
	setp.ne.s32 	%p505, %r22, %r23;
	setp.ne.s32 	%p506, %r21, %r22;
	setp.ne.s32 	%p507, %r20, %r21;
	setp.ne.s32 	%p508, %r19, %r20;
	setp.ne.s32 	%p509, %r18, %r19;
	setp.ne.s32 	%p510, %r17, %r18;
	setp.ne.s32 	%p511, %r16, %r17;
	setp.ne.s32 	%p512, %r15, %r16;
	setp.ne.s32 	%p513, %r14, %r15;
	setp.ne.s32 	%p514, %r13, %r14;
	setp.ne.s32 	%p515, %r12, %r13;
	setp.ne.s32 	%p516, %r11, %r12;
	setp.ne.s32 	%p517, %r10, %r11;
	setp.ne.s32 	%p518, %r9, %r10;
	setp.ne.s32 	%p519, %r8, %r9;
	setp.ne.s32 	%p520, %r7, %r8;
	setp.ne.s32 	%p521, %r2, 0;
	setp.eq.s32 	%p522, %r2, 0;
	setp.eq.s64 	%p523, %rd298, 0;
	selp.b32 	%r1674, %r1789, 0, %p523;
	selp.b32 	%r1675, 0, %r1674, %p522;
	add.s32 	%r1788, %r1675, %r27;
	selp.b32 	%r1676, 0, %r1788, %p520;
	add.s32 	%r1787, %r28, %r1676;
	selp.b32 	%r1677, 0, %r1787, %p519;
	add.s32 	%r1786, %r29, %r1677;
	selp.b32 	%r1678, 0, %r1786, %p518;
	add.s32 	%r1785, %r30, %r1678;
	selp.b32 	%r1679, 0, %r1785, %p517;
	add.s32 	%r1784, %r31, %r1679;
	selp.b32 	%r1680, 0, %r1784, %p516;
	add.s32 	%r1783, %r32, %r1680;
	selp.b32 	%r1681, 0, %r1783, %p515;
	add.s32 	%r1782, %r33, %r1681;
	selp.b32 	%r1682, 0, %r1782, %p514;
	add.s32 	%r1781, %r34, %r1682;
	selp.b32 	%r1683, 0, %r1781, %p513;
	add.s32 	%r1780, %r35, %r1683;
	selp.b32 	%r1684, 0, %r1780, %p512;
	add.s32 	%r1779, %r36, %r1684;
	selp.b32 	%r1685, 0, %r1779, %p511;
	add.s32 	%r1778, %r37, %r1685;
	selp.b32 	%r1686, 0, %r1778, %p510;
	add.s32 	%r1777, %r38, %r1686;
	selp.b32 	%r1687, 0, %r1777, %p509;
	add.s32 	%r1776, %r39, %r1687;
	selp.b32 	%r1688, 0, %r1776, %p508;
	add.s32 	%r1775, %r40, %r1688;
	selp.b32 	%r1689, 0, %r1775, %p507;
	add.s32 	%r1774, %r41, %r1689;
	selp.b32 	%r1690, 0, %r1774, %p506;
	add.s32 	%r1773, %r42, %r1690;
	selp.b32 	%r1691, 0, %r1773, %p505;
	add.s32 	%r1772, %r43, %r1691;
	selp.b32 	%r1692, 0, %r1772, %p504;
	add.s32 	%r1771, %r44, %r1692;
	selp.b32 	%r1770, 0, %r1771, %p503;
	@%p521 bra 	$L__BB16_32;
	mov.b64 	%rd291, {%r53, %r54};
	add.s64 	%rd290, %rd3, 512;
	mov.b64 	%rd292, 101;
	// begin inline asm
	st.relaxed.gpu.v2.u64 [%rd290], {%rd291, %rd292};
	// end inline asm
	bra.uni 	$L__BB16_32;
$L__BB16_10:
	setp.ne.s32 	%p372, %r2, 0;
	mov.b32 	%r1758, 0;
	@%p372 bra 	$L__BB16_12;
	mul.wide.u32 	%rd269, %r1, 4;
	add.s64 	%rd270, %rd2, %rd269;
	ld.global.u32 	%r1758, [%rd270];
$L__BB16_12:
	setp.eq.s32 	%p373, %r2, 0;
	shl.b32 	%r1133, %r2, 2;
	add.s32 	%r1135, %r1131, %r1133;
	add.s32 	%r78, %r1135, 1020;
	st.shared.u32 	[%r1135+1020], %r26;
	bar.sync 	0;
	@%p373 bra 	$L__BB16_14;
	ld.shared.u32 	%r1758, [%r78+-4];
$L__BB16_14:
	setp.ne.s32 	%p374, %r1758, %r7;
	selp.u64 	%rd298, 1, 0, %p374;
	setp.ne.s32 	%p375, %r7, %r8;
	setp.ne.s32 	%p376, %r8, %r9;
	setp.ne.s32 	%p377, %r9, %r10;
	setp.ne.s32 	%p378, %r10, %r11;
	setp.ne.s32 	%p379, %r11, %r12;
	setp.ne.s32 	%p380, %r12, %r13;
	setp.ne.s32 	%p381, %r13, %r14;
	setp.ne.s32 	%p382, %r14, %r15;
	setp.ne.s32 	%p383, %r15, %r16;
	setp.ne.s32 	%p384, %r16, %r17;
	setp.ne.s32 	%p385, %r17, %r18;
	setp.ne.s32 	%p386, %r18, %r19;
	setp.ne.s32 	%p387, %r19, %r20;
	setp.ne.s32 	%p388, %r20, %r21;
	setp.ne.s32 	%p389, %r21, %r22;
	setp.ne.s32 	%p390, %r22, %r23;
	setp.ne.s32 	%p391, %r23, %r24;
	setp.ne.s32 	%p392, %r24, %r25;
	setp.ne.s32 	%p525, %r25, %r26;
	selp.b32 	%r1196, 0, %r27, %p375;
	add.s32 	%r1197, %r28, %r1196;
	selp.b32 	%r1198, 0, %r1197, %p376;
	add.s32 	%r1199, %r29, %r1198;
	selp.b32 	%r1200, 0, %r1199, %p377;
	add.s32 	%r1201, %r30, %r1200;
	selp.b32 	%r1202, 0, %r1201, %p378;
	add.s32 	%r1203, %r31, %r1202;
	selp.b32 	%r1204, 0, %r1203, %p379;
	add.s32 	%r1205, %r32, %r1204;
	selp.b32 	%r1206, 0, %r1205, %p380;
	add.s32 	%r1207, %r33, %r1206;
	selp.b32 	%r1208, 0, %r1207, %p381;
	add.s32 	%r1209, %r34, %r1208;
	selp.b32 	%r1210, 0, %r1209, %p382;
	add.s32 	%r1211, %r35, %r1210;
	selp.b32 	%r1212, 0, %r1211, %p383;
	add.s32 	%r1213, %r36, %r1212;
	selp.b32 	%r1214, 0, %r1213, %p384;
	add.s32 	%r1215, %r37, %r1214;
	selp.b32 	%r1216, 0, %r1215, %p385;
	add.s32 	%r1217, %r38, %r1216;
	selp.b32 	%r1218, 0, %r1217, %p386;
	add.s32 	%r1219, %r39, %r1218;
	selp.b32 	%r1220, 0, %r1219, %p387;
	add.s32 	%r1221, %r40, %r1220;
	selp.b32 	%r1222, 0, %r1221, %p388;
	add.s32 	%r1223, %r41, %r1222;
	selp.b32 	%r1224, 0, %r1223, %p389;
	add.s32 	%r1225, %r42, %r1224;
	selp.b32 	%r1226, 0, %r1225, %p390;
	add.s32 	%r1227, %r43, %r1226;
	selp.b32 	%r1228, 0, %r1227, %p391;
	add.s32 	%r1229, %r44, %r1228;
	selp.b32 	%r1230, 0, %r1229, %p392;
	add.s32 	%r1231, %r45, %r1230;
	or.pred  	%p393, %p374, %p525;
	or.pred  	%p394, %p393, %p375;
	or.pred  	%p395, %p394, %p376;
	or.pred  	%p396, %p395, %p377;
	or.pred  	%p397, %p396, %p378;
	or.pred  	%p398, %p397, %p379;
	or.pred  	%p399, %p398, %p380;
	or.pred  	%p400, %p399, %p381;
	or.pred  	%p401, %p400, %p382;
	or.pred  	%p402, %p401, %p383;
	or.pred  	%p403, %p402, %p384;
	or.pred  	%p404, %p403, %p385;
	or.pred  	%p405, %p404, %p386;
	or.pred  	%p406, %p405, %p387;
	or.pred  	%p407, %p406, %p388;
	or.pred  	%p408, %p407, %p389;
	or.pred  	%p409, %p408, %p390;
	or.pred  	%p410, %p409, %p391;
	or.pred  	%p411, %p410, %p392;
	selp.u32 	%r1137, 1, 0, %p411;
	selp.b32 	%r1232, 0, %r1231, %p525;
	add.s32 	%r1142, %r46, %r1232;
	mov.b32 	%r1193, 1;
	mov.b32 	%r1194, 0;
	mov.b32 	%r1195, -1;
	// begin inline asm
	shfl.sync.up.b32 %r1136, %r1137, %r1193, %r1194, %r1195;
	// end inline asm
	// begin inline asm
	shfl.sync.up.b32 %r1141, %r1142, %r1193, %r1194, %r1195;
	// end inline asm
	setp.lt.s32 	%p413, %r1104, 1;
	selp.b32 	%r1233, 0, %r1136, %p413;
	or.b32  	%r1147, %r1233, %r1137;
	selp.b32 	%r1234, 0, %r1141, %p411;
	selp.b32 	%r1235, 0, %r1234, %p413;
	add.s32 	%r1152, %r1235, %r1142;
	mov.b32 	%r1153, 2;
	// begin inline asm
	shfl.sync.up.b32 %r1146, %r1147, %r1153, %r1194, %r1195;
	// end inline asm
	// begin inline asm
	shfl.sync.up.b32 %r1151, %r1152, %r1153, %r1194, %r1195;
	// end inline asm
	setp.eq.s32 	%p414, %r1147, 0;
	selp.b32 	%r1236, %r1151, 0, %p414;
	setp.lt.s32 	%p415, %r1104, 2;
	selp.b32 	%r1237, 0, %r1146, %p415;
	or.b32  	%r1157, %r1237, %r1147;
	selp.b32 	%r1238, 0, %r1236, %p415;
	add.s32 	%r1162, %r1238, %r1152;
	mov.b32 	%r1163, 4;
	// begin inline asm
	shfl.sync.up.b32 %r1156, %r1157, %r1163, %r1194, %r1195;
	// end inline asm
	// begin inline asm
	shfl.sync.up.b32 %r1161, %r1162, %r1163, %r1194, %r1195;
	// end inline asm
	setp.eq.s32 	%p416, %r1157, 0;
	selp.b32 	%r1239, %r1161, 0, %p416;
	setp.lt.s32 	%p417, %r1104, 4;
	selp.b32 	%r1240, 0, %r1156, %p417;
	or.b32  	%r1167, %r1240, %r1157;
	selp.b32 	%r1241, 0, %r1239, %p417;
	add.s32 	%r1172, %r1241, %r1162;
	mov.b32 	%r1173, 8;
	// begin inline asm
	shfl.sync.up.b32 %r1166, %r1167, %r1173, %r1194, %r1195;
	// end inline asm
	// begin inline asm
	shfl.sync.up.b32 %r1171, %r1172, %r1173, %r1194, %r1195;
	// end inline asm
	setp.eq.s32 	%p418, %r1167, 0;
	selp.b32 	%r1242, %r1171, 0, %p418;
	setp.lt.s32 	%p419, %r1104, 8;
	selp.b32 	%r1243, 0, %r1166, %p419;
	or.b32  	%r1177, %r1243, %r1167;
	selp.b32 	%r1244, 0, %r1242, %p419;
	add.s32 	%r1182, %r1244, %r1172;
	mov.b32 	%r1183, 16;
	// begin inline asm
	shfl.sync.up.b32 %r1176, %r1177, %r1183, %r1194, %r1195;
	// end inline asm
	// begin inline asm
	shfl.sync.up.b32 %r1181, %r1182, %r1183, %r1194, %r1195;
	// end inline asm
	setp.eq.s32 	%p420, %r1177, 0;
	selp.b32 	%r1245, %r1181, 0, %p420;
	setp.lt.s32 	%p421, %r1104, 16;
	selp.b32 	%r1246, 0, %r1176, %p421;
	or.b32  	%r1187, %r1246, %r1177;
	selp.b32 	%r1247, 0, %r1245, %p421;
	add.s32 	%r1192, %r1247, %r1182;
	// begin inline asm
	shfl.sync.up.b32 %r1768, %r1187, %r1193, %r1194, %r1195;
	// end inline asm
	// begin inline asm
	shfl.sync.up.b32 %r1769, %r1192, %r1193, %r1194, %r1195;
	// end inline asm
	setp.ne.s32 	%p422, %r1104, 31;
	@%p422 bra 	$L__BB16_16;
	shl.b32 	%r1248, %r4, 3;
	mov.u32 	%r1249, _ZZN3cub18CUB_300001_SM_10006detail11scan_by_key21DeviceScanByKeyKernelINS2_10policy_hubIPiiiN4cuda3std3__44plusIvEEE10Policy1000ES5_S5_S5_NS0_24ReduceByKeyScanTileStateIiiLb1EEENS8_8equal_toIvEESA_imiiEEvT0_PT9_T1_T2_T3_iT4_T5_T6_T7_E12temp_storage;
	add.s32 	%r1250, %r1249, %r1248;
	st.shared.v2.u32 	[%r1250], {%r1187, %r1192};
$L__BB16_16:
	bar.sync 	0;
	ld.shared.v4.u32 	{%r1251, %r1252, %r1253, %r1254}, [_ZZN3cub18CUB_300001_SM_10006detail11scan_by_key21DeviceScanByKeyKernelINS2_10policy_hubIPiiiN4cuda3std3__44plusIvEEE10Policy1000ES5_S5_S5_NS0_24ReduceByKeyScanTileStateIiiLb1EEENS8_8equal_toIvEESA_imiiEEvT0_PT9_T1_T2_T3_iT4_T5_T6_T7_E12temp_storage];
	or.b32  	%r1255, %r1253, %r1251;
	setp.eq.s32 	%p423, %r1253, 0;
	selp.b32 	%r1256, %r1252, 0, %p423;
	add.s32 	%r1257, %r1256, %r1254;
	setp.eq.s32 	%p424, %r4, 2;
	selp.b32 	%r1258, %r1255, %r1251, %p424;
	selp.b32 	%r1259, %r1257, %r1252, %p424;
	ld.shared.v4.u32 	{%r1260, %r1261, %r1262, %r1263}, [_ZZN3cub18CUB_300001_SM_10006detail11scan_by_key21DeviceScanByKeyKernelINS2_10policy_hubIPiiiN4cuda3std3__44plusIvEEE10Policy1000ES5_S5_S5_NS0_24ReduceByKeyScanTileStateIiiLb1EEENS8_8equal_toIvEESA_imiiEEvT0_PT9_T1_T2_T3_iT4_T5_T6_T7_E12temp_storage+16];
	or.b32  	%r1264, %r1260, %r1255;
	setp.eq.s32 	%p425, %r1260, 0;
	selp.b32 	%r1265, %r1257, 0, %p425;
	add.s32 	%r1266, %r1265, %r1261;
	setp.eq.s32 	%p426, %r4, 3;
	selp.b32 	%r1267, %r1264, %r1258, %p426;
	selp.b32 	%r1268, %r1266, %r1259, %p426;
	or.b32  	%r1269, %r1262, %r1264;
	setp.eq.s32 	%p427, %r1262, 0;
	selp.b32 	%r1270, %r1266, 0, %p427;
	add.s32 	%r1271, %r1270, %r1263;
	setp.eq.s32 	%p428, %r4, 4;
	selp.b32 	%r1272, %r1269, %r1267, %p428;
	selp.b32 	%r1273, %r1271, %r1268, %p428;
	ld.shared.v4.u32 	{%r1274, %r1275, %r1276, %r1277}, [_ZZN3cub18CUB_300001_SM_10006detail11scan_by_key21DeviceScanByKeyKernelINS2_10policy_hubIPiiiN4cuda3std3__44plusIvEEE10Policy1000ES5_S5_S5_NS0_24ReduceByKeyScanTileStateIiiLb1EEENS8_8equal_toIvEESA_imiiEEvT0_PT9_T1_T2_T3_iT4_T5_T6_T7_E12temp_storage+32];
	or.b32  	%r1278, %r1274, %r1269;
	setp.eq.s32 	%p429, %r1274, 0;
	selp.b32 	%r1279, %r1271, 0, %p429;
	add.s32 	%r1280, %r1279, %r1275;
	setp.eq.s32 	%p430, %r4, 5;
	selp.b32 	%r1281, %r1278, %r1272, %p430;
	selp.b32 	%r1282, %r1280, %r1273, %p430;
	or.b32  	%r1283, %r1276, %r1278;
	setp.eq.s32 	%p431, %r1276, 0;
	selp.b32 	%r1284, %r1280, 0, %p431;
	add.s32 	%r1285, %r1284, %r1277;
	setp.eq.s32 	%p432, %r4, 6;
	selp.b32 	%r85, %r1283, %r1281, %p432;
	selp.b32 	%r86, %r1285, %r1282, %p432;
	ld.shared.v2.u32 	{%r1286, %r1287}, [_ZZN3cub18CUB_300001_SM_10006detail11scan_by_key21DeviceScanByKeyKernelINS2_10policy_hubIPiiiN4cuda3std3__44plusIvEEE10Policy1000ES5_S5_S5_NS0_24ReduceByKeyScanTileStateIiiLb1EEENS8_8equal_toIvEESA_imiiEEvT0_PT9_T1_T2_T3_iT4_T5_T6_T7_E12temp_storage+48];
	or.b32  	%r87, %r1286, %r1283;
	setp.eq.s32 	%p433, %r1286, 0;
	selp.b32 	%r1288, %r1285, 0, %p433;
	add.s32 	%r88, %r1288, %r1287;
	setp.lt.u32 	%p434, %r2, 32;
	@%p434 bra 	$L__BB16_18;
	setp.eq.s32 	%p435, %r1768, 0;
	selp.b32 	%r1289, %r86, 0, %p435;
	add.s32 	%r1290, %r1289, %r1769;
	setp.eq.s32 	%p436, %r1104, 0;
	selp.b32 	%r1291, 0, %r1768, %p436;
	or.b32  	%r1768, %r85, %r1291;
	selp.b32 	%r1769, %r86, %r1290, %p436;
	bra.uni 	$L__BB16_31;
$L__BB16_18:
	setp.ne.s32 	%p437, %r2, 0;
	mul.wide.u32 	%rd271, %r1, 16;
	add.s64 	%rd10, %rd3, %rd271;
	@%p437 bra 	$L__BB16_20;
	st.shared.u32 	[_ZZN3cub18CUB_300001_SM_10006detail11scan_by_key21DeviceScanByKeyKernelINS2_10policy_hubIPiiiN4cuda3std3__44plusIvEEE10Policy1000ES5_S5_S5_NS0_24ReduceByKeyScanTileStateIiiLb1EEENS8_8equal_toIvEESA_imiiEEvT0_PT9_T1_T2_T3_iT4_T5_T6_T7_E12temp_storage+116], %r87;
	st.shared.u32 	[_ZZN3cub18CUB_300001_SM_10006detail11scan_by_key21DeviceScanByKeyKernelINS2_10policy_hubIPiiiN4cuda3std3__44plusIvEEE10Policy1000ES5_S5_S5_NS0_24ReduceByKeyScanTileStateIiiLb1EEENS8_8equal_toIvEESA_imiiEEvT0_PT9_T1_T2_T3_iT4_T5_T6_T7_E12temp_storage+120], %r88;
	mov.b64 	%rd273, {%r87, %r88};
	add.s64 	%rd272, %rd10, 512;
	mov.b64 	%rd274, 100;
	// begin inline asm
	st.relaxed.gpu.v2.u64 [%rd272], {%rd273, %rd274};
	// end inline asm
$L__BB16_20:
	not.b32 	%r91, %r2;
	mov.b32 	%r1292, 280;
	// begin inline asm
	nanosleep.u32 %r1292;
	// end inline asm
	mul.wide.u32 	%rd275, %r2, 16;
	xor.b64  	%rd276, %rd275, -16;
	add.s64 	%rd277, %rd10, %rd276;
	add.s64 	%rd11, %rd277, 512;
	mov.b32 	%r1760, 928;
	mov.u32 	%r1766, %r1;
$L__BB16_21:
	shr.u32 	%r94, %r1760, 1;
	mul.lo.s32 	%r1295, %r1766, 16807;
	and.b32  	%r1766, %r1295, 2147483647;
	sub.s32 	%r1296, %r1760, %r94;
	add.s32 	%r1297, %r1296, 1;
	rem.u32 	%r1298, %r1766, %r1297;
	add.s32 	%r1294, %r1298, %r94;
	// begin inline asm
	nanosleep.u32 %r1294;
	// end inline asm
	// begin inline asm
	ld.relaxed.gpu.v2.u64 {%rd278, %rd297}, [%rd11];
	// end inline asm
	setp.eq.s64 	%p438, %rd297, 99;
	mov.b32 	%r1299, -1;
	vote.sync.any.pred 	%p439, %p438, %r1299;
	mov.u32 	%r1760, %r94;
	@%p439 bra 	$L__BB16_21;
	mov.b64 	{%r1303, %r1308}, %rd278;
	setp.eq.s64 	%p440, %rd297, 101;
	mov.b32 	%r1351, -1;
	vote.sync.ballot.b32 	%r1353, %p440, %r1351;
	// begin inline asm
	mov.u32 %r1301, %lanemask_ge;
	// end inline asm
	and.b32  	%r1354, %r1353, %r1301;
	or.b32  	%r1355, %r1354, -2147483648;
	add.s32 	%r1356, %r1355, -1;
	not.b32 	%r1357, %r1355;
	and.b32  	%r1358, %r1357, %r1356;
	popc.b32 	%r1305, %r1358;
	mov.b32 	%r1309, 1;
	// begin inline asm
	shfl.sync.down.b32 %r1302, %r1303, %r1309, %r1305, %r1351;
	// end inline asm
	// begin inline asm
	shfl.sync.down.b32 %r1307, %r1308, %r1309, %r1305, %r1351;
	// end inline asm
	setp.lt.s32 	%p442, %r1104, %r1305;
	setp.eq.s32 	%p443, %r1303, 0;
	selp.b32 	%r1359, %r1302, 0, %p442;
	or.b32  	%r1313, %r1359, %r1303;
	selp.b32 	%r1360, %r1307, 0, %p443;
	selp.b32 	%r1361, %r1360, 0, %p442;
	add.s32 	%r1318, %r1361, %r1308;
	mov.b32 	%r1319, 2;
	// begin inline asm
	shfl.sync.down.b32 %r1312, %r1313, %r1319, %r1305, %r1351;
	// end inline asm
	// begin inline asm
	shfl.sync.down.b32 %r1317, %r1318, %r1319, %r1305, %r1351;
	// end inline asm
	add.s32 	%r97, %r1104, 2;
	setp.gt.s32 	%p444, %r97, %r1305;
	setp.eq.s32 	%p445, %r1313, 0;
	selp.b32 	%r1362, %r1317, 0, %p445;
	selp.b32 	%r1363, 0, %r1312, %p444;
	or.b32  	%r1323, %r1313, %r1363;
	selp.b32 	%r1364, 0, %r1362, %p444;
	add.s32 	%r1328, %r1364, %r1318;
	mov.b32 	%r1329, 4;
	// begin inline asm
	shfl.sync.down.b32 %r1322, %r1323, %r1329, %r1305, %r1351;
	// end inline asm
	// begin inline asm
	shfl.sync.down.b32 %r1327, %r1328, %r1329, %r1305, %r1351;
	// end inline asm
	add.s32 	%r98, %r1104, 4;
	setp.gt.s32 	%p446, %r98, %r1305;
	setp.eq.s32 	%p447, %r1323, 0;
	selp.b32 	%r1365, %r1327, 0, %p447;
	selp.b32 	%r1366, 0, %r1322, %p446;
	or.b32  	%r1333, %r1323, %r1366;
	selp.b32 	%r1367, 0, %r1365, %p446;
	add.s32 	%r1338, %r1328, %r1367;
	mov.b32 	%r1339, 8;
	// begin inline asm
	shfl.sync.down.b32 %r1332, %r1333, %r1339, %r1305, %r1351;
	// end inline asm
	// begin inline asm
	shfl.sync.down.b32 %r1337, %r1338, %r1339, %r1305, %r1351;
	// end inline asm
	add.s32 	%r99, %r1104, 8;
	setp.gt.s32 	%p448, %r99, %r1305;
	setp.eq.s32 	%p449, %r1333, 0;
	selp.b32 	%r1368, %r1337, 0, %p449;
	selp.b32 	%r1369, 0, %r1332, %p448;
	or.b32  	%r1343, %r1333, %r1369;
	selp.b32 	%r1370, 0, %r1368, %p448;
	add.s32 	%r1348, %r1338, %r1370;
	mov.b32 	%r1349, 16;
	// begin inline asm
	shfl.sync.down.b32 %r1342, %r1343, %r1349, %r1305, %r1351;
	// end inline asm
	// begin inline asm
	shfl.sync.down.b32 %r1347, %r1348, %r1349, %r1305, %r1351;
	// end inline asm
	add.s32 	%r100, %r1104, 16;
	setp.gt.s32 	%p450, %r100, %r1305;
	setp.eq.s32 	%p451, %r1343, 0;
	selp.b32 	%r1371, %r1347, 0, %p451;
	selp.b32 	%r1372, 0, %r1342, %p450;
	or.b32  	%r1764, %r1372, %r1343;
	selp.b32 	%r1373, 0, %r1371, %p450;
	add.s32 	%r1763, %r1348, %r1373;
	add.s64 	%rd14, %rd3, 512;
	add.s32 	%r1765, %r1, %r91;
	mov.b32 	%r1762, 928;
$L__BB16_23:
	setp.ne.s64 	%p452, %rd297, 101;
	mov.b32 	%r1374, -1;
	vote.sync.all.pred 	%p453, %p452, %r1374;
	not.pred 	%p454, %p453;
	@%p454 bra 	$L__BB16_27;
	shr.u32 	%r1762, %r1762, 1;
	mul.wide.s32 	%rd284, %r1765, 16;
	add.s64 	%rd285, %rd14, %rd284;
	add.s64 	%rd16, %rd285, -512;
	mov.u32 	%r1767, %r1762;
$L__BB16_25:
	shr.u32 	%r112, %r1767, 1;
	mul.lo.s32 	%r1401, %r1766, 16807;
	and.b32  	%r1766, %r1401, 2147483647;
	sub.s32 	%r1402, %r1767, %r112;
	add.s32 	%r1403, %r1402, 1;
	rem.u32 	%r1404, %r1766, %r1403;
	add.s32 	%r1400, %r1404, %r112;
	// begin inline asm
	nanosleep.u32 %r1400;
	// end inline asm
	// begin inline asm
	ld.relaxed.gpu.v2.u64 {%rd286, %rd297}, [%rd16];
	// end inline asm
	setp.eq.s64 	%p461, %rd297, 99;
	mov.b32 	%r1405, -1;
	vote.sync.any.pred 	%p462, %p461, %r1405;
	mov.u32 	%r1767, %r112;
	@%p462 bra 	$L__BB16_25;
	mov.b64 	{%r1408, %r1413}, %rd286;
	setp.eq.s64 	%p463, %rd297, 101;
	mov.b32 	%r1456, -1;
	vote.sync.ballot.b32 	%r1457, %p463, %r1456;
	and.b32  	%r1458, %r1457, %r1301;
	or.b32  	%r1459, %r1458, -2147483648;
	add.s32 	%r1460, %r1459, -1;
	not.b32 	%r1461, %r1459;
	and.b32  	%r1462, %r1461, %r1460;
	popc.b32 	%r1410, %r1462;
	mov.b32 	%r1414, 1;
	// begin inline asm
	shfl.sync.down.b32 %r1407, %r1408, %r1414, %r1410, %r1456;
	// end inline asm
	// begin inline asm
	shfl.sync.down.b32 %r1412, %r1413, %r1414, %r1410, %r1456;
	// end inline asm
	setp.lt.s32 	%p465, %r1104, %r1410;
	setp.eq.s32 	%p466, %r1408, 0;
	selp.b32 	%r1463, %r1407, 0, %p465;
	or.b32  	%r1418, %r1463, %r1408;
	selp.b32 	%r1464, %r1412, 0, %p466;
	selp.b32 	%r1465, %r1464, 0, %p465;
	add.s32 	%r1423, %r1465, %r1413;
	mov.b32 	%r1424, 2;
	// begin inline asm
	shfl.sync.down.b32 %r1417, %r1418, %r1424, %r1410, %r1456;
	// end inline asm
	// begin inline asm
	shfl.sync.down.b32 %r1422, %r1423, %r1424, %r1410, %r1456;
	// end inline asm
	setp.gt.s32 	%p467, %r97, %r1410;
	setp.eq.s32 	%p468, %r1418, 0;
	selp.b32 	%r1466, %r1422, 0, %p468;
	selp.b32 	%r1467, 0, %r1417, %p467;
	or.b32  	%r1428, %r1418, %r1467;
	selp.b32 	%r1468, 0, %r1466, %p467;
	add.s32 	%r1433, %r1468, %r1423;
	mov.b32 	%r1434, 4;
	// begin inline asm
	shfl.sync.down.b32 %r1427, %r1428, %r1434, %r1410, %r1456;
	// end inline asm
	// begin inline asm
	shfl.sync.down.b32 %r1432, %r1433, %r1434, %r1410, %r1456;
	// end inline asm
	setp.gt.s32 	%p469, %r98, %r1410;
	setp.eq.s32 	%p470, %r1428, 0;
	selp.b32 	%r1469, %r1432, 0, %p470;
	selp.b32 	%r1470, 0, %r1427, %p469;
	or.b32  	%r1438, %r1428, %r1470;
	selp.b32 	%r1471, 0, %r1469, %p469;
	add.s32 	%r1443, %r1433, %r1471;
	mov.b32 	%r1444, 8;
	// begin inline asm
	shfl.sync.down.b32 %r1437, %r1438, %r1444, %r1410, %r1456;
	// end inline asm
	// begin inline asm
	shfl.sync.down.b32 %r1442, %r1443, %r1444, %r1410, %r1456;
	// end inline asm
	setp.gt.s32 	%p471, %r99, %r1410;
	setp.eq.s32 	%p472, %r1438, 0;
	selp.b32 	%r1472, %r1442, 0, %p472;
	selp.b32 	%r1473, 0, %r1437, %p471;
	or.b32  	%r1448, %r1438, %r1473;
	selp.b32 	%r1474, 0, %r1472, %p471;
	add.s32 	%r1453, %r1443, %r1474;
	mov.b32 	%r1454, 16;
	// begin inline asm
	shfl.sync.down.b32 %r1447, %r1448, %r1454, %r1410, %r1456;
	// end inline asm
	// begin inline asm
	shfl.sync.down.b32 %r1452, %r1453, %r1454, %r1410, %r1456;
	// end inline asm
	setp.gt.s32 	%p473, %r100, %r1410;
	setp.eq.s32 	%p474, %r1448, 0;
	selp.b32 	%r1475, %r1452, 0, %p474;
	selp.b32 	%r1476, 0, %r1447, %p473;
	selp.b32 	%r1477, 0, %r1475, %p473;
	add.s32 	%r1478, %r1453, %r1477;
	or.b32  	%r1479, %r1476, %r1764;
	or.b32  	%r114, %r1479, %r1448;
	setp.eq.s32 	%p475, %r1764, 0;
	selp.b32 	%r1480, %r1478, 0, %p475;
	add.s32 	%r1763, %r1480, %r1763;
	add.s32 	%r1765, %r1765, -32;
	mov.u32 	%r1764, %r114;
	bra.uni 	$L__BB16_23;
$L__BB16_27:
	setp.ne.s32 	%p455, %r2, 0;
	@%p455 bra 	$L__BB16_29;
	or.b32  	%r1376, %r1764, %r87;
	setp.eq.s32 	%p456, %r87, 0;
	selp.b32 	%r1377, %r1763, 0, %p456;
	add.s32 	%r1378, %r1377, %r88;
	mov.b64 	%rd282, {%r1376, %r1378};
	add.s64 	%rd281, %rd10, 512;
	mov.b64 	%rd283, 101;
	// begin inline asm
	st.relaxed.gpu.v2.u64 [%rd281], {%rd282, %rd283};
	// end inline asm
	st.shared.u32 	[_ZZN3cub18CUB_300001_SM_10006detail11scan_by_key21DeviceScanByKeyKernelINS2_10policy_hubIPiiiN4cuda3std3__44plusIvEEE10Policy1000ES5_S5_S5_NS0_24ReduceByKeyScanTileStateIiiLb1EEENS8_8equal_toIvEESA_imiiEEvT0_PT9_T1_T2_T3_iT4_T5_T6_T7_E12temp_storage+100], %r1764;
	st.shared.v2.u32 	[_ZZN3cub18CUB_300001_SM_10006detail11scan_by_key21DeviceScanByKeyKernelINS2_10policy_hubIPiiiN4cuda3std3__44plusIvEEE10Policy1000ES5_S5_S5_NS0_24ReduceByKeyScanTileStateIiiLb1EEENS8_8equal_toIvEESA_imiiEEvT0_PT9_T1_T2_T3_iT4_T5_T6_T7_E12temp_storage+104], {%r1763, %r1376};
	st.shared.u32 	[_ZZN3cub18CUB_300001_SM_10006detail11scan_by_key21DeviceScanByKeyKernelINS2_10policy_hubIPiiiN4cuda3std3__44plusIvEEE10Policy1000ES5_S5_S5_NS0_24ReduceByKeyScanTileStateIiiLb1EEENS8_8equal_toIvEESA_imiiEEvT0_PT9_T1_T2_T3_iT4_T5_T6_T7_E12temp_storage+112], %r1378;
$L__BB16_29:
	setp.ne.s32 	%p457, %r1104, 0;
	@%p457 bra 	$L__BB16_31;
	st.shared.v2.u32 	[_ZZN3cub18CUB_300001_SM_10006detail11scan_by_key21DeviceScanByKeyKernelINS2_10policy_hubIPiiiN4cuda3std3__44plusIvEEE10Policy1000ES5_S5_S5_NS0_24ReduceByKeyScanTileStateIiiLb1EEENS8_8equal_toIvEESA_imiiEEvT0_PT9_T1_T2_T3_iT4_T5_T6_T7_E12temp_storage+64], {%r1764, %r1763};
	mov.u32 	%r1768, %r1764;
	mov.u32 	%r1769, %r1763;
$L__BB16_31:
	setp.ne.s32 	%p540, %r10, %r11;
	setp.ne.s32 	%p539, %r11, %r12;
	setp.ne.s32 	%p538, %r12, %r13;
	setp.ne.s32 	%p542, %r8, %r9;
	setp.ne.s32 	%p543, %r7, %r8;
	setp.ne.s32 	%p541, %r9, %r10;
	setp.ne.s32 	%p537, %r13, %r14;
	setp.ne.s32 	%p528, %r22, %r23;
	setp.ne.s32 	%p527, %r23, %r24;
	setp.ne.s32 	%p530, %r20, %r21;
	setp.ne.s32 	%p532, %r18, %r19;
	setp.ne.s32 	%p531, %r19, %r20;
	setp.ne.s32 	%p529, %r21, %r22;
	setp.ne.s32 	%p534, %r16, %r17;
	setp.ne.s32 	%p536, %r14, %r15;
	setp.ne.s32 	%p535, %r15, %r16;
	setp.ne.s32 	%p533, %r17, %r18;
	setp.ne.s32 	%p526, %r24, %r25;
	setp.ne.s32 	%p458, %r1758, %r7;
	setp.eq.s32 	%p459, %r2, 0;
	bar.sync 	0;
	ld.shared.u32 	%r1379, [_ZZN3cub18CUB_300001_SM_10006detail11scan_by_key21DeviceScanByKeyKernelINS2_10policy_hubIPiiiN4cuda3std3__44plusIvEEE10Policy1000ES5_S5_S5_NS0_24ReduceByKeyScanTileStateIiiLb1EEENS8_8equal_toIvEESA_imiiEEvT0_PT9_T1_T2_T3_iT4_T5_T6_T7_E12temp_storage+68];
	setp.eq.s32 	%p460, %r1768, 0;
	selp.b32 	%r1380, %r1379, 0, %p460;
	selp.b32 	%r1381, 0, %r1380, %p459;
	add.s32 	%r1789, %r1769, %r1381;
	selp.b32 	%r1382, 0, %r1789, %p458;
	add.s32 	%r1788, %r1382, %r27;
	selp.b32 	%r1383, 0, %r1788, %p543;
	add.s32 	%r1787, %r28, %r1383;
	selp.b32 	%r1384, 0, %r1787, %p542;
	add.s32 	%r1786, %r29, %r1384;
	selp.b32 	%r1385, 0, %r1786, %p541;
	add.s32 	%r1785, %r30, %r1385;
	selp.b32 	%r1386, 0, %r1785, %p540;
	add.s32 	%r1784, %r31, %r1386;
	selp.b32 	%r1387, 0, %r1784, %p539;
	add.s32 	%r1783, %r32, %r1387;
	selp.b32 	%r1388, 0, %r1783, %p538;
	add.s32 	%r1782, %r33, %r1388;
	selp.b32 	%r1389, 0, %r1782, %p537;
	add.s32 	%r1781, %r34, %r1389;
	selp.b32 	%r1390, 0, %r1781, %p536;
	add.s32 	%r1780, %r35, %r1390;
	selp.b32 	%r1391, 0, %r1780, %p535;
	add.s32 	%r1779, %r36, %r1391;
	selp.b32 	%r1392, 0, %r1779, %p534;
	add.s32 	%r1778, %r37, %r1392;
	selp.b32 	%r1393, 0, %r1778, %p533;
	add.s32 	%r1777, %r38, %r1393;
	selp.b32 	%r1394, 0, %r1777, %p532;
	add.s32 	%r1776, %r39, %r1394;
	selp.b32 	%r1395, 0, %r1776, %p531;
	add.s32 	%r1775, %r40, %r1395;
	selp.b32 	%r1396, 0, %r1775, %p530;
	add.s32 	%r1774, %r41, %r1396;
	selp.b32 	%r1397, 0, %r1774, %p529;
	add.s32 	%r1773, %r42, %r1397;
	selp.b32 	%r1398, 0, %r1773, %p528;
	add.s32 	%r1772, %r43, %r1398;
	selp.b32 	%r1399, 0, %r1772, %p527;
	add.s32 	%r1771, %r44, %r1399;
	selp.b32 	%r1770, 0, %r1771, %p526;
$L__BB16_32:
	ld.param.u32 	%r1755, [_ZN3cub18CUB_300001_SM_10006detail11scan_by_key21DeviceScanByKeyKernelINS2_10policy_hubIPiiiN4cuda3std3__44plusIvEEE10Policy1000ES5_S5_S5_NS0_24ReduceByKeyScanTileStateIiiLb1EEENS8_8equal_toIvEESA_imiiEEvT0_PT9_T1_T2_T3_iT4_T5_T6_T7__param_8];
	add.s32 	%r1693, %r45, %r1770;
	bar.sync 	0;
	setp.eq.s64 	%p524, %rd298, 0;
	selp.b32 	%r1694, %r1789, 0, %p524;
	add.s32 	%r1695, %r1755, %r1694;
	selp.b32 	%r1696, 0, %r1788, %p543;
	add.s32 	%r1697, %r1755, %r1696;
	selp.b32 	%r1698, 0, %r1787, %p542;
	add.s32 	%r1699, %r1755, %r1698;
	selp.b32 	%r1700, 0, %r1786, %p541;
	add.s32 	%r1701, %r1755, %r1700;
	selp.b32 	%r1702, 0, %r1785, %p540;
	add.s32 	%r1703, %r1755, %r1702;
	selp.b32 	%r1704, 0, %r1784, %p539;
	add.s32 	%r1705, %r1755, %r1704;
	selp.b32 	%r1706, 0, %r1783, %p538;
	add.s32 	%r1707, %r1755, %r1706;
	selp.b32 	%r1708, 0, %r1782, %p537;
	add.s32 	%r1709, %r1755, %r1708;
	selp.b32 	%r1710, 0, %r1781, %p536;
	add.s32 	%r1711, %r1755, %r1710;
	selp.b32 	%r1712, 0, %r1780, %p535;
	add.s32 	%r1713, %r1755, %r1712;
	selp.b32 	%r1714, 0, %r1779, %p534;
	add.s32 	%r1715, %r1755, %r1714;
	selp.b32 	%r1716, 0, %r1778, %p533;
	add.s32 	%r1717, %r1755, %r1716;
	selp.b32 	%r1718, 0, %r1777, %p532;
	add.s32 	%r1719, %r1755, %r1718;
	selp.b32 	%r1720, 0, %r1776, %p531;
	add.s32 	%r1721, %r1755, %r1720;
	selp.b32 	%r1722, 0, %r1775, %p530;
	add.s32 	%r1723, %r1755, %r1722;
	selp.b32 	%r1724, 0, %r1774, %p529;
	add.s32 	%r1725, %r1755, %r1724;
	selp.b32 	%r1726, 0, %r1773, %p528;
	add.s32 	%r1727, %r1755, %r1726;
	selp.b32 	%r1728, 0, %r1772, %p527;
	add.s32 	%r1729, %r1755, %r1728;
	selp.b32 	%r1730, 0, %r1771, %p526;
	add.s32 	%r1731, %r1755, %r1730;
	selp.b32 	%r1732, 0, %r1693, %p525;
	add.s32 	%r1733, %r1755, %r1732;
	st.shared.v4.u32 	[%r6], {%r1695, %r1697, %r1699, %r1701};
	st.shared.v4.u32 	[%r6+16], {%r1703, %r1705, %r1707, %r1709};
	st.shared.v4.u32 	[%r6+32], {%r1711, %r1713, %r1715, %r1717};
	st.shared.v4.u32 	[%r6+48], {%r1719, %r1721, %r1723, %r1725};
	st.shared.v4.u32 	[%r6+64], {%r1727, %r1729, %r1731, %r1733};
	bar.warp.sync 	-1;
	ld.shared.u32 	%r1734, [%r5];
	ld.shared.u32 	%r1735, [%r5+128];
	ld.shared.u32 	%r1736, [%r5+256];
	ld.shared.u32 	%r1737, [%r5+384];
	ld.shared.u32 	%r1738, [%r5+512];
	ld.shared.u32 	%r1739, [%r5+640];
	ld.shared.u32 	%r1740, [%r5+768];
	ld.shared.u32 	%r1741, [%r5+896];
	ld.shared.u32 	%r1742, [%r5+1024];
	ld.shared.u32 	%r1743, [%r5+1152];
	ld.shared.u32 	%r1744, [%r5+1280];
	ld.shared.u32 	%r1745, [%r5+1408];
	ld.shared.u32 	%r1746, [%r5+1536];
	ld.shared.u32 	%r1747, [%r5+1664];
	ld.shared.u32 	%r1748, [%r5+1792];
	ld.shared.u32 	%r1749, [%r5+1920];
	ld.shared.u32 	%r1750, [%r5+2048];
	ld.shared.u32 	%r1751, [%r5+2176];
	ld.shared.u32 	%r1752, [%r5+2304];
	ld.shared.u32 	%r1753, [%r5+2432];
	add.s64 	%rd294, %rd1, %rd268;
	st.global.u32 	[%rd294], %r1734;
	st.global.u32 	[%rd294+128], %r1735;
	st.global.u32 	[%rd294+256], %r1736;
	st.global.u32 	[%rd294+384], %r1737;
	st.global.u32 	[%rd294+512], %r1738;
	st.global.u32 	[%rd294+640], %r1739;
	st.global.u32 	[%rd294+768], %r1740;
	st.global.u32 	[%rd294+896], %r1741;
	st.global.u32 	[%rd294+1024], %r1742;
	st.global.u32 	[%rd294+1152], %r1743;
	st.global.u32 	[%rd294+1280], %r1744;
	st.global.u32 	[%rd294+1408], %r1745;
	st.global.u32 	[%rd294+1536], %r1746;
	st.global.u32 	[%rd294+1664], %r1747;
	st.global.u32 	[%rd294+1792], %r1748;
	st.global.u32 	[%rd294+1920], %r1749;
	st.global.u32 	[%rd294+2048], %r1750;
	st.global.u32 	[%rd294+2176], %r1751;
	st.global.u32 	[%rd294+2304], %r1752;
	st.global.u32 	[%rd294+2432], %r1753;
	bra.uni 	$L__BB16_186;
$L__BB16_33:
	setp.eq.s64 	%p96, %rd5, 0;
	@%p96 bra 	$L__BB16_186;
	cvt.u32.u64 	%r159, %rd5;
	shl.b64 	%rd98, %rd4, 2;
	add.s64 	%rd97, %rd92, %rd98;
	// begin inline asm
	ld.ca.u32 %r1809, [%rd97];
	// end inline asm
	mov.u32 	%r161, %tid.x;
	and.b32  	%r440, %r161, 31;
	and.b32  	%r441, %r161, 992;
	mul.lo.s32 	%r442, %r441, 20;
	or.b32  	%r162, %r442, %r440;
	setp.ge.u32 	%p97, %r162, %r159;
	shl.b32 	%r163, %r162, 2;
	cvt.u64.u32 	%rd99, %r163;
	add.s64 	%rd20, %rd97, %rd99;
	mov.u32 	%r1790, %r1809;
	@%p97 bra 	$L__BB16_36;
	// begin inline asm
	ld.ca.u32 %r1790, [%rd20];
	// end inline asm
$L__BB16_36:
	add.s32 	%r166, %r162, 32;
	setp.ge.u32 	%p98, %r166, %r159;
	mov.u32 	%r1791, %r1809;
	@%p98 bra 	$L__BB16_38;
	add.s64 	%rd101, %rd20, 128;
	// begin inline asm
	ld.ca.u32 %r1791, [%rd101];
	// end inline asm
$L__BB16_38:
	add.s32 	%r169, %r162, 64;
	setp.ge.u32 	%p99, %r169, %r159;
	mov.u32 	%r1792, %r1809;
	@%p99 bra 	$L__BB16_40;
	add.s64 	%rd102, %rd20, 256;
	// begin inline asm
	ld.ca.u32 %r1792, [%rd102];
	// end inline asm
$L__BB16_40:
	add.s32 	%r172, %r162, 96;
	setp.ge.u32 	%p100, %r172, %r159;
	mov.u32 	%r1793, %r1809;
	@%p100 bra 	$L__BB16_42;
	add.s64 	%rd103, %rd20, 384;
	// begin inline asm
	ld.ca.u32 %r1793, [%rd103];
	// end inline asm
$L__BB16_42:
	add.s32 	%r175, %r162, 128;
	setp.ge.u32 	%p101, %r175, %r159;
	mov.u32 	%r1794, %r1809;
	@%p101 bra 	$L__BB16_44;
	add.s64 	%rd104, %rd20, 512;
	// begin inline asm
	ld.ca.u32 %r1794, [%rd104];
	// end inline asm
$L__BB16_44:
	add.s32 	%r178, %r162, 160;
	setp.ge.u32 	%p102, %r178, %r159;
	mov.u32 	%r1795, %r1809;
	@%p102 bra 	$L__BB16_46;
	add.s64 	%rd105, %rd20, 640;
	// begin inline asm
	ld.ca.u32 %r1795, [%rd105];
	// end inline asm
$L__BB16_46:
	add.s32 	%r181, %r162, 192;
	setp.ge.u32 	%p103, %r181, %r159;
	mov.u32 	%r1796, %r1809;
	@%p103 bra 	$L__BB16_48;
	add.s64 	%rd106, %rd20, 768;
	// begin inline asm
	ld.ca.u32 %r1796, [%rd106];
	// end inline asm
$L__BB16_48:
	add.s32 	%r184, %r162, 224;
	setp.ge.u32 	%p104, %r184, %r159;
	mov.u32 	%r1797, %r1809;
	@%p104 bra 	$L__BB16_50;
	add.s64 	%rd107, %rd20, 896;
	// begin inline asm
	ld.ca.u32 %r1797, [%rd107];
	// end inline asm
$L__BB16_50:
	add.s32 	%r187, %r162, 256;
	setp.ge.u32 	%p105, %r187, %r159;
	mov.u32 	%r1798, %r1809;
	@%p105 bra 	$L__BB16_52;
	add.s64 	%rd108, %rd20, 1024;
	// begin inline asm
	ld.ca.u32 %r1798, [%rd108];
	// end inline asm
$L__BB16_52:
	add.s32 	%r190, %r162, 288;
	setp.ge.u32 	%p106, %r190, %r159;
	mov.u32 	%r1799, %r1809;
	@%p106 bra 	$L__BB16_54;
	add.s64 	%rd109, %rd20, 1152;
	// begin inline asm
	ld.ca.u32 %r1799, [%rd109];
	// end inline asm
$L__BB16_54:
	add.s32 	%r193, %r162, 320;
	setp.ge.u32 	%p107, %r193, %r159;
	mov.u32 	%r1800, %r1809;
	@%p107 bra 	$L__BB16_56;
	add.s64 	%rd110, %rd20, 1280;
	// begin inline asm
	ld.ca.u32 %r1800, [%rd110];
	// end inline asm
$L__BB16_56:
	add.s32 	%r196, %r162, 352;
	setp.ge.u32 	%p108, %r196, %r159;
	mov.u32 	%r1801, %r1809;
	@%p108 bra 	$L__BB16_58;
	add.s64 	%rd111, %rd20, 1408;
	// begin inline asm
	ld.ca.u32 %r1801, [%rd111];
	// end inline asm
$L__BB16_58:
	add.s32 	%r199, %r162, 384;
	setp.ge.u32 	%p109, %r199, %r159;
	mov.u32 	%r1802, %r1809;
	@%p109 bra 	$L__BB16_60;
	add.s64 	%rd112, %rd20, 1536;
	// begin inline asm
	ld.ca.u32 %r1802, [%rd112];
	// end inline asm
$L__BB16_60:
	add.s32 	%r202, %r162, 416;
	setp.ge.u32 	%p110, %r202, %r159;
	mov.u32 	%r1803, %r1809;
	@%p110 bra 	$L__BB16_62;
	add.s64 	%rd113, %rd20, 1664;
	// begin inline asm
	ld.ca.u32 %r1803, [%rd113];
	// end inline asm
$L__BB16_62:
	add.s32 	%r205, %r162, 448;
	setp.ge.u32 	%p111, %r205, %r159;
	mov.u32 	%r1804, %r1809;
	@%p111 bra 	$L__BB16_64;
	add.s64 	%rd114, %rd20, 1792;
	// begin inline asm
	ld.ca.u32 %r1804, [%rd114];
	// end inline asm
$L__BB16_64:
	add.s32 	%r208, %r162, 480;
	setp.ge.u32 	%p112, %r208, %r159;
	mov.u32 	%r1805, %r1809;
	@%p112 bra 	$L__BB16_66;
	add.s64 	%rd115, %rd20, 1920;
	// begin inline asm
	ld.ca.u32 %r1805, [%rd115];
	// end inline asm
$L__BB16_66:
	add.s32 	%r211, %r162, 512;
	setp.ge.u32 	%p113, %r211, %r159;
	mov.u32 	%r1806, %r1809;
	@%p113 bra 	$L__BB16_68;
	add.s64 	%rd116, %rd20, 2048;
	// begin inline asm
	ld.ca.u32 %r1806, [%rd116];
	// end inline asm
$L__BB16_68:
	add.s32 	%r214, %r162, 544;
	setp.ge.u32 	%p114, %r214, %r159;
	mov.u32 	%r1807, %r1809;
	@%p114 bra 	$L__BB16_70;
	add.s64 	%rd117, %rd20, 2176;
	// begin inline asm
	ld.ca.u32 %r1807, [%rd117];
	// end inline asm
$L__BB16_70:
	add.s32 	%r217, %r162, 576;
	setp.ge.u32 	%p115, %r217, %r159;
	mov.u32 	%r1808, %r1809;
	@%p115 bra 	$L__BB16_72;
	add.s64 	%rd118, %rd20, 2304;
	// begin inline asm
	ld.ca.u32 %r1808, [%rd118];
	// end inline asm
$L__BB16_72:
	add.s32 	%r220, %r162, 608;
	setp.ge.u32 	%p116, %r220, %r159;
	@%p116 bra 	$L__BB16_74;
	add.s64 	%rd119, %rd20, 2432;
	// begin inline asm
	ld.ca.u32 %r1809, [%rd119];
	// end inline asm
$L__BB16_74:
	setp.ge.u32 	%p117, %r162, %r159;
	// begin inline asm
	mov.u32 %r463, %laneid;
	// end inline asm
	shr.u32 	%r224, %r161, 5;
	mad.lo.s32 	%r465, %r224, 640, %r463;
	shl.b32 	%r466, %r465, 2;
	mov.u32 	%r467, _ZZN3cub18CUB_300001_SM_10006detail11scan_by_key21DeviceScanByKeyKernelINS2_10policy_hubIPiiiN4cuda3std3__44plusIvEEE10Policy1000ES5_S5_S5_NS0_24ReduceByKeyScanTileStateIiiLb1EEENS8_8equal_toIvEESA_imiiEEvT0_PT9_T1_T2_T3_iT4_T5_T6_T7_E12temp_storage;
	add.s32 	%r225, %r467, %r466;
	st.shared.u32 	[%r225], %r1790;
	st.shared.u32 	[%r225+128], %r1791;
	st.shared.u32 	[%r225+256], %r1792;
	st.shared.u32 	[%r225+384], %r1793;
	st.shared.u32 	[%r225+512], %r1794;
	st.shared.u32 	[%r225+640], %r1795;
	st.shared.u32 	[%r225+768], %r1796;
	st.shared.u32 	[%r225+896], %r1797;
	st.shared.u32 	[%r225+1024], %r1798;
	st.shared.u32 	[%r225+1152], %r1799;
	st.shared.u32 	[%r225+1280], %r1800;
	st.shared.u32 	[%r225+1408], %r1801;
	st.shared.u32 	[%r225+1536], %r1802;
	st.shared.u32 	[%r225+1664], %r1803;
	st.shared.u32 	[%r225+1792], %r1804;
	st.shared.u32 	[%r225+1920], %r1805;
	st.shared.u32 	[%r225+2048], %r1806;
	st.shared.u32 	[%r225+2176], %r1807;
	st.shared.u32 	[%r225+2304], %r1808;
	st.shared.u32 	[%r225+2432], %r1809;
	bar.warp.sync 	-1;
	mad.lo.s32 	%r226, %r463, 76, %r225;
	ld.shared.v4.u32 	{%r227, %r228, %r229, %r230}, [%r226];
	ld.shared.v4.u32 	{%r231, %r232, %r233, %r234}, [%r226+16];
	ld.shared.v4.u32 	{%r235, %r236, %r237, %r238}, [%r226+32];
	ld.shared.v4.u32 	{%r239, %r240, %r241, %r242}, [%r226+48];
	ld.shared.v4.u32 	{%r243, %r244, %r245, %r246}, [%r226+64];
	bar.sync 	0;
	add.s64 	%rd120, %rd93, %rd98;
	// begin inline asm
	ld.ca.u32 %r1829, [%rd120];
	// end inline asm
	add.s64 	%rd21, %rd120, %rd99;
	mov.u32 	%r1810, %r1829;
	@%p117 bra 	$L__BB16_76;
	// begin inline asm
	ld.ca.u32 %r1810, [%rd21];
	// end inline asm
$L__BB16_76:
	setp.ge.u32 	%p118, %r166, %r159;
	mov.u32 	%r1811, %r1829;
	@%p118 bra 	$L__BB16_78;
	add.s64 	%rd124, %rd21, 128;
	// begin inline asm
	ld.ca.u32 %r1811, [%rd124];
	// end inline asm
$L__BB16_78:
	setp.ge.u32 	%p119, %r169, %r159;
	mov.u32 	%r1812, %r1829;
	@%p119 bra 	$L__BB16_80;
	add.s64 	%rd125, %rd21, 256;
	// begin inline asm
	ld.ca.u32 %r1812, [%rd125];
	// end inline asm
$L__BB16_80:
	setp.ge.u32 	%p120, %r172, %r159;
	mov.u32 	%r1813, %r1829;
	@%p120 bra 	$L__BB16_82;
	add.s64 	%rd126, %rd21, 384;
	// begin inline asm
	ld.ca.u32 %r1813, [%rd126];
	// end inline asm
$L__BB16_82:
	setp.ge.u32 	%p121, %r175, %r159;
	mov.u32 	%r1814, %r1829;
	@%p121 bra 	$L__BB16_84;
	add.s64 	%rd127, %rd21, 512;
	// begin inline asm
	ld.ca.u32 %r1814, [%rd127];
	// end inline asm
$L__BB16_84:
	setp.ge.u32 	%p122, %r178, %r159;
	mov.u32 	%r1815, %r1829;
	@%p122 bra 	$L__BB16_86;
	add.s64 	%rd128, %rd21, 640;
	// begin inline asm
	ld.ca.u32 %r1815, [%rd128];
	// end inline asm
$L__BB16_86:
	setp.ge.u32 	%p123, %r181, %r159;
	mov.u32 	%r1816, %r1829;
	@%p123 bra 	$L__BB16_88;
	add.s64 	%rd129, %rd21, 768;
	// begin inline asm
	ld.ca.u32 %r1816, [%rd129];
	// end inline asm
$L__BB16_88:
	setp.ge.u32 	%p124, %r184, %r159;
	mov.u32 	%r1817, %r1829;
	@%p124 bra 	$L__BB16_90;
	add.s64 	%rd130, %rd21, 896;
	// begin inline asm
	ld.ca.u32 %r1817, [%rd130];
	// end inline asm
$L__BB16_90:
	setp.ge.u32 	%p125, %r187, %r159;
	mov.u32 	%r1818, %r1829;
	@%p125 bra 	$L__BB16_92;
	add.s64 	%rd131, %rd21, 1024;
	// begin inline asm
	ld.ca.u32 %r1818, [%rd131];
	// end inline asm
$L__BB16_92:
	setp.ge.u32 	%p126, %r190, %r159;
	mov.u32 	%r1819, %r1829;
	@%p126 bra 	$L__BB16_94;
	add.s64 	%rd132, %rd21, 1152;
	// begin inline asm
	ld.ca.u32 %r1819, [%rd132];
	// end inline asm
$L__BB16_94:
	setp.ge.u32 	%p127, %r193, %r159;
	mov.u32 	%r1820, %r1829;
	@%p127 bra 	$L__BB16_96;
	add.s64 	%rd133, %rd21, 1280;
	// begin inline asm
	ld.ca.u32 %r1820, [%rd133];
	// end inline asm
$L__BB16_96:
	setp.ge.u32 	%p128, %r196, %r159;
	mov.u32 	%r1821, %r1829;
	@%p128 bra 	$L__BB16_98;
	add.s64 	%rd134, %rd21, 1408;
	// begin inline asm
	ld.ca.u32 %r1821, [%rd134];
	// end inline asm
$L__BB16_98:
	setp.ge.u32 	%p129, %r199, %r159;
	mov.u32 	%r1822, %r1829;
	@%p129 bra 	$L__BB16_100;
	add.s64 	%rd135, %rd21, 1536;
	// begin inline asm
	ld.ca.u32 %r1822, [%rd135];
	// end inline asm
$L__BB16_100:
	setp.ge.u32 	%p130, %r202, %r159;
	mov.u32 	%r1823, %r1829;
	@%p130 bra 	$L__BB16_102;
	add.s64 	%rd136, %rd21, 1664;
	// begin inline asm
	ld.ca.u32 %r1823, [%rd136];
	// end inline asm
$L__BB16_102:
	setp.ge.u32 	%p131, %r205, %r159;
	mov.u32 	%r1824, %r1829;
	@%p131 bra 	$L__BB16_104;
	add.s64 	%rd137, %rd21, 1792;
	// begin inline asm
	ld.ca.u32 %r1824, [%rd137];
	// end inline asm
$L__BB16_104:
	setp.ge.u32 	%p132, %r208, %r159;
	mov.u32 	%r1825, %r1829;
	@%p132 bra 	$L__BB16_106;
	add.s64 	%rd138, %rd21, 1920;
	// begin inline asm
	ld.ca.u32 %r1825, [%rd138];
	// end inline asm
$L__BB16_106:
	setp.ge.u32 	%p133, %r211, %r159;
	mov.u32 	%r1826, %r1829;
	@%p133 bra 	$L__BB16_108;
	add.s64 	%rd139, %rd21, 2048;
	// begin inline asm
	ld.ca.u32 %r1826, [%rd139];
	// end inline asm
$L__BB16_108:
	setp.ge.u32 	%p134, %r214, %r159;
	mov.u32 	%r1827, %r1829;
	@%p134 bra 	$L__BB16_110;
	add.s64 	%rd140, %rd21, 2176;
	// begin inline asm
	ld.ca.u32 %r1827, [%rd140];
	// end inline asm
$L__BB16_110:
	mov.u32 	%r1828, %r1829;
	@%p115 bra 	$L__BB16_112;
	add.s64 	%rd141, %rd21, 2304;
	// begin inline asm
	ld.ca.u32 %r1828, [%rd141];
	// end inline asm
$L__BB16_112:
	@%p116 bra 	$L__BB16_114;
	add.s64 	%rd142, %rd21, 2432;
	// begin inline asm
	ld.ca.u32 %r1829, [%rd142];
	// end inline asm
$L__BB16_114:
	st.shared.u32 	[%r225], %r1810;
	st.shared.u32 	[%r225+128], %r1811;
	st.shared.u32 	[%r225+256], %r1812;
	st.shared.u32 	[%r225+384], %r1813;
	st.shared.u32 	[%r225+512], %r1814;
	st.shared.u32 	[%r225+640], %r1815;
	st.shared.u32 	[%r225+768], %r1816;
	st.shared.u32 	[%r225+896], %r1817;
	st.shared.u32 	[%r225+1024], %r1818;
	st.shared.u32 	[%r225+1152], %r1819;
	st.shared.u32 	[%r225+1280], %r1820;
	st.shared.u32 	[%r225+1408], %r1821;
	st.shared.u32 	[%r225+1536], %r1822;
	st.shared.u32 	[%r225+1664], %r1823;
	st.shared.u32 	[%r225+1792], %r1824;
	st.shared.u32 	[%r225+1920], %r1825;
	st.shared.u32 	[%r225+2048], %r1826;
	st.shared.u32 	[%r225+2176], %r1827;
	st.shared.u32 	[%r225+2304], %r1828;
	st.shared.u32 	[%r225+2432], %r1829;
	bar.warp.sync 	-1;
	ld.shared.v4.u32 	{%r288, %r289, %r290, %r291}, [%r226];
	ld.shared.v4.u32 	{%r292, %r293, %r294, %r295}, [%r226+16];
	ld.shared.v4.u32 	{%r296, %r297, %r298, %r299}, [%r226+32];
	ld.shared.v4.u32 	{%r300, %r301, %r302, %r303}, [%r226+48];
	ld.shared.v4.u32 	{%r304, %r305, %r306, %r307}, [%r226+64];
	bar.sync 	0;
	setp.ne.s32 	%p137, %r1, 0;
	@%p137 bra 	$L__BB16_122;
	shl.b32 	%r857, %r161, 2;
	mov.u32 	%r858, _ZZN3cub18CUB_300001_SM_10006detail11scan_by_key21DeviceScanByKeyKernelINS2_10policy_hubIPiiiN4cuda3std3__44plusIvEEE10Policy1000ES5_S5_S5_NS0_24ReduceByKeyScanTileStateIiiLb1EEENS8_8equal_toIvEESA_imiiEEvT0_PT9_T1_T2_T3_iT4_T5_T6_T7_E12temp_storage;
	add.s32 	%r859, %r858, %r857;
	add.s32 	%r308, %r859, 1020;
	st.shared.u32 	[%r859+1020], %r246;
	bar.sync 	0;
	setp.eq.s32 	%p262, %r161, 0;
	mov.b64 	%rd299, 1;
	@%p262 bra 	$L__BB16_117;
	ld.shared.u32 	%r860, [%r308+-4];
	setp.ne.s32 	%p263, %r860, %r227;
	selp.u64 	%rd299, 1, 0, %p263;
$L__BB16_117:
	setp.ne.s32 	%p264, %r227, %r228;
	setp.ne.s32 	%p265, %r228, %r229;
	setp.ne.s32 	%p266, %r229, %r230;
	setp.ne.s32 	%p267, %r230, %r231;
	setp.ne.s32 	%p268, %r231, %r232;
	setp.ne.s32 	%p269, %r232, %r233;
	setp.ne.s32 	%p270, %r233, %r234;
	setp.ne.s32 	%p271, %r234, %r235;
	setp.ne.s32 	%p272, %r235, %r236;
	setp.ne.s32 	%p273, %r236, %r237;
	setp.ne.s32 	%p274, %r237, %r238;
	setp.ne.s32 	%p275, %r238, %r239;
	setp.ne.s32 	%p276, %r239, %r240;
	setp.ne.s32 	%p277, %r240, %r241;
	setp.ne.s32 	%p278, %r241, %r242;
	setp.ne.s32 	%p279, %r242, %r243;
	setp.ne.s32 	%p280, %r243, %r244;
	setp.ne.s32 	%p281, %r244, %r245;
	setp.ne.s32 	%p282, %r245, %r246;
	mul.lo.s32 	%r921, %r161, 20;
	cvt.u64.u32 	%rd183, %r921;
	setp.eq.s64 	%p283, %rd5, %rd183;
	selp.b64 	%rd320, 1, %rd299, %p283;
	or.b32  	%r922, %r921, 1;
	cvt.u64.u32 	%rd184, %r922;
	setp.eq.s64 	%p284, %rd5, %rd184;
	or.pred  	%p58, %p284, %p264;
	selp.u64 	%rd319, 1, 0, %p58;
	or.b32  	%r923, %r921, 2;
	cvt.u64.u32 	%rd185, %r923;
	setp.eq.s64 	%p285, %rd5, %rd185;
	or.pred  	%p59, %p285, %p265;
	selp.u64 	%rd186, 1, 0, %p59;
	or.b32  	%r924, %r921, 3;
	cvt.u64.u32 	%rd187, %r924;
	setp.eq.s64 	%p286, %rd5, %rd187;
	or.pred  	%p60, %p286, %p266;
	selp.u64 	%rd317, 1, 0, %p60;
	add.s32 	%r925, %r921, 4;
	cvt.u64.u32 	%rd188, %r925;
	setp.eq.s64 	%p287, %rd5, %rd188;
	or.pred  	%p61, %p287, %p267;
	selp.u64 	%rd316, 1, 0, %p61;
	add.s32 	%r926, %r921, 5;
	cvt.u64.u32 	%rd189, %r926;
	setp.eq.s64 	%p288, %rd5, %rd189;
	or.pred  	%p62, %p288, %p268;
	selp.u64 	%rd315, 1, 0, %p62;
	add.s32 	%r927, %r921, 6;
	cvt.u64.u32 	%rd190, %r927;
	setp.eq.s64 	%p289, %rd5, %rd190;
	or.pred  	%p63, %p289, %p269;
	selp.u64 	%rd314, 1, 0, %p63;
	add.s32 	%r928, %r921, 7;
	cvt.u64.u32 	%rd191, %r928;
	setp.eq.s64 	%p290, %rd5, %rd191;
	or.pred  	%p64, %p290, %p270;
	selp.u64 	%rd313, 1, 0, %p64;
	add.s32 	%r929, %r921, 8;
	cvt.u64.u32 	%rd192, %r929;
	setp.eq.s64 	%p291, %rd5, %rd192;
	or.pred  	%p65, %p291, %p271;
	selp.u64 	%rd312, 1, 0, %p65;
	add.s32 	%r930, %r921, 9;
	cvt.u64.u32 	%rd193, %r930;
	setp.eq.s64 	%p292, %rd5, %rd193;
	or.pred  	%p66, %p292, %p272;
	selp.u64 	%rd311, 1, 0, %p66;
	add.s32 	%r931, %r921, 10;
	cvt.u64.u32 	%rd194, %r931;
	setp.eq.s64 	%p293, %rd5, %rd194;
	or.pred  	%p67, %p293, %p273;
	selp.u64 	%rd310, 1, 0, %p67;
	add.s32 	%r932, %r921, 11;
	cvt.u64.u32 	%rd195, %r932;
	setp.eq.s64 	%p294, %rd5, %rd195;
	or.pred  	%p68, %p294, %p274;
	selp.u64 	%rd309, 1, 0, %p68;
	add.s32 	%r933, %r921, 12;
	cvt.u64.u32 	%rd196, %r933;
	setp.eq.s64 	%p295, %rd5, %rd196;
	or.pred  	%p69, %p295, %p275;
	selp.u64 	%rd308, 1, 0, %p69;
	add.s32 	%r934, %r921, 13;
	cvt.u64.u32 	%rd197, %r934;
	setp.eq.s64 	%p296, %rd5, %rd197;
	or.pred  	%p70, %p296, %p276;
	selp.u64 	%rd307, 1, 0, %p70;
	add.s32 	%r935, %r921, 14;
	cvt.u64.u32 	%rd198, %r935;
	setp.eq.s64 	%p297, %rd5, %rd198;
	or.pred  	%p71, %p297, %p277;
	selp.u64 	%rd306, 1, 0, %p71;
	add.s32 	%r936, %r921, 15;
	cvt.u64.u32 	%rd199, %r936;
	setp.eq.s64 	%p298, %rd5, %rd199;
	or.pred  	%p72, %p298, %p278;
	selp.u64 	%rd305, 1, 0, %p72;
	add.s32 	%r937, %r921, 16;
	cvt.u64.u32 	%rd200, %r937;
	setp.eq.s64 	%p299, %rd5, %rd200;
	or.pred  	%p73, %p299, %p279;
	selp.u64 	%rd304, 1, 0, %p73;
	add.s32 	%r938, %r921, 17;
	cvt.u64.u32 	%rd201, %r938;
	setp.eq.s64 	%p300, %rd5, %rd201;
	or.pred  	%p74, %p300, %p280;
	selp.u64 	%rd303, 1, 0, %p74;
	add.s32 	%r939, %r921, 18;
	cvt.u64.u32 	%rd202, %r939;
	setp.eq.s64 	%p301, %rd5, %rd202;
	or.pred  	%p75, %p301, %p281;
	selp.u64 	%rd302, 1, 0, %p75;
	add.s32 	%r940, %r921, 19;
	cvt.u64.u32 	%rd203, %r940;
	setp.eq.s64 	%p302, %rd5, %rd203;
	or.pred  	%p303, %p302, %p282;
	selp.u64 	%rd301, 1, 0, %p303;
	selp.b32 	%r941, 0, %r288, %p58;
	add.s32 	%r942, %r289, %r941;
	selp.b32 	%r943, 0, %r942, %p59;
	add.s32 	%r944, %r290, %r943;
	selp.b32 	%r945, 0, %r944, %p60;
	add.s32 	%r946, %r291, %r945;
	selp.b32 	%r947, 0, %r946, %p61;
	add.s32 	%r948, %r292, %r947;
	selp.b32 	%r949, 0, %r948, %p62;
	add.s32 	%r950, %r293, %r949;
	selp.b32 	%r951, 0, %r950, %p63;
	add.s32 	%r952, %r294, %r951;
	selp.b32 	%r953, 0, %r952, %p64;
	add.s32 	%r954, %r295, %r953;
	selp.b32 	%r955, 0, %r954, %p65;
	add.s32 	%r956, %r296, %r955;
	selp.b32 	%r957, 0, %r956, %p66;
	add.s32 	%r958, %r297, %r957;
	selp.b32 	%r959, 0, %r958, %p67;
	add.s32 	%r960, %r298, %r959;
	selp.b32 	%r961, 0, %r960, %p68;
	add.s32 	%r962, %r299, %r961;
	selp.b32 	%r963, 0, %r962, %p69;
	add.s32 	%r964, %r300, %r963;
	selp.b32 	%r965, 0, %r964, %p70;
	add.s32 	%r966, %r301, %r965;
	selp.b32 	%r967, 0, %r966, %p71;
	add.s32 	%r968, %r302, %r967;
	selp.b32 	%r969, 0, %r968, %p72;
	add.s32 	%r970, %r303, %r969;
	selp.b32 	%r971, 0, %r970, %p73;
	add.s32 	%r972, %r304, %r971;
	selp.b32 	%r973, 0, %r972, %p74;
	add.s32 	%r974, %r305, %r973;
	selp.b32 	%r975, 0, %r974, %p75;
	add.s32 	%r976, %r306, %r975;
	or.b64  	%rd204, %rd320, %rd301;
	or.b64  	%rd205, %rd204, %rd319;
	or.b64  	%rd206, %rd205, %rd186;
	or.b64  	%rd207, %rd206, %rd317;
	or.b64  	%rd208, %rd207, %rd316;
	or.b64  	%rd209, %rd208, %rd315;
	or.b64  	%rd210, %rd209, %rd314;
	or.b64  	%rd211, %rd210, %rd313;
	or.b64  	%rd212, %rd211, %rd312;
	or.b64  	%rd213, %rd212, %rd311;
	or.b64  	%rd214, %rd213, %rd310;
	or.b64  	%rd215, %rd214, %rd309;
	or.b64  	%rd216, %rd215, %rd308;
	or.b64  	%rd217, %rd216, %rd307;
	or.b64  	%rd218, %rd217, %rd306;
	or.b64  	%rd219, %rd218, %rd305;
	or.b64  	%rd220, %rd219, %rd304;
	or.b64  	%rd221, %rd220, %rd303;
	or.b64  	%rd222, %rd221, %rd302;
	cvt.u32.u64 	%r862, %rd222;
	selp.b32 	%r977, 0, %r976, %p303;
	add.s32 	%r867, %r307, %r977;
	mov.b32 	%r918, 1;
	mov.b32 	%r919, 0;
	mov.b32 	%r920, -1;
	// begin inline asm
	shfl.sync.up.b32 %r861, %r862, %r918, %r919, %r920;
	// end inline asm
	// begin inline asm
	shfl.sync.up.b32 %r866, %r867, %r918, %r919, %r920;
	// end inline asm
	setp.eq.s64 	%p304, %rd222, 0;
	selp.b32 	%r978, %r866, 0, %p304;
	setp.lt.s32 	%p305, %r463, 1;
	selp.b32 	%r979, 0, %r861, %p305;
	or.b32  	%r872, %r979, %r862;
	selp.b32 	%r980, 0, %r978, %p305;
	add.s32 	%r877, %r980, %r867;
	mov.b32 	%r878, 2;
	// begin inline asm
	shfl.sync.up.b32 %r871, %r872, %r878, %r919, %r920;
	// end inline asm
	// begin inline asm
	shfl.sync.up.b32 %r876, %r877, %r878, %r919, %r920;
	// end inline asm
	setp.eq.s32 	%p306, %r872, 0;
	selp.b32 	%r981, %r876, 0, %p306;
	setp.lt.s32 	%p307, %r463, 2;
	selp.b32 	%r982, 0, %r871, %p307;
	or.b32  	%r882, %r982, %r872;
	selp.b32 	%r983, 0, %r981, %p307;
	add.s32 	%r887, %r983, %r877;
	mov.b32 	%r888, 4;
	// begin inline asm
	shfl.sync.up.b32 %r881, %r882, %r888, %r919, %r920;
	// end inline asm
	// begin inline asm
	shfl.sync.up.b32 %r886, %r887, %r888, %r919, %r920;
	// end inline asm
	setp.eq.s32 	%p308, %r882, 0;
	selp.b32 	%r984, %r886, 0, %p308;
	setp.lt.s32 	%p309, %r463, 4;
	selp.b32 	%r985, 0, %r881, %p309;
	or.b32  	%r892, %r985, %r882;
	selp.b32 	%r986, 0, %r984, %p309;
	add.s32 	%r897, %r986, %r887;
	mov.b32 	%r898, 8;
	// begin inline asm
	shfl.sync.up.b32 %r891, %r892, %r898, %r919, %r920;
	// end inline asm
	// begin inline asm
	shfl.sync.up.b32 %r896, %r897, %r898, %r919, %r920;
	// end inline asm
	setp.eq.s32 	%p310, %r892, 0;
	selp.b32 	%r987, %r896, 0, %p310;
	setp.lt.s32 	%p311, %r463, 8;
	selp.b32 	%r988, 0, %r891, %p311;
	or.b32  	%r902, %r988, %r892;
	selp.b32 	%r989, 0, %r987, %p311;
	add.s32 	%r907, %r989, %r897;
	mov.b32 	%r908, 16;
	// begin inline asm
	shfl.sync.up.b32 %r901, %r902, %r908, %r919, %r920;
	// end inline asm
	// begin inline asm
	shfl.sync.up.b32 %r906, %r907, %r908, %r919, %r920;
	// end inline asm
	setp.eq.s32 	%p312, %r902, 0;
	selp.b32 	%r990, %r906, 0, %p312;
	setp.lt.s32 	%p313, %r463, 16;
	selp.b32 	%r991, 0, %r901, %p313;
	or.b32  	%r912, %r991, %r902;
	selp.b32 	%r992, 0, %r990, %p313;
	add.s32 	%r917, %r992, %r907;
	// begin inline asm
	shfl.sync.up.b32 %r911, %r912, %r918, %r919, %r920;
	// end inline asm
	// begin inline asm
	shfl.sync.up.b32 %r1863, %r917, %r918, %r919, %r920;
	// end inline asm
	setp.ne.s32 	%p314, %r463, 31;
	@%p314 bra 	$L__BB16_119;
	shl.b32 	%r993, %r224, 3;
	mov.u32 	%r994, _ZZN3cub18CUB_300001_SM_10006detail11scan_by_key21DeviceScanByKeyKernelINS2_10policy_hubIPiiiN4cuda3std3__44plusIvEEE10Policy1000ES5_S5_S5_NS0_24ReduceByKeyScanTileStateIiiLb1EEENS8_8equal_toIvEESA_imiiEEvT0_PT9_T1_T2_T3_iT4_T5_T6_T7_E12temp_storage;
	add.s32 	%r995, %r994, %r993;
	st.shared.v2.u32 	[%r995], {%r912, %r917};
$L__BB16_119:
	bar.sync 	0;
	setp.lt.u32 	%p315, %r161, 32;
	@%p315 bra 	$L__BB16_121;
	ld.shared.u32 	%r996, [_ZZN3cub18CUB_300001_SM_10006detail11scan_by_key21DeviceScanByKeyKernelINS2_10policy_hubIPiiiN4cuda3std3__44plusIvEEE10Policy1000ES5_S5_S5_NS0_24ReduceByKeyScanTileStateIiiLb1EEENS8_8equal_toIvEESA_imiiEEvT0_PT9_T1_T2_T3_iT4_T5_T6_T7_E12temp_storage+4];
	ld.shared.v2.u32 	{%r997, %r998}, [_ZZN3cub18CUB_300001_SM_10006detail11scan_by_key21DeviceScanByKeyKernelINS2_10policy_hubIPiiiN4cuda3std3__44plusIvEEE10Policy1000ES5_S5_S5_NS0_24ReduceByKeyScanTileStateIiiLb1EEENS8_8equal_toIvEESA_imiiEEvT0_PT9_T1_T2_T3_iT4_T5_T6_T7_E12temp_storage+8];
	setp.eq.s32 	%p316, %r997, 0;
	selp.b32 	%r999, %r996, 0, %p316;
	add.s32 	%r1000, %r999, %r998;
	ld.shared.v4.u32 	{%r1001, %r1002, %r1003, %r1004}, [_ZZN3cub18CUB_300001_SM_10006detail11scan_by_key21DeviceScanByKeyKernelINS2_10policy_hubIPiiiN4cuda3std3__44plusIvEEE10Policy1000ES5_S5_S5_NS0_24ReduceByKeyScanTileStateIiiLb1EEENS8_8equal_toIvEESA_imiiEEvT0_PT9_T1_T2_T3_iT4_T5_T6_T7_E12temp_storage+16];
	setp.eq.s32 	%p317, %r1001, 0;
	selp.b32 	%r1005, %r1000, 0, %p317;
	add.s32 	%r1006, %r1005, %r1002;
	setp.eq.s32 	%p318, %r1003, 0;
	selp.b32 	%r1007, %r1006, 0, %p318;
	add.s32 	%r1008, %r1007, %r1004;
	ld.shared.v4.u32 	{%r1009, %r1010, %r1011, %r1012}, [_ZZN3cub18CUB_300001_SM_10006detail11scan_by_key21DeviceScanByKeyKernelINS2_10policy_hubIPiiiN4cuda3std3__44plusIvEEE10Policy1000ES5_S5_S5_NS0_24ReduceByKeyScanTileStateIiiLb1EEENS8_8equal_toIvEESA_imiiEEvT0_PT9_T1_T2_T3_iT4_T5_T6_T7_E12temp_storage+32];
	setp.eq.s32 	%p319, %r1009, 0;
	selp.b32 	%r1013, %r1008, 0, %p319;
	add.s32 	%r1014, %r1013, %r1010;
	setp.eq.s32 	%p320, %r224, 6;
	setp.eq.s32 	%p321, %r1011, 0;
	selp.b32 	%r1015, %r1014, 0, %p321;
	add.s32 	%r1016, %r1015, %r1012;
	setp.eq.s32 	%p322, %r224, 5;
	setp.eq.s32 	%p323, %r224, 4;
	setp.eq.s32 	%p324, %r224, 3;
	setp.eq.s32 	%p325, %r224, 2;
	selp.b32 	%r1017, %r1000, %r996, %p325;
	selp.b32 	%r1018, %r1006, %r1017, %p324;
	selp.b32 	%r1019, %r1008, %r1018, %p323;
	selp.b32 	%r1020, %r1014, %r1019, %p322;
	selp.b32 	%r1021, %r1016, %r1020, %p320;
	setp.eq.s32 	%p326, %r911, 0;
	selp.b32 	%r1022, %r1021, 0, %p326;
	add.s32 	%r1023, %r1022, %r1863;
	setp.eq.s32 	%p327, %r463, 0;
	selp.b32 	%r1863, %r1021, %r1023, %p327;
$L__BB16_121:
	selp.u64 	%rd318, 1, 0, %p59;
	setp.eq.s32 	%p328, %r161, 0;
	setp.eq.s64 	%p329, %rd320, 0;
	selp.b32 	%r1024, %r1863, 0, %p329;
	selp.b32 	%r1025, 0, %r1024, %p328;
	add.s32 	%r1862, %r1025, %r288;
	selp.b32 	%r1026, 0, %r1862, %p58;
	add.s32 	%r1861, %r289, %r1026;
	selp.b32 	%r1027, 0, %r1861, %p59;
	add.s32 	%r1860, %r290, %r1027;
	selp.b32 	%r1028, 0, %r1860, %p60;
	add.s32 	%r1859, %r291, %r1028;
	selp.b32 	%r1029, 0, %r1859, %p61;
	add.s32 	%r1858, %r292, %r1029;
	selp.b32 	%r1030, 0, %r1858, %p62;
	add.s32 	%r1857, %r293, %r1030;
	selp.b32 	%r1031, 0, %r1857, %p63;
	add.s32 	%r1856, %r294, %r1031;
	selp.b32 	%r1032, 0, %r1856, %p64;
	add.s32 	%r1855, %r295, %r1032;
	selp.b32 	%r1033, 0, %r1855, %p65;
	add.s32 	%r1854, %r296, %r1033;
	selp.b32 	%r1034, 0, %r1854, %p66;
	add.s32 	%r1853, %r297, %r1034;
	selp.b32 	%r1035, 0, %r1853, %p67;
	add.s32 	%r1852, %r298, %r1035;
	selp.b32 	%r1036, 0, %r1852, %p68;
	add.s32 	%r1851, %r299, %r1036;
	selp.b32 	%r1037, 0, %r1851, %p69;
	add.s32 	%r1850, %r300, %r1037;
	selp.b32 	%r1038, 0, %r1850, %p70;
	add.s32 	%r1849, %r301, %r1038;
	selp.b32 	%r1039, 0, %r1849, %p71;
	add.s32 	%r1848, %r302, %r1039;
	selp.b32 	%r1040, 0, %r1848, %p72;
	add.s32 	%r1847, %r303, %r1040;
	selp.b32 	%r1041, 0, %r1847, %p73;
	add.s32 	%r1846, %r304, %r1041;
	selp.b32 	%r1042, 0, %r1846, %p74;
	add.s32 	%r1845, %r305, %r1042;
	selp.b32 	%r1844, 0, %r1845, %p75;
	bra.uni 	$L__BB16_144;
$L__BB16_122:
	setp.ne.s32 	%p138, %r161, 0;
	mov.b32 	%r1832, 0;
	@%p138 bra 	$L__BB16_124;
	mul.wide.u32 	%rd143, %r1, 4;
	add.s64 	%rd144, %rd2, %rd143;
	ld.global.u32 	%r1832, [%rd144];
$L__BB16_124:
	setp.eq.s32 	%p139, %r161, 0;
	shl.b32 	%r489, %r161, 2;
	mov.u32 	%r490, _ZZN3cub18CUB_300001_SM_10006detail11scan_by_key21DeviceScanByKeyKernelINS2_10policy_hubIPiiiN4cuda3std3__44plusIvEEE10Policy1000ES5_S5_S5_NS0_24ReduceByKeyScanTileStateIiiLb1EEENS8_8equal_toIvEESA_imiiEEvT0_PT9_T1_T2_T3_iT4_T5_T6_T7_E12temp_storage;
	add.s32 	%r491, %r490, %r489;
	add.s32 	%r336, %r491, 1020;
	st.shared.u32 	[%r491+1020], %r246;
	bar.sync 	0;
	@%p139 bra 	$L__BB16_126;
	ld.shared.u32 	%r1832, [%r336+-4];
$L__BB16_126:
	setp.ne.s32 	%p140, %r1832, %r227;
	setp.ne.s32 	%p141, %r227, %r228;
	setp.ne.s32 	%p142, %r228, %r229;
	setp.ne.s32 	%p143, %r229, %r230;
	setp.ne.s32 	%p144, %r230, %r231;
	setp.ne.s32 	%p145, %r231, %r232;
	setp.ne.s32 	%p146, %r232, %r233;
	setp.ne.s32 	%p147, %r233, %r234;
	setp.ne.s32 	%p148, %r234, %r235;
	setp.ne.s32 	%p149, %r235, %r236;
	setp.ne.s32 	%p150, %r236, %r237;
	setp.ne.s32 	%p151, %r237, %r238;
	setp.ne.s32 	%p152, %r238, %r239;
	setp.ne.s32 	%p153, %r239, %r240;
	setp.ne.s32 	%p154, %r240, %r241;
	setp.ne.s32 	%p155, %r241, %r242;
	setp.ne.s32 	%p156, %r242, %r243;
	setp.ne.s32 	%p157, %r243, %r244;
	setp.ne.s32 	%p158, %r244, %r245;
	setp.ne.s32 	%p159, %r245, %r246;
	mul.lo.s32 	%r552, %r161, 20;
	cvt.u64.u32 	%rd145, %r552;
	setp.eq.s64 	%p160, %rd5, %rd145;
	or.pred  	%p76, %p160, %p140;
	or.b32  	%r553, %r552, 1;
	cvt.u64.u32 	%rd146, %r553;
	setp.eq.s64 	%p161, %rd5, %rd146;
	or.pred  	%p77, %p161, %p141;
	or.b32  	%r554, %r552, 2;
	cvt.u64.u32 	%rd147, %r554;
	setp.eq.s64 	%p162, %rd5, %rd147;
	or.pred  	%p78, %p162, %p142;
	or.b32  	%r555, %r552, 3;
	cvt.u64.u32 	%rd148, %r555;
	setp.eq.s64 	%p163, %rd5, %rd148;
	or.pred  	%p79, %p163, %p143;
	add.s32 	%r556, %r552, 4;
	cvt.u64.u32 	%rd149, %r556;
	setp.eq.s64 	%p164, %rd5, %rd149;
	or.pred  	%p80, %p164, %p144;
	add.s32 	%r557, %r552, 5;
	cvt.u64.u32 	%rd150, %r557;
	setp.eq.s64 	%p165, %rd5, %rd150;
	or.pred  	%p81, %p165, %p145;
	add.s32 	%r558, %r552, 6;
	cvt.u64.u32 	%rd151, %r558;
	setp.eq.s64 	%p166, %rd5, %rd151;
	or.pred  	%p82, %p166, %p146;
	add.s32 	%r559, %r552, 7;
	cvt.u64.u32 	%rd152, %r559;
	setp.eq.s64 	%p167, %rd5, %rd152;
	or.pred  	%p83, %p167, %p147;
	add.s32 	%r560, %r552, 8;
	cvt.u64.u32 	%rd153, %r560;
	setp.eq.s64 	%p168, %rd5, %rd153;
	or.pred  	%p84, %p168, %p148;
	add.s32 	%r561, %r552, 9;
	cvt.u64.u32 	%rd154, %r561;
	setp.eq.s64 	%p169, %rd5, %rd154;
	or.pred  	%p85, %p169, %p149;
	selp.u64 	%rd311, 1, 0, %p85;
	add.s32 	%r562, %r552, 10;
	cvt.u64.u32 	%rd155, %r562;
	setp.eq.s64 	%p170, %rd5, %rd155;
	or.pred  	%p86, %p170, %p150;
	add.s32 	%r563, %r552, 11;
	cvt.u64.u32 	%rd156, %r563;
	setp.eq.s64 	%p171, %rd5, %rd156;
	or.pred  	%p87, %p171, %p151;
	add.s32 	%r564, %r552, 12;
	cvt.u64.u32 	%rd157, %r564;
	setp.eq.s64 	%p172, %rd5, %rd157;
	or.pred  	%p88, %p172, %p152;
	add.s32 	%r565, %r552, 13;
	cvt.u64.u32 	%rd158, %r565;
	setp.eq.s64 	%p173, %rd5, %rd158;
	or.pred  	%p89, %p173, %p153;
	selp.u64 	%rd307, 1, 0, %p89;
	add.s32 	%r566, %r552, 14;
	cvt.u64.u32 	%rd159, %r566;
	setp.eq.s64 	%p174, %rd5, %rd159;
	or.pred  	%p90, %p174, %p154;
	selp.u64 	%rd306, 1, 0, %p90;
	add.s32 	%r567, %r552, 15;
	cvt.u64.u32 	%rd160, %r567;
	setp.eq.s64 	%p175, %rd5, %rd160;
	or.pred  	%p91, %p175, %p155;
	add.s32 	%r568, %r552, 16;
	cvt.u64.u32 	%rd161, %r568;
	setp.eq.s64 	%p176, %rd5, %rd161;
	or.pred  	%p92, %p176, %p156;
	add.s32 	%r569, %r552, 17;
	cvt.u64.u32 	%rd162, %r569;
	setp.eq.s64 	%p177, %rd5, %rd162;
	or.pred  	%p93, %p177, %p157;
	selp.u64 	%rd303, 1, 0, %p93;
	add.s32 	%r570, %r552, 18;
	cvt.u64.u32 	%rd163, %r570;
	setp.eq.s64 	%p178, %rd5, %rd163;
	or.pred  	%p94, %p178, %p158;
	selp.u64 	%rd302, 1, 0, %p94;
	add.s32 	%r571, %r552, 19;
	cvt.u64.u32 	%rd164, %r571;
	setp.eq.s64 	%p179, %rd5, %rd164;
	or.pred  	%p180, %p179, %p159;
	selp.u64 	%rd301, 1, 0, %p180;
	selp.b32 	%r572, 0, %r288, %p77;
	add.s32 	%r573, %r289, %r572;
	selp.b32 	%r574, 0, %r573, %p78;
	add.s32 	%r575, %r290, %r574;
	selp.b32 	%r576, 0, %r575, %p79;
	add.s32 	%r577, %r291, %r576;
	selp.b32 	%r578, 0, %r577, %p80;
	add.s32 	%r579, %r292, %r578;
	selp.b32 	%r580, 0, %r579, %p81;
	add.s32 	%r581, %r293, %r580;
	selp.b32 	%r582, 0, %r581, %p82;
	add.s32 	%r583, %r294, %r582;
	selp.b32 	%r584, 0, %r583, %p83;
	add.s32 	%r585, %r295, %r584;
	selp.b32 	%r586, 0, %r585, %p84;
	add.s32 	%r587, %r296, %r586;
	selp.b32 	%r588, 0, %r587, %p85;
	add.s32 	%r589, %r297, %r588;
	selp.b32 	%r590, 0, %r589, %p86;
	add.s32 	%r591, %r298, %r590;
	selp.b32 	%r592, 0, %r591, %p87;
	add.s32 	%r593, %r299, %r592;
	selp.b32 	%r594, 0, %r593, %p88;
	add.s32 	%r595, %r300, %r594;
	selp.b32 	%r596, 0, %r595, %p89;
	add.s32 	%r597, %r301, %r596;
	selp.b32 	%r598, 0, %r597, %p90;
	add.s32 	%r599, %r302, %r598;
	selp.b32 	%r600, 0, %r599, %p91;
	add.s32 	%r601, %r303, %r600;
	selp.b32 	%r602, 0, %r601, %p92;
	add.s32 	%r603, %r304, %r602;
	selp.b32 	%r604, 0, %r603, %p93;
	add.s32 	%r605, %r305, %r604;
	selp.b32 	%r606, 0, %r605, %p94;
	add.s32 	%r607, %r306, %r606;
	or.pred  	%p181, %p76, %p180;
	or.pred  	%p182, %p181, %p77;
	or.pred  	%p183, %p182, %p78;
	or.pred  	%p184, %p183, %p79;
	or.pred  	%p185, %p184, %p80;
	or.pred  	%p186, %p185, %p81;
	or.pred  	%p187, %p186, %p82;
	or.pred  	%p188, %p187, %p83;
	or.pred  	%p189, %p188, %p84;
	or.pred  	%p190, %p189, %p85;
	or.pred  	%p191, %p190, %p86;
	or.pred  	%p192, %p191, %p87;
	or.pred  	%p193, %p192, %p88;
	or.pred  	%p194, %p193, %p89;
	or.pred  	%p195, %p194, %p90;
	or.pred  	%p196, %p195, %p91;
	or.pred  	%p197, %p196, %p92;
	or.pred  	%p198, %p197, %p93;
	or.pred  	%p199, %p198, %p94;
	selp.u32 	%r493, 1, 0, %p199;
	selp.b32 	%r608, 0, %r607, %p180;
	add.s32 	%r498, %r307, %r608;
	mov.b32 	%r549, 1;
	mov.b32 	%r550, 0;
	mov.b32 	%r551, -1;
	// begin inline asm
	shfl.sync.up.b32 %r492, %r493, %r549, %r550, %r551;
	// end inline asm
	// begin inline asm
	shfl.sync.up.b32 %r497, %r498, %r549, %r550, %r551;
	// end inline asm
	selp.b32 	%r609, 0, %r497, %p199;
	setp.lt.s32 	%p200, %r463, 1;
	selp.b32 	%r610, 0, %r492, %p200;
	or.b32  	%r503, %r610, %r493;
	selp.b32 	%r611, 0, %r609, %p200;
	add.s32 	%r508, %r611, %r498;
	mov.b32 	%r509, 2;
	// begin inline asm
	shfl.sync.up.b32 %r502, %r503, %r509, %r550, %r551;
	// end inline asm
	// begin inline asm
	shfl.sync.up.b32 %r507, %r508, %r509, %r550, %r551;
	// end inline asm
	setp.eq.s32 	%p201, %r503, 0;
	selp.b32 	%r612, %r507, 0, %p201;
	setp.lt.s32 	%p202, %r463, 2;
	selp.b32 	%r613, 0, %r502, %p202;
	or.b32  	%r513, %r613, %r503;
	selp.b32 	%r614, 0, %r612, %p202;
	add.s32 	%r518, %r614, %r508;
	mov.b32 	%r519, 4;
	// begin inline asm
	shfl.sync.up.b32 %r512, %r513, %r519, %r550, %r551;
	// end inline asm
	// begin inline asm
	shfl.sync.up.b32 %r517, %r518, %r519, %r550, %r551;
	// end inline asm
	setp.eq.s32 	%p203, %r513, 0;
	selp.b32 	%r615, %r517, 0, %p203;
	setp.lt.s32 	%p204, %r463, 4;
	selp.b32 	%r616, 0, %r512, %p204;
	or.b32  	%r523, %r616, %r513;
	selp.b32 	%r617, 0, %r615, %p204;
	add.s32 	%r528, %r617, %r518;
	mov.b32 	%r529, 8;
	// begin inline asm
	shfl.sync.up.b32 %r522, %r523, %r529, %r550, %r551;
	// end inline asm
	// begin inline asm
	shfl.sync.up.b32 %r527, %r528, %r529, %r550, %r551;
	// end inline asm
	setp.eq.s32 	%p205, %r523, 0;
	selp.b32 	%r618, %r527, 0, %p205;
	setp.lt.s32 	%p206, %r463, 8;
	selp.b32 	%r619, 0, %r522, %p206;
	or.b32  	%r533, %r619, %r523;
	selp.b32 	%r620, 0, %r618, %p206;
	add.s32 	%r538, %r620, %r528;
	mov.b32 	%r539, 16;
	// begin inline asm
	shfl.sync.up.b32 %r532, %r533, %r539, %r550, %r551;
	// end inline asm
	// begin inline asm
	shfl.sync.up.b32 %r537, %r538, %r539, %r550, %r551;
	// end inline asm
	setp.eq.s32 	%p207, %r533, 0;
	selp.b32 	%r621, %r537, 0, %p207;
	setp.lt.s32 	%p208, %r463, 16;
	selp.b32 	%r622, 0, %r532, %p208;
	or.b32  	%r543, %r622, %r533;
	selp.b32 	%r623, 0, %r621, %p208;
	add.s32 	%r548, %r623, %r538;
	// begin inline asm
	shfl.sync.up.b32 %r1842, %r543, %r549, %r550, %r551;
	// end inline asm
	// begin inline asm
	shfl.sync.up.b32 %r1843, %r548, %r549, %r550, %r551;
	// end inline asm
	setp.ne.s32 	%p209, %r463, 31;
	@%p209 bra 	$L__BB16_128;
	shl.b32 	%r624, %r224, 3;
	mov.u32 	%r625, _ZZN3cub18CUB_300001_SM_10006detail11scan_by_key21DeviceScanByKeyKernelINS2_10policy_hubIPiiiN4cuda3std3__44plusIvEEE10Policy1000ES5_S5_S5_NS0_24ReduceByKeyScanTileStateIiiLb1EEENS8_8equal_toIvEESA_imiiEEvT0_PT9_T1_T2_T3_iT4_T5_T6_T7_E12temp_storage;
	add.s32 	%r626, %r625, %r624;
	st.shared.v2.u32 	[%r626], {%r543, %r548};
$L__BB16_128:
	bar.sync 	0;
	ld.shared.v4.u32 	{%r627, %r628, %r629, %r630}, [_ZZN3cub18CUB_300001_SM_10006detail11scan_by_key21DeviceScanByKeyKernelINS2_10policy_hubIPiiiN4cuda3std3__44plusIvEEE10Policy1000ES5_S5_S5_NS0_24ReduceByKeyScanTileStateIiiLb1EEENS8_8equal_toIvEESA_imiiEEvT0_PT9_T1_T2_T3_iT4_T5_T6_T7_E12temp_storage];
	or.b32  	%r631, %r629, %r627;
	setp.eq.s32 	%p210, %r629, 0;
	selp.b32 	%r632, %r628, 0, %p210;
	add.s32 	%r633, %r632, %r630;
	setp.eq.s32 	%p211, %r224, 2;
	selp.b32 	%r634, %r631, %r627, %p211;
	selp.b32 	%r635, %r633, %r628, %p211;
	ld.shared.v4.u32 	{%r636, %r637, %r638, %r639}, [_ZZN3cub18CUB_300001_SM_10006detail11scan_by_key21DeviceScanByKeyKernelINS2_10policy_hubIPiiiN4cuda3std3__44plusIvEEE10Policy1000ES5_S5_S5_NS0_24ReduceByKeyScanTileStateIiiLb1EEENS8_8equal_toIvEESA_imiiEEvT0_PT9_T1_T2_T3_iT4_T5_T6_T7_E12temp_storage+16];
	or.b32  	%r640, %r636, %r631;
	setp.eq.s32 	%p212, %r636, 0;
	selp.b32 	%r641, %r633, 0, %p212;
	add.s32 	%r642, %r641, %r637;
	setp.eq.s32 	%p213, %r224, 3;
	selp.b32 	%r643, %r640, %r634, %p213;
	selp.b32 	%r644, %r642, %r635, %p213;
	or.b32  	%r645, %r638, %r640;
	setp.eq.s32 	%p214, %r638, 0;
	selp.b32 	%r646, %r642, 0, %p214;
	add.s32 	%r647, %r646, %r639;
	setp.eq.s32 	%p215, %r224, 4;
	selp.b32 	%r648, %r645, %r643, %p215;
	selp.b32 	%r649, %r647, %r644, %p215;
	ld.shared.v4.u32 	{%r650, %r651, %r652, %r653}, [_ZZN3cub18CUB_300001_SM_10006detail11scan_by_key21DeviceScanByKeyKernelINS2_10policy_hubIPiiiN4cuda3std3__44plusIvEEE10Policy1000ES5_S5_S5_NS0_24ReduceByKeyScanTileStateIiiLb1EEENS8_8equal_toIvEESA_imiiEEvT0_PT9_T1_T2_T3_iT4_T5_T6_T7_E12temp_storage+32];
	or.b32  	%r654, %r650, %r645;
	setp.eq.s32 	%p216, %r650, 0;
	selp.b32 	%r655, %r647, 0, %p216;
	add.s32 	%r656, %r655, %r651;
	setp.eq.s32 	%p217, %r224, 5;
	selp.b32 	%r657, %r654, %r648, %p217;
	selp.b32 	%r658, %r656, %r649, %p217;
	or.b32  	%r659, %r652, %r654;
	setp.eq.s32 	%p218, %r652, 0;
	selp.b32 	%r660, %r656, 0, %p218;
	add.s32 	%r661, %r660, %r653;
	setp.eq.s32 	%p219, %r224, 6;
	selp.b32 	%r343, %r659, %r657, %p219;
	selp.b32 	%r344, %r661, %r658, %p219;
	ld.shared.v2.u32 	{%r662, %r663}, [_ZZN3cub18CUB_300001_SM_10006detail11scan_by_key21DeviceScanByKeyKernelINS2_10policy_hubIPiiiN4cuda3std3__44plusIvEEE10Policy1000ES5_S5_S5_NS0_24ReduceByKeyScanTileStateIiiLb1EEENS8_8equal_toIvEESA_imiiEEvT0_PT9_T1_T2_T3_iT4_T5_T6_T7_E12temp_storage+48];
	or.b32  	%r345, %r662, %r659;
	setp.eq.s32 	%p220, %r662, 0;
	selp.b32 	%r664, %r661, 0, %p220;
	add.s32 	%r346, %r664, %r663;
	setp.lt.u32 	%p221, %r161, 32;
	@%p221 bra 	$L__BB16_130;
	setp.eq.s32 	%p222, %r1842, 0;
	selp.b32 	%r665, %r344, 0, %p222;
	add.s32 	%r666, %r665, %r1843;
	setp.eq.s32 	%p223, %r463, 0;
	selp.b32 	%r667, 0, %r1842, %p223;
	or.b32  	%r1842, %r343, %r667;
	selp.b32 	%r1843, %r344, %r666, %p223;
	bra.uni 	$L__BB16_143;
$L__BB16_130:
	setp.ne.s32 	%p224, %r161, 0;
	mul.wide.u32 	%rd165, %r1, 16;
	add.s64 	%rd50, %rd3, %rd165;
	@%p224 bra 	$L__BB16_132;
	st.shared.u32 	[_ZZN3cub18CUB_300001_SM_10006detail11scan_by_key21DeviceScanByKeyKernelINS2_10policy_hubIPiiiN4cuda3std3__44plusIvEEE10Policy1000ES5_S5_S5_NS0_24ReduceByKeyScanTileStateIiiLb1EEENS8_8equal_toIvEESA_imiiEEvT0_PT9_T1_T2_T3_iT4_T5_T6_T7_E12temp_storage+116], %r345;
	st.shared.u32 	[_ZZN3cub18CUB_300001_SM_10006detail11scan_by_key21DeviceScanByKeyKernelINS2_10policy_hubIPiiiN4cuda3std3__44plusIvEEE10Policy1000ES5_S5_S5_NS0_24ReduceByKeyScanTileStateIiiLb1EEENS8_8equal_toIvEESA_imiiEEvT0_PT9_T1_T2_T3_iT4_T5_T6_T7_E12temp_storage+120], %r346;
	mov.b64 	%rd167, {%r345, %r346};
	add.s64 	%rd166, %rd50, 512;
	mov.b64 	%rd168, 100;
	// begin inline asm
	st.relaxed.gpu.v2.u64 [%rd166], {%rd167, %rd168};
	// end inline asm
$L__BB16_132:
	not.b32 	%r349, %r161;
	mov.b32 	%r668, 280;
	// begin inline asm
	nanosleep.u32 %r668;
	// end inline asm
	mov.b32 	%r1834, 928;
	mul.wide.s32 	%rd172, %r349, 16;
	add.s64 	%rd173, %rd50, %rd172;
	add.s64 	%rd171, %rd173, 512;
	mov.u32 	%r1840, %r1;
$L__BB16_133:
	shr.u32 	%r352, %r1834, 1;
	mul.lo.s32 	%r671, %r1840, 16807;
	and.b32  	%r1840, %r671, 2147483647;
	sub.s32 	%r672, %r1834, %r352;
	add.s32 	%r673, %r672, 1;
	rem.u32 	%r674, %r1840, %r673;
	add.s32 	%r670, %r674, %r352;
	// begin inline asm
	nanosleep.u32 %r670;
	// end inline asm
	// begin inline asm
	ld.relaxed.gpu.v2.u64 {%rd169, %rd300}, [%rd171];
	// end inline asm
	setp.eq.s64 	%p225, %rd300, 99;
	mov.b32 	%r675, -1;
	vote.sync.any.pred 	%p226, %p225, %r675;
	mov.u32 	%r1834, %r352;
	@%p226 bra 	$L__BB16_133;
	mov.b64 	{%r679, %r684}, %rd169;
	setp.eq.s64 	%p227, %rd300, 101;
	mov.b32 	%r727, -1;
	vote.sync.ballot.b32 	%r729, %p227, %r727;
	// begin inline asm
	mov.u32 %r677, %lanemask_ge;
	// end inline asm
	and.b32  	%r730, %r729, %r677;
	or.b32  	%r731, %r730, -2147483648;
	add.s32 	%r732, %r731, -1;
	not.b32 	%r733, %r731;
	and.b32  	%r734, %r733, %r732;
	popc.b32 	%r681, %r734;
	mov.b32 	%r685, 1;
	// begin inline asm
	shfl.sync.down.b32 %r678, %r679, %r685, %r681, %r727;
	// end inline asm
	// begin inline asm
	shfl.sync.down.b32 %r683, %r684, %r685, %r681, %r727;
	// end inline asm
	setp.lt.s32 	%p229, %r463, %r681;
	setp.eq.s32 	%p230, %r679, 0;
	selp.b32 	%r735, %r678, 0, %p229;
	or.b32  	%r689, %r735, %r679;
	selp.b32 	%r736, %r683, 0, %p230;
	selp.b32 	%r737, %r736, 0, %p229;
	add.s32 	%r694, %r737, %r684;
	mov.b32 	%r695, 2;
	// begin inline asm
	shfl.sync.down.b32 %r688, %r689, %r695, %r681, %r727;
	// end inline asm
	// begin inline asm
	shfl.sync.down.b32 %r693, %r694, %r695, %r681, %r727;
	// end inline asm
	add.s32 	%r355, %r463, 2;
	setp.gt.s32 	%p231, %r355, %r681;
	setp.eq.s32 	%p232, %r689, 0;
	selp.b32 	%r738, %r693, 0, %p232;
	selp.b32 	%r739, 0, %r688, %p231;
	or.b32  	%r699, %r689, %r739;
	selp.b32 	%r740, 0, %r738, %p231;
	add.s32 	%r704, %r740, %r694;
	mov.b32 	%r705, 4;
	// begin inline asm
	shfl.sync.down.b32 %r698, %r699, %r705, %r681, %r727;
	// end inline asm
	// begin inline asm
	shfl.sync.down.b32 %r703, %r704, %r705, %r681, %r727;
	// end inline asm
	add.s32 	%r356, %r463, 4;
	setp.gt.s32 	%p233, %r356, %r681;
	setp.eq.s32 	%p234, %r699, 0;
	selp.b32 	%r741, %r703, 0, %p234;
	selp.b32 	%r742, 0, %r698, %p233;
	or.b32  	%r709, %r699, %r742;
	selp.b32 	%r743, 0, %r741, %p233;
	add.s32 	%r714, %r704, %r743;
	mov.b32 	%r715, 8;
	// begin inline asm
	shfl.sync.down.b32 %r708, %r709, %r715, %r681, %r727;
	// end inline asm
	// begin inline asm
	shfl.sync.down.b32 %r713, %r714, %r715, %r681, %r727;
	// end inline asm
	add.s32 	%r357, %r463, 8;
	setp.gt.s32 	%p235, %r357, %r681;
	setp.eq.s32 	%p236, %r709, 0;
	selp.b32 	%r744, %r713, 0, %p236;
	selp.b32 	%r745, 0, %r708, %p235;
	or.b32  	%r719, %r709, %r745;
	selp.b32 	%r746, 0, %r744, %p235;
	add.s32 	%r724, %r714, %r746;
	mov.b32 	%r725, 16;
	// begin inline asm
	shfl.sync.down.b32 %r718, %r719, %r725, %r681, %r727;
	// end inline asm
	// begin inline asm
	shfl.sync.down.b32 %r723, %r724, %r725, %r681, %r727;
	// end inline asm
	add.s32 	%r358, %r463, 16;
	setp.gt.s32 	%p237, %r358, %r681;
	setp.eq.s32 	%p238, %r719, 0;
	selp.b32 	%r747, %r723, 0, %p238;
	selp.b32 	%r748, 0, %r718, %p237;
	or.b32  	%r1837, %r748, %r719;
	selp.b32 	%r749, 0, %r747, %p237;
	add.s32 	%r1838, %r724, %r749;
	add.s64 	%rd53, %rd3, 512;
	add.s32 	%r1839, %r1, %r349;
	mov.b32 	%r1836, 928;
$L__BB16_135:
	setp.ne.s64 	%p239, %rd300, 101;
	mov.b32 	%r750, -1;
	vote.sync.all.pred 	%p240, %p239, %r750;
	not.pred 	%p241, %p240;
	@%p241 bra 	$L__BB16_139;
	shr.u32 	%r1836, %r1836, 1;
	mul.wide.s32 	%rd180, %r1839, 16;
	add.s64 	%rd181, %rd53, %rd180;
	add.s64 	%rd179, %rd181, -512;
	mov.u32 	%r1841, %r1836;
$L__BB16_137:
	shr.u32 	%r370, %r1841, 1;
	mul.lo.s32 	%r777, %r1840, 16807;
	and.b32  	%r1840, %r777, 2147483647;
	sub.s32 	%r778, %r1841, %r370;
	add.s32 	%r779, %r778, 1;
	rem.u32 	%r780, %r1840, %r779;
	add.s32 	%r776, %r780, %r370;
	// begin inline asm
	nanosleep.u32 %r776;
	// end inline asm
	// begin inline asm
	ld.relaxed.gpu.v2.u64 {%rd177, %rd300}, [%rd179];
	// end inline asm
	setp.eq.s64 	%p247, %rd300, 99;
	mov.b32 	%r781, -1;
	vote.sync.any.pred 	%p248, %p247, %r781;
	mov.u32 	%r1841, %r370;
	@%p248 bra 	$L__BB16_137;
	mov.b64 	{%r784, %r789}, %rd177;
	setp.eq.s64 	%p249, %rd300, 101;
	mov.b32 	%r832, -1;
	vote.sync.ballot.b32 	%r833, %p249, %r832;
	and.b32  	%r834, %r833, %r677;
	or.b32  	%r835, %r834, -2147483648;
	add.s32 	%r836, %r835, -1;
	not.b32 	%r837, %r835;
	and.b32  	%r838, %r837, %r836;
	popc.b32 	%r786, %r838;
	mov.b32 	%r790, 1;
	// begin inline asm
	shfl.sync.down.b32 %r783, %r784, %r790, %r786, %r832;
	// end inline asm
	// begin inline asm
	shfl.sync.down.b32 %r788, %r789, %r790, %r786, %r832;
	// end inline asm
	setp.lt.s32 	%p251, %r463, %r786;
	setp.eq.s32 	%p252, %r784, 0;
	selp.b32 	%r839, %r783, 0, %p251;
	or.b32  	%r794, %r839, %r784;
	selp.b32 	%r840, %r788, 0, %p252;
	selp.b32 	%r841, %r840, 0, %p251;
	add.s32 	%r799, %r841, %r789;
	mov.b32 	%r800, 2;
	// begin inline asm
	shfl.sync.down.b32 %r793, %r794, %r800, %r786, %r832;
	// end inline asm
	// begin inline asm
	shfl.sync.down.b32 %r798, %r799, %r800, %r786, %r832;
	// end inline asm
	setp.gt.s32 	%p253, %r355, %r786;
	setp.eq.s32 	%p254, %r794, 0;
	selp.b32 	%r842, %r798, 0, %p254;
	selp.b32 	%r843, 0, %r793, %p253;
	or.b32  	%r804, %r794, %r843;
	selp.b32 	%r844, 0, %r842, %p253;
	add.s32 	%r809, %r844, %r799;
	mov.b32 	%r810, 4;
	// begin inline asm
	shfl.sync.down.b32 %r803, %r804, %r810, %r786, %r832;
	// end inline asm
	// begin inline asm
	shfl.sync.down.b32 %r808, %r809, %r810, %r786, %r832;
	// end inline asm
	setp.gt.s32 	%p255, %r356, %r786;
	setp.eq.s32 	%p256, %r804, 0;
	selp.b32 	%r845, %r808, 0, %p256;
	selp.b32 	%r846, 0, %r803, %p255;
	or.b32  	%r814, %r804, %r846;
	selp.b32 	%r847, 0, %r845, %p255;
	add.s32 	%r819, %r809, %r847;
	mov.b32 	%r820, 8;
	// begin inline asm
	shfl.sync.down.b32 %r813, %r814, %r820, %r786, %r832;
	// end inline asm
	// begin inline asm
	shfl.sync.down.b32 %r818, %r819, %r820, %r786, %r832;
	// end inline asm
	setp.gt.s32 	%p257, %r357, %r786;
	setp.eq.s32 	%p258, %r814, 0;
	selp.b32 	%r848, %r818, 0, %p258;
	selp.b32 	%r849, 0, %r813, %p257;
	or.b32  	%r824, %r814, %r849;
	selp.b32 	%r850, 0, %r848, %p257;
	add.s32 	%r829, %r819, %r850;
	mov.b32 	%r830, 16;
	// begin inline asm
	shfl.sync.down.b32 %r823, %r824, %r830, %r786, %r832;
	// end inline asm
	// begin inline asm
	shfl.sync.down.b32 %r828, %r829, %r830, %r786, %r832;
	// end inline asm
	setp.gt.s32 	%p259, %r358, %r786;
	setp.eq.s32 	%p260, %r824, 0;
	selp.b32 	%r851, %r828, 0, %p260;
	selp.b32 	%r852, 0, %r823, %p259;
	selp.b32 	%r853, 0, %r851, %p259;
	add.s32 	%r854, %r829, %r853;
	or.b32  	%r855, %r852, %r1837;
	or.b32  	%r372, %r855, %r824;
	setp.eq.s32 	%p261, %r1837, 0;
	selp.b32 	%r856, %r854, 0, %p261;
	add.s32 	%r1838, %r856, %r1838;
	add.s32 	%r1839, %r1839, -32;
	mov.u32 	%r1837, %r372;
	bra.uni 	$L__BB16_135;
$L__BB16_139:
	setp.ne.s32 	%p242, %r161, 0;
	@%p242 bra 	$L__BB16_141;
	or.b32  	%r752, %r1837, %r345;
	setp.eq.s32 	%p243, %r345, 0;
	selp.b32 	%r753, %r1838, 0, %p243;
	add.s32 	%r754, %r753, %r346;
	mov.b64 	%rd175, {%r752, %r754};
	add.s64 	%rd174, %rd50, 512;
	mov.b64 	%rd176, 101;
	// begin inline asm
	st.relaxed.gpu.v2.u64 [%rd174], {%rd175, %rd176};
	// end inline asm
	st.shared.u32 	[_ZZN3cub18CUB_300001_SM_10006detail11scan_by_key21DeviceScanByKeyKernelINS2_10policy_hubIPiiiN4cuda3std3__44plusIvEEE10Policy1000ES5_S5_S5_NS0_24ReduceByKeyScanTileStateIiiLb1EEENS8_8equal_toIvEESA_imiiEEvT0_PT9_T1_T2_T3_iT4_T5_T6_T7_E12temp_storage+100], %r1837;
	st.shared.v2.u32 	[_ZZN3cub18CUB_300001_SM_10006detail11scan_by_key21DeviceScanByKeyKernelINS2_10policy_hubIPiiiN4cuda3std3__44plusIvEEE10Policy1000ES5_S5_S5_NS0_24ReduceByKeyScanTileStateIiiLb1EEENS8_8equal_toIvEESA_imiiEEvT0_PT9_T1_T2_T3_iT4_T5_T6_T7_E12temp_storage+104], {%r1838, %r752};
	st.shared.u32 	[_ZZN3cub18CUB_300001_SM_10006detail11scan_by_key21DeviceScanByKeyKernelINS2_10policy_hubIPiiiN4cuda3std3__44plusIvEEE10Policy1000ES5_S5_S5_NS0_24ReduceByKeyScanTileStateIiiLb1EEENS8_8equal_toIvEESA_imiiEEvT0_PT9_T1_T2_T3_iT4_T5_T6_T7_E12temp_storage+112], %r754;
$L__BB16_141:
	setp.ne.s32 	%p244, %r463, 0;
	@%p244 bra 	$L__BB16_143;
	st.shared.v2.u32 	[_ZZN3cub18CUB_300001_SM_10006detail11scan_by_key21DeviceScanByKeyKernelINS2_10policy_hubIPiiiN4cuda3std3__44plusIvEEE10Policy1000ES5_S5_S5_NS0_24ReduceByKeyScanTileStateIiiLb1EEENS8_8equal_toIvEESA_imiiEEvT0_PT9_T1_T2_T3_iT4_T5_T6_T7_E12temp_storage+64], {%r1837, %r1838};
	mov.u32 	%r1842, %r1837;
	mov.u32 	%r1843, %r1838;
$L__BB16_143:
	selp.u64 	%rd309, 1, 0, %p87;
	selp.u64 	%rd313, 1, 0, %p83;
	selp.u64 	%rd314, 1, 0, %p82;
	selp.u64 	%rd319, 1, 0, %p77;
	selp.u64 	%rd317, 1, 0, %p79;
	selp.u64 	%rd304, 1, 0, %p92;
	selp.u64 	%rd308, 1, 0, %p88;
	selp.u64 	%rd305, 1, 0, %p91;
	selp.u64 	%rd312, 1, 0, %p84;
	selp.u64 	%rd315, 1, 0, %p81;
	selp.u64 	%rd316, 1, 0, %p80;
	selp.u64 	%rd310, 1, 0, %p86;
	selp.u64 	%rd320, 1, 0, %p76;
	selp.u64 	%rd318, 1, 0, %p78;
	setp.eq.s32 	%p245, %r161, 0;
	bar.sync 	0;
	ld.shared.u32 	%r755, [_ZZN3cub18CUB_300001_SM_10006detail11scan_by_key21DeviceScanByKeyKernelINS2_10policy_hubIPiiiN4cuda3std3__44plusIvEEE10Policy1000ES5_S5_S5_NS0_24ReduceByKeyScanTileStateIiiLb1EEENS8_8equal_toIvEESA_imiiEEvT0_PT9_T1_T2_T3_iT4_T5_T6_T7_E12temp_storage+68];
	setp.eq.s32 	%p246, %r1842, 0;
	selp.b32 	%r756, %r755, 0, %p246;
	selp.b32 	%r757, 0, %r756, %p245;
	add.s32 	%r1863, %r1843, %r757;
	selp.b32 	%r758, 0, %r1863, %p76;
	add.s32 	%r1862, %r758, %r288;
	selp.b32 	%r759, 0, %r1862, %p77;
	add.s32 	%r1861, %r289, %r759;
	selp.b32 	%r760, 0, %r1861, %p78;
	add.s32 	%r1860, %r290, %r760;
	selp.b32 	%r761, 0, %r1860, %p79;
	add.s32 	%r1859, %r291, %r761;
	selp.b32 	%r762, 0, %r1859, %p80;
	add.s32 	%r1858, %r292, %r762;
	selp.b32 	%r763, 0, %r1858, %p81;
	add.s32 	%r1857, %r293, %r763;
	selp.b32 	%r764, 0, %r1857, %p82;
	add.s32 	%r1856, %r294, %r764;
	selp.b32 	%r765, 0, %r1856, %p83;
	add.s32 	%r1855, %r295, %r765;
	selp.b32 	%r766, 0, %r1855, %p84;
	add.s32 	%r1854, %r296, %r766;
	selp.b32 	%r767, 0, %r1854, %p85;
	add.s32 	%r1853, %r297, %r767;
	selp.b32 	%r768, 0, %r1853, %p86;
	add.s32 	%r1852, %r298, %r768;
	selp.b32 	%r769, 0, %r1852, %p87;
	add.s32 	%r1851, %r299, %r769;
	selp.b32 	%r770, 0, %r1851, %p88;
	add.s32 	%r1850, %r300, %r770;
	selp.b32 	%r771, 0, %r1850, %p89;
	add.s32 	%r1849, %r301, %r771;
	selp.b32 	%r772, 0, %r1849, %p90;
	add.s32 	%r1848, %r302, %r772;
	selp.b32 	%r773, 0, %r1848, %p91;
	add.s32 	%r1847, %r303, %r773;
	selp.b32 	%r774, 0, %r1847, %p92;
	add.s32 	%r1846, %r304, %r774;
	selp.b32 	%r775, 0, %r1846, %p93;
	add.s32 	%r1845, %r305, %r775;
	selp.b32 	%r1844, 0, %r1845, %p94;
$L__BB16_144:
	ld.param.u32 	%r1754, [_ZN3cub18CUB_300001_SM_10006detail11scan_by_key21DeviceScanByKeyKernelINS2_10policy_hubIPiiiN4cuda3std3__44plusIvEEE10Policy1000ES5_S5_S5_NS0_24ReduceByKeyScanTileStateIiiLb1EEENS8_8equal_toIvEESA_imiiEEvT0_PT9_T1_T2_T3_iT4_T5_T6_T7__param_8];
	add.s32 	%r1043, %r306, %r1844;
	bar.sync 	0;
	setp.eq.s64 	%p330, %rd320, 0;
	selp.b32 	%r1044, %r1863, 0, %p330;
	add.s32 	%r1045, %r1754, %r1044;
	setp.eq.s64 	%p331, %rd319, 0;
	selp.b32 	%r1046, %r1862, 0, %p331;
	add.s32 	%r1047, %r1754, %r1046;
	setp.eq.s64 	%p332, %rd318, 0;
	selp.b32 	%r1048, %r1861, 0, %p332;
	add.s32 	%r1049, %r1754, %r1048;
	setp.eq.s64 	%p333, %rd317, 0;
	selp.b32 	%r1050, %r1860, 0, %p333;
	add.s32 	%r1051, %r1754, %r1050;
	setp.eq.s64 	%p334, %rd316, 0;
	selp.b32 	%r1052, %r1859, 0, %p334;
	add.s32 	%r1053, %r1754, %r1052;
	setp.eq.s64 	%p335, %rd315, 0;
	selp.b32 	%r1054, %r1858, 0, %p335;
	add.s32 	%r1055, %r1754, %r1054;
	setp.eq.s64 	%p336, %rd314, 0;
	selp.b32 	%r1056, %r1857, 0, %p336;
	add.s32 	%r1057, %r1754, %r1056;
	setp.eq.s64 	%p337, %rd313, 0;
	selp.b32 	%r1058, %r1856, 0, %p337;
	add.s32 	%r1059, %r1754, %r1058;
	setp.eq.s64 	%p338, %rd312, 0;
	selp.b32 	%r1060, %r1855, 0, %p338;
	add.s32 	%r1061, %r1754, %r1060;
	setp.eq.s64 	%p339, %rd311, 0;
	selp.b32 	%r1062, %r1854, 0, %p339;
	add.s32 	%r1063, %r1754, %r1062;
	setp.eq.s64 	%p340, %rd310, 0;
	selp.b32 	%r1064, %r1853, 0, %p340;
	add.s32 	%r1065, %r1754, %r1064;
	setp.eq.s64 	%p341, %rd309, 0;
	selp.b32 	%r1066, %r1852, 0, %p341;
	add.s32 	%r1067, %r1754, %r1066;
	setp.eq.s64 	%p342, %rd308, 0;
	selp.b32 	%r1068, %r1851, 0, %p342;
	add.s32 	%r1069, %r1754, %r1068;
	setp.eq.s64 	%p343, %rd307, 0;
	selp.b32 	%r1070, %r1850, 0, %p343;
	add.s32 	%r1071, %r1754, %r1070;
	setp.eq.s64 	%p344, %rd306, 0;
	selp.b32 	%r1072, %r1849, 0, %p344;
	add.s32 	%r1073, %r1754, %r1072;
	setp.eq.s64 	%p345, %rd305, 0;
	selp.b32 	%r1074, %r1848, 0, %p345;
	add.s32 	%r1075, %r1754, %r1074;
	setp.eq.s64 	%p346, %rd304, 0;
	selp.b32 	%r1076, %r1847, 0, %p346;
	add.s32 	%r1077, %r1754, %r1076;
	setp.eq.s64 	%p347, %rd303, 0;
	selp.b32 	%r1078, %r1846, 0, %p347;
	add.s32 	%r1079, %r1754, %r1078;
	setp.eq.s64 	%p348, %rd302, 0;
	selp.b32 	%r1080, %r1845, 0, %p348;
	add.s32 	%r1081, %r1754, %r1080;
	setp.eq.s64 	%p349, %rd301, 0;
	selp.b32 	%r1082, %r1043, 0, %p349;
	add.s32 	%r1083, %r1754, %r1082;
	st.shared.v4.u32 	[%r226], {%r1045, %r1047, %r1049, %r1051};
	st.shared.v4.u32 	[%r226+16], {%r1053, %r1055, %r1057, %r1059};
	st.shared.v4.u32 	[%r226+32], {%r1061, %r1063, %r1065, %r1067};
	st.shared.v4.u32 	[%r226+48], {%r1069, %r1071, %r1073, %r1075};
	st.shared.v4.u32 	[%r226+64], {%r1077, %r1079, %r1081, %r1083};
	bar.warp.sync 	-1;
	ld.shared.u32 	%r417, [%r225];
	ld.shared.u32 	%r418, [%r225+128];
	ld.shared.u32 	%r419, [%r225+256];
	ld.shared.u32 	%r420, [%r225+384];
	ld.shared.u32 	%r421, [%r225+512];
	ld.shared.u32 	%r422, [%r225+640];
	ld.shared.u32 	%r423, [%r225+768];
	ld.shared.u32 	%r424, [%r225+896];
	ld.shared.u32 	%r425, [%r225+1024];
	ld.shared.u32 	%r426, [%r225+1152];
	ld.shared.u32 	%r427, [%r225+1280];
	ld.shared.u32 	%r428, [%r225+1408];
	ld.shared.u32 	%r429, [%r225+1536];
	ld.shared.u32 	%r430, [%r225+1664];
	ld.shared.u32 	%r431, [%r225+1792];
	ld.shared.u32 	%r432, [%r225+1920];
	ld.shared.u32 	%r433, [%r225+2048];
	ld.shared.u32 	%r434, [%r225+2176];
	ld.shared.u32 	%r435, [%r225+2304];
	ld.shared.u32 	%r436, [%r225+2432];
	setp.ne.s32 	%p350, %r161, 0;
	@%p350 bra 	$L__BB16_146;
	st.volatile.shared.u32 	[_ZZN3cub18CUB_300001_SM_10006detail11scan_by_key21DeviceScanByKeyKernelINS2_10policy_hubIPiiiN4cuda3std3__44plusIvEEE10Policy1000ES5_S5_S5_NS0_24ReduceByKeyScanTileStateIiiLb1EEENS8_8equal_toIvEESA_imiiEEvT0_PT9_T1_T2_T3_iT4_T5_T6_T7_E12temp_storage+17920], %r159;
$L__BB16_146:
	ld.param.u64 	%rd295, [_ZN3cub18CUB_300001_SM_10006detail11scan_by_key21DeviceScanByKeyKernelINS2_10policy_hubIPiiiN4cuda3std3__44plusIvEEE10Policy1000ES5_S5_S5_NS0_24ReduceByKeyScanTileStateIiiLb1EEENS8_8equal_toIvEESA_imiiEEvT0_PT9_T1_T2_T3_iT4_T5_T6_T7__param_3];
	bar.sync 	0;
	ld.volatile.shared.u32 	%r437, [_ZZN3cub18CUB_300001_SM_10006detail11scan_by_key21DeviceScanByKeyKernelINS2_10policy_hubIPiiiN4cuda3std3__44plusIvEEE10Policy1000ES5_S5_S5_NS0_24ReduceByKeyScanTileStateIiiLb1EEENS8_8equal_toIvEESA_imiiEEvT0_PT9_T1_T2_T3_iT4_T5_T6_T7_E12temp_storage+17920];
	setp.ge.s32 	%p351, %r162, %r437;
	cvt.u64.u32 	%rd223, %r162;
	add.s64 	%rd224, %rd4, %rd223;
	cvta.to.global.u64 	%rd225, %rd295;
	shl.b64 	%rd226, %rd224, 2;
	add.s64 	%rd91, %rd225, %rd226;
	@%p351 bra 	$L__BB16_148;
	st.global.u32 	[%rd91], %r417;
$L__BB16_148:
	setp.ge.s32 	%p352, %r166, %r437;
	@%p352 bra 	$L__BB16_150;
	st.global.u32 	[%rd91+128], %r418;
$L__BB16_150:
	setp.ge.s32 	%p353, %r169, %r437;
	@%p353 bra 	$L__BB16_152;
	st.global.u32 	[%rd91+256], %r419;
$L__BB16_152:
	setp.ge.s32 	%p354, %r172, %r437;
	@%p354 bra 	$L__BB16_154;
	st.global.u32 	[%rd91+384], %r420;
$L__BB16_154:
	setp.ge.s32 	%p355, %r175, %r437;
	@%p355 bra 	$L__BB16_156;
	st.global.u32 	[%rd91+512], %r421;
$L__BB16_156:
	setp.ge.s32 	%p356, %r178, %r437;
	@%p356 bra 	$L__BB16_158;
	st.global.u32 	[%rd91+640], %r422;
$L__BB16_158:
	setp.ge.s32 	%p357, %r181, %r437;
	@%p357 bra 	$L__BB16_160;
	st.global.u32 	[%rd91+768], %r423;
$L__BB16_160:
	setp.ge.s32 	%p358, %r184, %r437;
	@%p358 bra 	$L__BB16_162;
	st.global.u32 	[%rd91+896], %r424;
$L__BB16_162:
	setp.ge.s32 	%p359, %r187, %r437;
	@%p359 bra 	$L__BB16_164;
	st.global.u32 	[%rd91+1024], %r425;
$L__BB16_164:
	setp.ge.s32 	%p360, %r190, %r437;
	@%p360 bra 	$L__BB16_166;
	st.global.u32 	[%rd91+1152], %r426;
$L__BB16_166:
	setp.ge.s32 	%p361, %r193, %r437;
	@%p361 bra 	$L__BB16_168;
	st.global.u32 	[%rd91+1280], %r427;
$L__BB16_168:
	setp.ge.s32 	%p362, %r196, %r437;
	@%p362 bra 	$L__BB16_170;
	st.global.u32 	[%rd91+1408], %r428;
$L__BB16_170:
	setp.ge.s32 	%p363, %r199, %r437;
	@%p363 bra 	$L__BB16_172;
	st.global.u32 	[%rd91+1536], %r429;
$L__BB16_172:
	setp.ge.s32 	%p364, %r202, %r437;
	@%p364 bra 	$L__BB16_174;
	st.global.u32 	[%rd91+1664], %r430;
$L__BB16_174:
	setp.ge.s32 	%p365, %r205, %r437;
	@%p365 bra 	$L__BB16_176;
	st.global.u32 	[%rd91+1792], %r431;
$L__BB16_176:
	setp.ge.s32 	%p366, %r208, %r437;
	@%p366 bra 	$L__BB16_178;
	st.global.u32 	[%rd91+1920], %r432;
$L__BB16_178:
	setp.ge.s32 	%p367, %r211, %r437;
	@%p367 bra 	$L__BB16_180;
	st.global.u32 	[%rd91+2048], %r433;
$L__BB16_180:
	setp.ge.s32 	%p368, %r214, %r437;
	@%p368 bra 	$L__BB16_182;
	st.global.u32 	[%rd91+2176], %r434;
$L__BB16_182:
	setp.ge.s32 	%p369, %r217, %r437;
	@%p369 bra 	$L__BB16_184;
	st.global.u32 	[%rd91+2304], %r435;
$L__BB16_184:
	setp.ge.s32 	%p370, %r220, %r437;
	@%p370 bra 	$L__BB16_186;
	st.global.u32 	[%rd91+2432], %r436;
$L__BB16_186:
	ret;

}
.func  (.param .b64 func_retval0) __internal_accurate_pow()
{
	.reg .pred 	%p<8>;
	.reg .b32 	%r<46>;
	.reg .b32 	%f<3>;
	.reg .b64 	%fd<109>;

	mov.f64 	%fd10, 0d4000000000000000;
	{
	.reg .b32 %temp; 
	mov.b64 	{%temp, %r8}, %fd10;
	}
	{
	.reg .b32 %temp; 
	mov.b64 	{%r9, %temp}, %fd10;
	}
	shr.u32 	%r10, %r8, 20;
	setp.lt.u32 	%p1, %r8, 1048576;
	mov.f64 	%fd11, 0d4360000000000000;
	{
	.reg .b32 %temp; 
	mov.b64 	{%temp, %r11}, %fd11;
	}
	{
	.reg .b32 %temp; 
	mov.b64 	{%r12, %temp}, %fd11;
	}
	shr.u32 	%r13, %r11, 20;
	add.s32 	%r14, %r13, -54;
	selp.b32 	%r15, %r12, %r9, %p1;
	selp.b32 	%r16, %r11, %r8, %p1;
	selp.b32 	%r1, %r14, %r10, %p1;
	add.s32 	%r45, %r1, -1023;
	and.b32  	%r17, %r16, -2146435073;
	or.b32  	%r18, %r17, 1072693248;
	mov.b64 	%fd107, {%r15, %r18};
	setp.lt.u32 	%p2, %r18, 1073127583;
	@%p2 bra 	$L__BB17_2;
	{
	.reg .b32 %temp; 
	mov.b64 	{%r19, %temp}, %fd107;
	}
	{
	.reg .b32 %temp; 
	mov.b64 	{%temp, %r20}, %fd107;
	}
	add.s32 	%r21, %r20, -1048576;
	mov.b64 	%fd107, {%r19, %r21};
	add.s32 	%r45, %r1, -1022;
$L__BB17_2:
	add.f64 	%fd12, %fd107, 0dBFF0000000000000;
	add.f64 	%fd13, %fd107, 0d3FF0000000000000;
	rcp.approx.ftz.f64 	%fd14, %fd13;
	neg.f64 	%fd15, %fd13;
	fma.rn.f64 	%fd16, %fd15, %fd14, 0d3FF0000000000000;
	fma.rn.f64 	%fd17, %fd16, %fd16, %fd16;
	fma.rn.f64 	%fd18, %fd17, %fd14, %fd14;
	mul.f64 	%fd19, %fd12, %fd18;
	fma.rn.f64 	%fd20, %fd12, %fd18, %fd19;
	mul.f64 	%fd21, %fd20, %fd20;
	fma.rn.f64 	%fd22, %fd21, 0d3EB0F5FF7D2CAFE2, 0d3ED0F5D241AD3B5A;
	fma.rn.f64 	%fd23, %fd22, %fd21, 0d3EF3B20A75488A3F;
	fma.rn.f64 	%fd24, %fd23, %fd21, 0d3F1745CDE4FAECD5;
	fma.rn.f64 	%fd25, %fd24, %fd21, 0d3F3C71C7258A578B;
	fma.rn.f64 	%fd26, %fd25, %fd21, 0d3F6249249242B910;
	fma.rn.f64 	%fd27, %fd26, %fd21, 0d3F89999999999DFB;
	sub.f64 	%fd28, %fd12, %fd20;
	add.f64 	%fd29, %fd28, %fd28;
	neg.f64 	%fd30, %fd20;
	fma.rn.f64 	%fd31, %fd30, %fd12, %fd29;
	mul.f64 	%fd32, %fd18, %fd31;
	fma.rn.f64 	%fd33, %fd21, %fd27, 0d3FB5555555555555;
	mov.f64 	%fd34, 0d3FB5555555555555;
	sub.f64 	%fd35, %fd34, %fd33;
	fma.rn.f64 	%fd36, %fd21, %fd27, %fd35;
	add.f64 	%fd37, %fd36, 0dBC46A4CB00B9E7B0;
	add.f64 	%fd38, %fd33, %fd37;
	sub.f64 	%fd39, %fd33, %fd38;
	add.f64 	%fd40, %fd37, %fd39;
	mul.rn.f64 	%fd41, %fd20, %fd20;
	neg.f64 	%fd42, %fd41;
	fma.rn.f64 	%fd43, %fd20, %fd20, %fd42;
	{
	.reg .b32 %temp; 
	mov.b64 	{%r22, %temp}, %fd32;
	}
	{
	.reg .b32 %temp; 
	mov.b64 	{%temp, %r23}, %fd32;
	}
	add.s32 	%r24, %r23, 1048576;
	mov.b64 	%fd44, {%r22, %r24};
	fma.rn.f64 	%fd45, %fd20, %fd44, %fd43;
	mul.rn.f64 	%fd46, %fd41, %fd20;
	neg.f64 	%fd47, %fd46;
	fma.rn.f64 	%fd48, %fd41, %fd20, %fd47;
	fma.rn.f64 	%fd49, %fd41, %fd32, %fd48;
	fma.rn.f64 	%fd50, %fd45, %fd20, %fd49;
	mul.rn.f64 	%fd51, %fd38, %fd46;
	neg.f64 	%fd52, %fd51;
	fma.rn.f64 	%fd53, %fd38, %fd46, %fd52;
	fma.rn.f64 	%fd54, %fd38, %fd50, %fd53;
	fma.rn.f64 	%fd55, %fd40, %fd46, %fd54;
	add.f64 	%fd56, %fd51, %fd55;
	sub.f64 	%fd57, %fd51, %fd56;
	add.f64 	%fd58, %fd55, %fd57;
	add.f64 	%fd59, %fd20, %fd56;
	sub.f64 	%fd60, %fd20, %fd59;
	add.f64 	%fd61, %fd56, %fd60;
	add.f64 	%fd62, %fd58, %fd61;
	add.f64 	%fd63, %fd32, %fd62;
	add.f64 	%fd64, %fd59, %fd63;
	sub.f64 	%fd65, %fd59, %fd64;
	add.f64 	%fd66, %fd63, %fd65;
	xor.b32  	%r25, %r45, -2147483648;
	mov.b32 	%r26, 1127219200;
	mov.b64 	%fd67, {%r25, %r26};
	mov.b32 	%r27, -2147483648;
	mov.b64 	%fd68, {%r27, %r26};
	sub.f64 	%fd69, %fd67, %fd68;
	fma.rn.f64 	%fd70, %fd69, 0d3FE62E42FEFA39EF, %fd64;
	fma.rn.f64 	%fd71, %fd69, 0dBFE62E42FEFA39EF, %fd70;
	sub.f64 	%fd72, %fd71, %fd64;
	sub.f64 	%fd73, %fd66, %fd72;
	fma.rn.f64 	%fd74, %fd69, 0d3C7ABC9E3B39803F, %fd73;
	add.f64 	%fd75, %fd70, %fd74;
	sub.f64 	%fd76, %fd70, %fd75;
	add.f64 	%fd77, %fd74, %fd76;
	mov.f64 	%fd78, 0d4024000000000000;
	{
	.reg .b32 %temp; 
	mov.b64 	{%temp, %r28}, %fd78;
	}
	{
	.reg .b32 %temp; 
	mov.b64 	{%r29, %temp}, %fd78;
	}
	shl.b32 	%r30, %r28, 1;
	setp.gt.u32 	%p3, %r30, -33554433;
	and.b32  	%r31, %r28, -15728641;
	selp.b32 	%r32, %r31, %r28, %p3;
	mov.b64 	%fd79, {%r29, %r32};
	mul.rn.f64 	%fd80, %fd75, %fd79;
	neg.f64 	%fd81, %fd80;
	fma.rn.f64 	%fd82, %fd75, %fd79, %fd81;
	fma.rn.f64 	%fd83, %fd77, %fd79, %fd82;
	add.f64 	%fd4, %fd80, %fd83;
	sub.f64 	%fd84, %fd80, %fd4;
	add.f64 	%fd5, %fd83, %fd84;
	fma.rn.f64 	%fd85, %fd4, 0d3FF71547652B82FE, 0d4338000000000000;
	{
	.reg .b32 %temp; 
	mov.b64 	{%r5, %temp}, %fd85;
	}
	mov.f64 	%fd86, 0dC338000000000000;
	add.rn.f64 	%fd87, %fd85, %fd86;
	fma.rn.f64 	%fd88, %fd87, 0dBFE62E42FEFA39EF, %fd4;
	fma.rn.f64 	%fd89, %fd87, 0dBC7ABC9E3B39803F, %fd88;
	fma.rn.f64 	%fd90, %fd89, 0d3E5ADE1569CE2BDF, 0d3E928AF3FCA213EA;
	fma.rn.f64 	%fd91, %fd90, %fd89, 0d3EC71DEE62401315;
	fma.rn.f64 	%fd92, %fd91, %fd89, 0d3EFA01997C89EB71;
	fma.rn.f64 	%fd93, %fd92, %fd89, 0d3F2A01A014761F65;
	fma.rn.f64 	%fd94, %fd93, %fd89, 0d3F56C16C1852B7AF;
	fma.rn.f64 	%fd95, %fd94, %fd89, 0d3F81111111122322;
	fma.rn.f64 	%fd96, %fd95, %fd89, 0d3FA55555555502A1;
	fma.rn.f64 	%fd97, %fd96, %fd89, 0d3FC5555555555511;
	fma.rn.f64 	%fd98, %fd97, %fd89, 0d3FE000000000000B;
	fma.rn.f64 	%fd99, %fd98, %fd89, 0d3FF0000000000000;
	fma.rn.f64 	%fd100, %fd99, %fd89, 0d3FF0000000000000;
	{
	.reg .b32 %temp; 
	mov.b64 	{%r6, %temp}, %fd100;
	}
	{
	.reg .b32 %temp; 
	mov.b64 	{%temp, %r7}, %fd100;
	}
	shl.b32 	%r33, %r5, 20;
	add.s32 	%r34, %r33, %r7;
	mov.b64 	%fd108, {%r6, %r34};
	{
	.reg .b32 %temp; 
	mov.b64 	{%temp, %r35}, %fd4;
	}
	mov.b32 	%f2, %r35;
	abs.f32 	%f1, %f2;
	setp.lt.f32 	%p4, %f1, 0f4086232B;
	@%p4 bra 	$L__BB17_5;
	setp.lt.f64 	%p5, %fd4, 0d0000000000000000;
	add.f64 	%fd101, %fd4, 0d7FF0000000000000;
	selp.f64 	%fd108, 0d0000000000000000, %fd101, %p5;
	setp.geu.f32 	%p6, %f1, 0f40874800;
	@%p6 bra 	$L__BB17_5;
	shr.u32 	%r36, %r5, 31;
	add.s32 	%r37, %r5, %r36;
	shr.s32 	%r38, %r37, 1;
	shl.b32 	%r39, %r38, 20;
	add.s32 	%r40, %r7, %r39;
	mov.b64 	%fd102, {%r6, %r40};
	sub.s32 	%r41, %r5, %r38;
	shl.b32 	%r42, %r41, 20;
	add.s32 	%r43, %r42, 1072693248;
	mov.b32 	%r44, 0;
	mov.b64 	%fd103, {%r44, %r43};
	mul.f64 	%fd108, %fd103, %fd102;
$L__BB17_5:
	abs.f64 	%fd104, %fd108;
	setp.eq.f64 	%p7, %fd104, 0d7FF0000000000000;
	fma.rn.f64 	%fd105, %fd108, %fd5, %fd108;
	selp.f64 	%fd106, %fd108, %fd105, %p7;
	st.param.f64 	[func_retval0], %fd106;
	ret;

}


// ===== COMPILED SASS (sm_100) =====

	.target	sm_100

	.elftype	@"ET_EXEC"


//--------------------- .note.nv.tkinfo           --------------------------
	.section	.note.nv.tkinfo,"",@"SHT_NOTE"
	.sectionflags	@"SHF_NOTE_NV_TKINFO"
	.tkinfo
        /*0018*/ 	.word	0x00000002
        /*0030*/ 	.string	""
        /*0030*/ 	.string	"ptxas"
        /*0030*/ 	.string	"Cuda compilation tools, release 13.0, V13.0.88"
        /*0030*/ 	.string	"Build cuda_13.0.r13.0/compiler.36424714_0"
        /*0030*/ 	.string	"-arch sm_100 -m 64 "



//--------------------- .note.nv.cuinfo           --------------------------
	.section	.note.nv.cuinfo,"",@"SHT_NOTE"
	.sectionflags	@"SHF_NOTE_NV_CUINFO"
        /*0018*/ 	.short	0x0002
        /*001a*/ 	.short	0x0064
        /*001c*/ 	.short	0x0082
	.zero		2


//--------------------- .nv.info                  --------------------------
	.section	.nv.info,"",@"SHT_CUDA_INFO"
	.align	4


	//----- nvinfo : EIATTR_REGCOUNT
	.align		4
        /*0000*/ 	.byte	0x04, 0x2f
        /*0002*/ 	.short	(.L_46 - .L_45)
	.align		4
.L_45:
        /*0004*/ 	.word	index@(_Z12get_gradientP4nodeP17attribute_id_pairPfS3_i)
        /*0008*/ 	.word	0x00000016


	//----- nvinfo : EIATTR_FRAME_SIZE
	.align		4
.L_46:
        /*000c*/ 	.byte	0x04, 0x11
        /*000e*/ 	.short	(.L_48 - .L_47)
	.align		4
.L_47:
        /*0010*/ 	.word	index@(_Z12get_gradientP4nodeP17attribute_id_pairPfS3_i)
        /*0014*/ 	.word	0x00000000


	//----- nvinfo : EIATTR_REGCOUNT
	.align		4
.L_48:
        /*0018*/ 	.byte	0x04, 0x2f
        /*001a*/ 	.short	(.L_50 - .L_49)
	.align		4
.L_49:
        /*001c*/ 	.word	index@(_Z15set_key_segmentP4nodePii)
        /*0020*/ 	.word	0x00000010


	//----- nvinfo : EIATTR_FRAME_SIZE
	.align		4
.L_50:
        /*0024*/ 	.byte	0x04, 0x11
        /*0026*/ 	.short	(.L_52 - .L_51)
	.align		4
.L_51:
        /*0028*/ 	.word	index@(_Z15set_key_segmentP4nodePii)
        /*002c*/ 	.word	0x00000000


	//----- nvinfo : EIATTR_REGCOUNT
	.align		4
.L_52:
        /*0030*/ 	.byte	0x04, 0x2f
        /*0032*/ 	.short	(.L_54 - .L_53)
	.align		4
.L_53:
        /*0034*/ 	.word	index@(_Z8get_gainP4nodePfi)
        /*0038*/ 	.word	0x0000001c


	//----- nvinfo : EIATTR_FRAME_SIZE
	.align		4
.L_54:
        /*003c*/ 	.byte	0x04, 0x11
        /*003e*/ 	.short	(.L_56 - .L_55)
	.align		4
.L_55:
        /*0040*/ 	.word	index@($__internal_1_$__cuda_sm3x_div_rn_noftz_f32_slowpath)
        /*0044*/ 	.word	0x00000000


	//----- nvinfo : EIATTR_FRAME_SIZE
	.align		4
.L_56:
        /*0048*/ 	.byte	0x04, 0x11
        /*004a*/ 	.short	(.L_58 - .L_57)
	.align		4
.L_57:
        /*004c*/ 	.word	index@(_Z8get_gainP4nodePfi)
        /*0050*/ 	.word	0x00000000


	//----- nvinfo : EIATTR_REGCOUNT
	.align		4
.L_58:
        /*0054*/ 	.byte	0x04, 0x2f
        /*0056*/ 	.short	(.L_60 - .L_59)
	.align		4
.L_59:
        /*0058*/ 	.word	index@(_Z20get_best_split_pointP4nodePfiP17attribute_id_pair)
        /*005c*/ 	.word	0x00000020


	//----- nvinfo : EIATTR_FRAME_SIZE
	.align		4
.L_60:
        /*0060*/ 	.byte	0x04, 0x11
        /*0062*/ 	.short	(.L_62 - .L_61)
	.align		4
.L_61:
        /*0064*/ 	.word	index@(_Z20get_best_split_pointP4nodePfiP17attribute_id_pair)
        /*0068*/ 	.word	0x00000000


	//----- nvinfo : EIATTR_REGCOUNT
	.align		4
.L_62:
        /*006c*/ 	.byte	0x04, 0x2f
        /*006e*/ 	.short	(.L_64 - .L_63)
	.align		4
.L_63:
        /*0070*/ 	.word	index@(_Z11set_counterP4nodePfPiS2_iPbP17attribute_id_pair)
        /*0074*/ 	.word	0x00000015


	//----- nvinfo : EIATTR_FRAME_SIZE
	.align		4
.L_64:
        /*0078*/ 	.byte	0x04, 0x11
        /*007a*/ 	.short	(.L_66 - .L_65)
	.align		4
.L_65:
        /*007c*/ 	.word	index@(_Z11set_counterP4nodePfPiS2_iPbP17attribute_id_pair)
        /*0080*/ 	.word	0x00000000


	//----- nvinfo : EIATTR_REGCOUNT
	.align		4
.L_66:
        /*0084*/ 	.byte	0x04, 0x2f
        /*0086*/ 	.short	(.L_68 - .L_67)
	.align		4
.L_67:
        /*0088*/ 	.word	index@(_Z17creat_child_nodesP4nodeiPiS1_i)
        /*008c*/ 	.word	0x0000001e


	//----- nvinfo : EIATTR_FRAME_SIZE
	.align		4
.L_68:
        /*0090*/ 	.byte	0x04, 0x11
        /*0092*/ 	.short	(.L_70 - .L_69)
	.align		4
.L_69:
        /*0094*/ 	.word	index@($_Z17creat_child_nodesP4nodeiPiS1_i$__internal_accurate_pow)
        /*0098*/ 	.word	0x00000000


	//----- nvinfo : EIATTR_FRAME_SIZE
	.align		4
.L_70:
        /*009c*/ 	.byte	0x04, 0x11
        /*009e*/ 	.short	(.L_72 - .L_71)
	.align		4
.L_71:
        /*00a0*/ 	.word	index@(_Z17creat_child_nodesP4nodeiPiS1_i)
        /*00a4*/ 	.word	0x00000000


	//----- nvinfo : EIATTR_REGCOUNT
	.align		4
.L_72:
        /*00a8*/ 	.byte	0x04, 0x2f
        /*00aa*/ 	.short	(.L_74 - .L_73)
	.align		4
.L_73:
        /*00ac*/ 	.word	index@(_Z10split_nodeP4nodePiiPbP17attribute_id_pairS4_)
        /*00b0*/ 	.word	0x0000001c


	//----- nvinfo : EIATTR_FRAME_SIZE
	.align		4
.L_74:
        /*00b4*/ 	.byte	0x04, 0x11
        /*00b6*/ 	.short	(.L_76 - .L_75)
	.align		4
.L_75:
        /*00b8*/ 	.word	index@(_Z10split_nodeP4nodePiiPbP17attribute_id_pairS4_)
        /*00bc*/ 	.word	0x00000000


	//----- nvinfo : EIATTR_REGCOUNT
	.align		4
.L_76:
        /*00c0*/ 	.byte	0x04, 0x2f
        /*00c2*/ 	.short	(.L_78 - .L_77)
	.align		4
.L_77:
        /*00c4*/ 	.word	index@(_Z20get_prediciton_valueP4nodeiP17attribute_id_pairPf)
        /*00c8*/ 	.word	0x0000001a


	//----- nvinfo : EIATTR_FRAME_SIZE
	.align		4
.L_78:
        /*00cc*/ 	.byte	0x04, 0x11
        /*00ce*/ 	.short	(.L_80 - .L_79)
	.align		4
.L_79:
        /*00d0*/ 	.word	index@($__internal_0_$__cuda_sm3x_div_rn_noftz_f32_slowpath)
        /*00d4*/ 	.word	0x00000000


	//----- nvinfo : EIATTR_FRAME_SIZE
	.align		4
.L_80:
        /*00d8*/ 	.byte	0x04, 0x11
        /*00da*/ 	.short	(.L_82 - .L_81)
	.align		4
.L_81:
        /*00dc*/ 	.word	index@(_Z20get_prediciton_valueP4nodeiP17attribute_id_pairPf)
        /*00e0*/ 	.word	0x00000000


	//----- nvinfo : EIATTR_REGCOUNT
	.align		4
.L_82:
        /*00e4*/ 	.byte	0x04, 0x2f
        /*00e6*/ 	.short	(.L_84 - .L_83)
	.align		4
.L_83:
        /*00e8*/ 	.word	index@(_ZN3cub18CUB_300001_SM_10006detail11EmptyKernelIvEEvv)
        /*00ec*/ 	.word	0x00000004


	//----- nvinfo : EIATTR_FRAME_SIZE
	.align		4
.L_84:
        /*00f0*/ 	.byte	0x04, 0x11
        /*00f2*/ 	.short	(.L_86 - .L_85)
	.align		4
.L_85:
        /*00f4*/ 	.word	index@(_ZN3cub18CUB_300001_SM_10006detail11EmptyKernelIvEEvv)
        /*00f8*/ 	.word	0x00000000


	//----- nvinfo : EIATTR_REGCOUNT
	.align		4
.L_86:
        /*00fc*/ 	.byte	0x04, 0x2f
        /*00fe*/ 	.short	(.L_88 - .L_87)
	.align		4
.L_87:
        /*0100*/ 	.word	index@(_ZN3cub18CUB_300001_SM_10006detail11scan_by_key25DeviceScanByKeyInitKernelINS0_24ReduceByKeyScanTileStateIfiLb1EEEPijEEvT_T0_PN4cuda3std3__415iterator_traitsIS8_vE10value_typeET1_i)
        /*0104*/ 	.word	0x0000000e


	//----- nvinfo : EIATTR_FRAME_SIZE
	.align		4
.L_88:
        /*0108*/ 	.byte	0x04, 0x11
        /*010a*/ 	.short	(.L_90 - .L_89)
	.align		4
.L_89:
        /*010c*/ 	.word	index@(_ZN3cub18CUB_300001_SM_10006detail11scan_by_key25DeviceScanByKeyInitKernelINS0_24ReduceByKeyScanTileStateIfiLb1EEEPijEEvT_T0_PN4cuda3std3__415iterator_traitsIS8_vE10value_typeET1_i)
        /*0110*/ 	.word	0x00000000


	//----- nvinfo : EIATTR_REGCOUNT
	.align		4
.L_90:
        /*0114*/ 	.byte	0x04, 0x2f
        /*0116*/ 	.short	(.L_92 - .L_91)
	.align		4
.L_91:
        /*0118*/ 	.word	index@(_ZN3cub18CUB_300001_SM_10006detail11scan_by_key21DeviceScanByKeyKernelINS2_10policy_hubIPiffN4cuda3std3__44plusIvEEE10Policy1000ES5_PfSD_NS0_24ReduceByKeyScanTileStateIfiLb1EEENS8_8equal_toIvEESA_NS0_8NullTypeEjfiEEvT0_PT9_T1_T2_T3_iT4_T5_T6_T7_)
        /*011c*/ 	.word	0x00000048


	//----- nvinfo : EIATTR_FRAME_SIZE
	.align		4
.L_92:
        /*0120*/ 	.byte	0x04, 0x11
        /*0122*/ 	.short	(.L_94 - .L_93)
	.align		4
.L_93:
        /*0124*/ 	.word	index@(_ZN3cub18CUB_300001_SM_10006detail11scan_by_key21DeviceScanByKeyKernelINS2_10policy_hubIPiffN4cuda3std3__44plusIvEEE10Policy1000ES5_PfSD_NS0_24ReduceByKeyScanTileStateIfiLb1EEENS8_8equal_toIvEESA_NS0_8NullTypeEjfiEEvT0_PT9_T1_T2_T3_iT4_T5_T6_T7_)
        /*0128*/ 	.word	0x00000000


	//----- nvinfo : EIATTR_REGCOUNT
	.align		4
.L_94:
        /*012c*/ 	.byte	0x04, 0x2f
        /*012e*/ 	.short	(.L_96 - .L_95)
	.align		4
.L_95:
        /*0130*/ 	.word	index@(_ZN3cub18CUB_300001_SM_10006detail11scan_by_key25DeviceScanByKeyInitKernelINS0_24ReduceByKeyScanTileStateIfiLb1EEEPimEEvT_T0_PN4cuda3std3__415iterator_traitsIS8_vE10value_typeET1_i)
        /*0134*/ 	.word	0x0000000e


	//----- nvinfo : EIATTR_FRAME_SIZE
	.align		4
.L_96:
        /*0138*/ 	.byte	0x04, 0x11
        /*013a*/ 	.short	(.L_98 - .L_97)
	.align		4
.L_97:
        /*013c*/ 	.word	index@(_ZN3cub18CUB_300001_SM_10006detail11scan_by_key25DeviceScanByKeyInitKernelINS0_24ReduceByKeyScanTileStateIfiLb1EEEPimEEvT_T0_PN4cuda3std3__415iterator_traitsIS8_vE10value_typeET1_i)
        /*0140*/ 	.word	0x00000000


	//----- nvinfo : EIATTR_REGCOUNT
	.align		4
.L_98:
        /*0144*/ 	.byte	0x04, 0x2f
        /*0146*/ 	.short	(.L_100 - .L_99)
	.align		4
.L_99:
        /*0148*/ 	.word	index@(_ZN3cub18CUB_300001_SM_10006detail11scan_by_key21DeviceScanByKeyKernelINS2_10policy_hubIPiffN4cuda3std3__44plusIvEEE10Policy1000ES5_PfSD_NS0_24ReduceByKeyScanTileStateIfiLb1EEENS8_8equal_toIvEESA_NS0_8NullTypeEmfiEEvT0_PT9_T1_T2_T3_iT4_T5_T6_T7_)
        /*014c*/ 	.word	0x00000048


	//----- nvinfo : EIATTR_FRAME_SIZE
	.align		4
.L_100:
        /*0150*/ 	.byte	0x04, 0x11
        /*0152*/ 	.short	(.L_102 - .L_101)
	.align		4
.L_101:
        /*0154*/ 	.word	index@(_ZN3cub18CUB_300001_SM_10006detail11scan_by_key21DeviceScanByKeyKernelINS2_10policy_hubIPiffN4cuda3std3__44plusIvEEE10Policy1000ES5_PfSD_NS0_24ReduceByKeyScanTileStateIfiLb1EEENS8_8equal_toIvEESA_NS0_8NullTypeEmfiEEvT0_PT9_T1_T2_T3_iT4_T5_T6_T7_)
        /*0158*/ 	.word	0x00000000


	//----- nvinfo : EIATTR_REGCOUNT
	.align		4
.L_102:
        /*015c*/ 	.byte	0x04, 0x2f
        /*015e*/ 	.short	(.L_104 - .L_103)
	.align		4
.L_103:
        /*0160*/ 	.word	index@(_ZN3cub18CUB_300001_SM_10006detail11scan_by_key25DeviceScanByKeyInitKernelINS0_24ReduceByKeyScanTileStateIiiLb1EEEPijEEvT_T0_PN4cuda3std3__415iterator_traitsIS8_vE10value_typeET1_i)
        /*0164*/ 	.word	0x0000000e


	//----- nvinfo : EIATTR_FRAME_SIZE
	.align		4
.L_104:
        /*0168*/ 	.byte	0x04, 0x11
        /*016a*/ 	.short	(.L_106 - .L_105)
	.align		4
.L_105:
        /*016c*/ 	.word	index@(_ZN3cub18CUB_300001_SM_10006detail11scan_by_key25DeviceScanByKeyInitKernelINS0_24ReduceByKeyScanTileStateIiiLb1EEEPijEEvT_T0_PN4cuda3std3__415iterator_traitsIS8_vE10value_typeET1_i)
        /*0170*/ 	.word	0x00000000


	//----- nvinfo : EIATTR_REGCOUNT
	.align		4
.L_106:
        /*0174*/ 	.byte	0x04, 0x2f
        /*0176*/ 	.short	(.L_108 - .L_107)
	.align		4
.L_107:
        /*0178*/ 	.word	index@(_ZN3cub18CUB_300001_SM_10006detail11scan_by_key21DeviceScanByKeyKernelINS2_10policy_hubIPiiiN4cuda3std3__44plusIvEEE10Policy1000ES5_S5_S5_NS0_24ReduceByKeyScanTileStateIiiLb1EEENS8_8equal_toIvEESA_ijiiEEvT0_PT9_T1_T2_T3_iT4_T5_T6_T7_)
        /*017c*/ 	.word	0x00000048


	//----- nvinfo : EIATTR_FRAME_SIZE
	.align		4
.L_108:
        /*0180*/ 	.byte	0x04, 0x11
        /*0182*/ 	.short	(.L_110 - .L_109)
	.align		4
.L_109:
        /*0184*/ 	.word	index@(_ZN3cub18CUB_300001_SM_10006detail11scan_by_key21DeviceScanByKeyKernelINS2_10policy_hubIPiiiN4cuda3std3__44plusIvEEE10Policy1000ES5_S5_S5_NS0_24ReduceByKeyScanTileStateIiiLb1EEENS8_8equal_toIvEESA_ijiiEEvT0_PT9_T1_T2_T3_iT4_T5_T6_T7_)
        /*0188*/ 	.word	0x00000000


	//----- nvinfo : EIATTR_REGCOUNT
	.align		4
.L_110:
        /*018c*/ 	.byte	0x04, 0x2f
        /*018e*/ 	.short	(.L_112 - .L_111)
	.align		4
.L_111:
        /*0190*/ 	.word	index@(_ZN3cub18CUB_300001_SM_10006detail11scan_by_key25DeviceScanByKeyInitKernelINS0_24ReduceByKeyScanTileStateIiiLb1EEEPimEEvT_T0_PN4cuda3std3__415iterator_traitsIS8_vE10value_typeET1_i)
        /*0194*/ 	.word	0x0000000e


	//----- nvinfo : EIATTR_FRAME_SIZE
	.align		4
.L_112:
        /*0198*/ 	.byte	0x04, 0x11
        /*019a*/ 	.short	(.L_114 - .L_113)
	.align		4
.L_113:
        /*019c*/ 	.word	index@(_ZN3cub18CUB_300001_SM_10006detail11scan_by_key25DeviceScanByKeyInitKernelINS0_24ReduceByKeyScanTileStateIiiLb1EEEPimEEvT_T0_PN4cuda3std3__415iterator_traitsIS8_vE10value_typeET1_i)
        /*01a0*/ 	.word	0x00000000


	//----- nvinfo : EIATTR_REGCOUNT
	.align		4
.L_114:
        /*01a4*/ 	.byte	0x04, 0x2f
        /*01a6*/ 	.short	(.L_116 - .L_115)
	.align		4
.L_115:
        /*01a8*/ 	.word	index@(_ZN3cub18CUB_300001_SM_10006detail11scan_by_key21DeviceScanByKeyKernelINS2_10policy_hubIPiiiN4cuda3std3__44plusIvEEE10Policy1000ES5_S5_S5_NS0_24ReduceByKeyScanTileStateIiiLb1EEENS8_8equal_toIvEESA_imiiEEvT0_PT9_T1_T2_T3_iT4_T5_T6_T7_)
        /*01ac*/ 	.word	0x00000050


	//----- nvinfo : EIATTR_FRAME_SIZE
	.align		4
.L_116:
        /*01b0*/ 	.byte	0x04, 0x11
        /*01b2*/ 	.short	(.L_118 - .L_117)
	.align		4
.L_117:
        /*01b4*/ 	.word	index@(_ZN3cub18CUB_300001_SM_10006detail11scan_by_key21DeviceScanByKeyKernelINS2_10policy_hubIPiiiN4cuda3std3__44plusIvEEE10Policy1000ES5_S5_S5_NS0_24ReduceByKeyScanTileStateIiiLb1EEENS8_8equal_toIvEESA_imiiEEvT0_PT9_T1_T2_T3_iT4_T5_T6_T7_)
        /*01b8*/ 	.word	0x00000000


	//----- nvinfo : EIATTR_MIN_STACK_SIZE
	.align		4
.L_118:
        /*01bc*/ 	.byte	0x04, 0x12
        /*01be*/ 	.short	(.L_120 - .L_119)
	.align		4
.L_119:
        /*01c0*/ 	.word	index@(_ZN3cub18CUB_300001_SM_10006detail11scan_by_key21DeviceScanByKeyKernelINS2_10policy_hubIPiiiN4cuda3std3__44plusIvEEE10Policy1000ES5_S5_S5_NS0_24ReduceByKeyScanTileStateIiiLb1EEENS8_8equal_toIvEESA_imiiEEvT0_PT9_T1_T2_T3_iT4_T5_T6_T7_)
        /*01c4*/ 	.word	0x00000000


	//----- nvinfo : EIATTR_MIN_STACK_SIZE
	.align		4
.L_120:
        /*01c8*/ 	.byte	0x04, 0x12
        /*01ca*/ 	.short	(.L_122 - .L_121)
	.align		4
.L_121:
        /*01cc*/ 	.word	index@(_ZN3cub18CUB_300001_SM_10006detail11scan_by_key25DeviceScanByKeyInitKernelINS0_24ReduceByKeyScanTileStateIiiLb1EEEPimEEvT_T0_PN4cuda3std3__415iterator_traitsIS8_vE10value_typeET1_i)
        /*01d0*/ 	.word	0x00000000


	//----- nvinfo : EIATTR_MIN_STACK_SIZE
	.align		4
.L_122:
        /*01d4*/ 	.byte	0x04, 0x12
        /*01d6*/ 	.short	(.L_124 - .L_123)
	.align		4
.L_123:
        /*01d8*/ 	.word	index@(_ZN3cub18CUB_300001_SM_10006detail11scan_by_key21DeviceScanByKeyKernelINS2_10policy_hubIPiiiN4cuda3std3__44plusIvEEE10Policy1000ES5_S5_S5_NS0_24ReduceByKeyScanTileStateIiiLb1EEENS8_8equal_toIvEESA_ijiiEEvT0_PT9_T1_T2_T3_iT4_T5_T6_T7_)
        /*01dc*/ 	.word	0x00000000


	//----- nvinfo : EIATTR_MIN_STACK_SIZE
	.align		4
.L_124:
        /*01e0*/ 	.byte	0x04, 0x12
        /*01e2*/ 	.short	(.L_126 - .L_125)
	.align		4
.L_125:
        /*01e4*/ 	.word	index@(_ZN3cub18CUB_300001_SM_10006detail11scan_by_key25DeviceScanByKeyInitKernelINS0_24ReduceByKeyScanTileStateIiiLb1EEEPijEEvT_T0_PN4cuda3std3__415iterator_traitsIS8_vE10value_typeET1_i)
        /*01e8*/ 	.word	0x00000000


	//----- nvinfo : EIATTR_MIN_STACK_SIZE
	.align		4
.L_126:
        /*01ec*/ 	.byte	0x04, 0x12
        /*01ee*/ 	.short	(.L_128 - .L_127)
	.align		4
.L_127:
        /*01f0*/ 	.word	index@(_ZN3cub18CUB_300001_SM_10006detail11scan_by_key21DeviceScanByKeyKernelINS2_10policy_hubIPiffN4cuda3std3__44plusIvEEE10Policy1000ES5_PfSD_NS0_24ReduceByKeyScanTileStateIfiLb1EEENS8_8equal_toIvEESA_NS0_8NullTypeEmfiEEvT0_PT9_T1_T2_T3_iT4_T5_T6_T7_)
        /*01f4*/ 	.word	0x00000000


	//----- nvinfo : EIATTR_MIN_STACK_SIZE
	.align		4
.L_128:
        /*01f8*/ 	.byte	0x04, 0x12
        /*01fa*/ 	.short	(.L_130 - .L_129)
	.align		4
.L_129:
        /*01fc*/ 	.word	index@(_ZN3cub18CUB_300001_SM_10006detail11scan_by_key25DeviceScanByKeyInitKernelINS0_24ReduceByKeyScanTileStateIfiLb1EEEPimEEvT_T0_PN4cuda3std3__415iterator_traitsIS8_vE10value_typeET1_i)
        /*0200*/ 	.word	0x00000000


	//----- nvinfo : EIATTR_MIN_STACK_SIZE
	.align		4
.L_130:
        /*0204*/ 	.byte	0x04, 0x12
        /*0206*/ 	.short	(.L_132 - .L_131)
	.align		4
.L_131:
        /*0208*/ 	.word	index@(_ZN3cub18CUB_300001_SM_10006detail11scan_by_key21DeviceScanByKeyKernelINS2_10policy_hubIPiffN4cuda3std3__44plusIvEEE10Policy1000ES5_PfSD_NS0_24ReduceByKeyScanTileStateIfiLb1EEENS8_8equal_toIvEESA_NS0_8NullTypeEjfiEEvT0_PT9_T1_T2_T3_iT4_T5_T6_T7_)
        /*020c*/ 	.word	0x00000000


	//----- nvinfo : EIATTR_MIN_STACK_SIZE
	.align		4
.L_132:
        /*0210*/ 	.byte	0x04, 0x12
        /*0212*/ 	.short	(.L_134 - .L_133)
	.align		4
.L_133:
        /*0214*/ 	.word	index@(_ZN3cub18CUB_300001_SM_10006detail11scan_by_key25DeviceScanByKeyInitKernelINS0_24ReduceByKeyScanTileStateIfiLb1EEEPijEEvT_T0_PN4cuda3std3__415iterator_traitsIS8_vE10value_typeET1_i)
        /*0218*/ 	.word	0x00000000


	//----- nvinfo : EIATTR_MIN_STACK_SIZE
	.align		4
.L_134:
        /*021c*/ 	.byte	0x04, 0x12
        /*021e*/ 	.short	(.L_136 - .L_135)
	.align		4
.L_135:
        /*0220*/ 	.word	index@(_ZN3cub18CUB_300001_SM_10006detail11EmptyKernelIvEEvv)
        /*0224*/ 	.word	0x00000000


	//----- nvinfo : EIATTR_MIN_STACK_SIZE
	.align		4
.L_136:
        /*0228*/ 	.byte	0x04, 0x12
        /*022a*/ 	.short	(.L_138 - .L_137)
	.align		4
.L_137:
        /*022c*/ 	.word	index@(_Z20get_prediciton_valueP4nodeiP17attribute_id_pairPf)
        /*0230*/ 	.word	0x00000000


	//----- nvinfo : EIATTR_MIN_STACK_SIZE
	.align		4
.L_138:
        /*0234*/ 	.byte	0x04, 0x12
        /*0236*/ 	.short	(.L_140 - .L_139)
	.align		4
.L_139:
        /*0238*/ 	.word	index@(_Z10split_nodeP4nodePiiPbP17attribute_id_pairS4_)
        /*023c*/ 	.word	0x00000000


	//----- nvinfo : EIATTR_MIN_STACK_SIZE
	.align		4
.L_140:
        /*0240*/ 	.byte	0x04, 0x12
        /*0242*/ 	.short	(.L_142 - .L_141)
	.align		4
.L_141:
        /*0244*/ 	.word	index@(_Z17creat_child_nodesP4nodeiPiS1_i)
        /*0248*/ 	.word	0x00000000


	//----- nvinfo : EIATTR_MIN_STACK_SIZE
	.align		4
.L_142:
        /*024c*/ 	.byte	0x04, 0x12
        /*024e*/ 	.short	(.L_144 - .L_143)
	.align		4
.L_143:
        /*0250*/ 	.word	index@(_Z11set_counterP4nodePfPiS2_iPbP17attribute_id_pair)
        /*0254*/ 	.word	0x00000000


	//----- nvinfo : EIATTR_MIN_STACK_SIZE
	.align		4
.L_144:
        /*0258*/ 	.byte	0x04, 0x12
        /*025a*/ 	.short	(.L_146 - .L_145)
	.align		4
.L_145:
        /*025c*/ 	.word	index@(_Z20get_best_split_pointP4nodePfiP17attribute_id_pair)
        /*0260*/ 	.word	0x00000000


	//----- nvinfo : EIATTR_MIN_STACK_SIZE
	.align		4
.L_146:
        /*0264*/ 	.byte	0x04, 0x12
        /*0266*/ 	.short	(.L_148 - .L_147)
	.align		4
.L_147:
        /*0268*/ 	.word	index@(_Z8get_gainP4nodePfi)
        /*026c*/ 	.word	0x00000000


	//----- nvinfo : EIATTR_MIN_STACK_SIZE
	.align		4
.L_148:
        /*0270*/ 	.byte	0x04, 0x12
        /*0272*/ 	.short	(.L_150 - .L_149)
	.align		4
.L_149:
        /*0274*/ 	.word	index@(_Z15set_key_segmentP4nodePii)
        /*0278*/ 	.word	0x00000000


	//----- nvinfo : EIATTR_MIN_STACK_SIZE
	.align		4
.L_150:
        /*027c*/ 	.byte	0x04, 0x12
        /*027e*/ 	.short	(.L_152 - .L_151)
	.align		4
.L_151:
        /*0280*/ 	.word	index@(_Z12get_gradientP4nodeP17attribute_id_pairPfS3_i)
        /*0284*/ 	.word	0x00000000
.L_152:


//--------------------- .nv.compat                --------------------------
	.section	.nv.compat,"",@"SHT_CUDA_COMPAT_INFO"
	.align	4
        /*0000*/ 	.byte	0x02, 0x09, 0x00, 0x00, 0x02, 0x02, 0x01, 0x00, 0x02, 0x05, 0x05, 0x00, 0x03, 0x07, 0x01, 0x01
        /*0010*/ 	.byte	0x02, 0x03, 0x00, 0x00, 0x02, 0x06, 0x01, 0x00, 0x04, 0x0b, 0x08, 0x00, 0x01, 0x00, 0x00, 0x00
        /*0020*/ 	.byte	0x00, 0x00, 0x00, 0x00


//--------------------- .nv.info._ZN3cub18CUB_300001_SM_10006detail11scan_by_key21DeviceScanByKeyKernelINS2_10policy_hubIPiiiN4cuda3std3__44plusIvEEE10Policy1000ES5_S5_S5_NS0_24ReduceByKeyScanTileStateIiiLb1EEENS8_8equal_toIvEESA_imiiEEvT0_PT9_T1_T2_T3_iT4_T5_T6_T7_ --------------------------
	.section	.nv.info._ZN3cub18CUB_300001_SM_10006detail11scan_by_key21DeviceScanByKeyKernelINS2_10policy_hubIPiiiN4cuda3std3__44plusIvEEE10Policy1000ES5_S5_S5_NS0_24ReduceByKeyScanTileStateIiiLb1EEENS8_8equal_toIvEESA_imiiEEvT0_PT9_T1_T2_T3_iT4_T5_T6_T7_,"",@"SHT_CUDA_INFO"
	.sectionflags	@""
	.align	4


	//----- nvinfo : EIATTR_CUDA_API_VERSION
	.align		4
        /*0000*/ 	.byte	0x04, 0x37
        /*0002*/ 	.short	(.L_154 - .L_153)
.L_153:
        /*0004*/ 	.word	0x00000082


	//----- nvinfo : EIATTR_KPARAM_INFO
	.align		4
.L_154:
        /*0008*/ 	.byte	0x04, 0x17
        /*000a*/ 	.short	(.L_156 - .L_155)
.L_155:
        /*000c*/ 	.word	0x00000000
        /*0010*/ 	.short	0x0009
        /*0012*/ 	.short	0x0038
        /*0014*/ 	.byte	0x00, 0xf0, 0x21, 0x00


	//----- nvinfo : EIATTR_KPARAM_INFO
	.align		4
.L_156:
        /*0018*/ 	.byte	0x04, 0x17
        /*001a*/ 	.short	(.L_158 - .L_157)
.L_157:
        /*001c*/ 	.word	0x00000000
        /*0020*/ 	.short	0x0008
        /*0022*/ 	.short	0x0030
        /*0024*/ 	.byte	0x00, 0xf0, 0x11, 0x00


	//----- nvinfo : EIATTR_KPARAM_INFO
	.align		4
.L_158:
        /*0028*/ 	.byte	0x04, 0x17
        /*002a*/ 	.short	(.L_160 - .L_159)
.L_159:
        /*002c*/ 	.word	0x00000000
        /*0030*/ 	.short	0x0007
        /*0032*/ 	.short	0x002d
        /*0034*/ 	.byte	0x00, 0xf0, 0x05, 0x00


	//----- nvinfo : EIATTR_KPARAM_INFO
	.align		4
.L_160:
        /*0038*/ 	.byte	0x04, 0x17
        /*003a*/ 	.short	(.L_162 - .L_161)
.L_161:
        /*003c*/ 	.word	0x00000000
        /*0040*/ 	.short	0x0006
        /*0042*/ 	.short	0x002c
        /*0044*/ 	.byte	0x00, 0xf0, 0x05, 0x00


	//----- nvinfo : EIATTR_KPARAM_INFO
	.align		4
.L_162:
        /*0048*/ 	.byte	0x04, 0x17
        /*004a*/ 	.short	(.L_164 - .L_163)
.L_163:
        /*004c*/ 	.word	0x00000000
        /*0050*/ 	.short	0x0005
        /*0052*/ 	.short	0x0028
        /*0054*/ 	.byte	0x00, 0xf0, 0x11, 0x00


	//----- nvinfo : EIATTR_KPARAM_INFO
	.align		4
.L_164:
        /*0058*/ 	.byte	0x04, 0x17
        /*005a*/ 	.short	(.L_166 - .L_165)
.L_165:
        /*005c*/ 	.word	0x00000000
        /*0060*/ 	.short	0x0004
        /*0062*/ 	.short	0x0020
        /*0064*/ 	.byte	0x00, 0xf0, 0x21, 0x00


	//----- nvinfo : EIATTR_KPARAM_INFO
	.align		4
.L_166:
        /*0068*/ 	.byte	0x04, 0x17
        /*006a*/ 	.short	(.L_168 - .L_167)
.L_167:
        /*006c*/ 	.word	0x00000000
        /*0070*/ 	.short	0x0003
        /*0072*/ 	.short	0x0018
        /*0074*/ 	.byte	0x00, 0xf5, 0x21, 0x00


	//----- nvinfo : EIATTR_KPARAM_INFO
	.align		4
.L_168:
        /*0078*/ 	.byte	0x04, 0x17
        /*007a*/ 	.short	(.L_170 - .L_169)
.L_169:
        /*007c*/ 	.word	0x00000000
        /*0080*/ 	.short	0x0002
        /*0082*/ 	.short	0x0010
        /*0084*/ 	.byte	0x00, 0xf5, 0x21, 0x00


	//----- nvinfo : EIATTR_KPARAM_INFO
	.align		4
.L_170:
        /*0088*/ 	.byte	0x04, 0x17
        /*008a*/ 	.short	(.L_172 - .L_171)
.L_171:
        /*008c*/ 	.word	0x00000000
        /*0090*/ 	.short	0x0001
        /*0092*/ 	.short	0x0008
        /*0094*/ 	.byte	0x00, 0xf5, 0x21, 0x00


	//----- nvinfo : EIATTR_KPARAM_INFO
	.align		4
.L_172:
        /*0098*/ 	.byte	0x04, 0x17
        /*009a*/ 	.short	(.L_174 - .L_173)
.L_173:
        /*009c*/ 	.word	0x00000000
        /*00a0*/ 	.short	0x0000
        /*00a2*/ 	.short	0x0000
        /*00a4*/ 	.byte	0x00, 0xf5, 0x21, 0x00


	//----- nvinfo : EIATTR_SPARSE_MMA_MASK
	.align		4
.L_174:
        /*00a8*/ 	.byte	0x03, 0x50
        /*00aa*/ 	.short	0x0000


	//----- nvinfo : EIATTR_MAXREG_COUNT
	.align		4
        /*00ac*/ 	.byte	0x03, 0x1b
        /*00ae*/ 	.short	0x00ff


	//----- nvinfo : EIATTR_NUM_BARRIERS
	.align		4
        /*00b0*/ 	.byte	0x02, 0x4c
        /*00b2*/ 	.byte	0x01
	.zero		1


	//----- nvinfo : EIATTR_MERCURY_ISA_VERSION
	.align		4
        /*00b4*/ 	.byte	0x03, 0x5f
        /*00b6*/ 	.short	0x0101


	//----- nvinfo : EIATTR_UNUSED_LOAD_BYTE_OFFSET
	.align		4
        /*00b8*/ 	.byte	0x04, 0x44
        /*00ba*/ 	.short	(.L_176 - .L_175)


	//   ....[0]....
.L_175:
        /*00bc*/ 	.word	0x000068a0
        /*00c0*/ 	.word	0x0000fff0


	//----- nvinfo : EIATTR_COOP_GROUP_MASK_REGIDS
	.align		4
.L_176:
        /*00c4*/ 	.byte	0x04, 0x29
        /*00c6*/ 	.short	(.L_178 - .L_177)


	//   ....[0]....
.L_177:
        /*00c8*/ 	.word	0xffffffff


	//   ....[1]....
        /*00cc*/ 	.word	0xffffffff


	//   ....[2]....
        /*00d0*/ 	.word	0xffffffff


	//   ....[3]....
        /*00d4*/ 	.word	0xffffffff


	//   ....[4]....
        /*00d8*/ 	.word	0xffffffff


	//   ....[5]....
        /*00dc*/ 	.word	0xffffffff


	//   ....[6]....
        /*00e0*/ 	.word	0xffffffff


	//   ....[7]....
        /*00e4*/ 	.word	0xffffffff


	//   ....[8]....
        /*00e8*/ 	.word	0xffffffff


	//   ....[9]....
        /*00ec*/ 	.word	0xffffffff


	//   ....[10]....
        /*00f0*/ 	.word	0xffffffff


	//   ....[11]....
        /*00f4*/ 	.word	0xffffffff


	//   ....[12]....
        /*00f8*/ 	.word	0xffffffff


	//   ....[13]....
        /*00fc*/ 	.word	0xffffffff


	//   ....[14]....
        /*0100*/ 	.word	0xffffffff


	//   ....[15]....
        /*0104*/ 	.word	0xffffffff


	//   ....[16]....
        /*0108*/ 	.word	0xffffffff


	//   ....[17]....
        /*010c*/ 	.word	0xffffffff


	//   ....[18]....
        /*0110*/ 	.word	0xffffffff


	//   ....[19]....
        /*0114*/ 	.word	0xffffffff


	//   ....[20]....
        /*0118*/ 	.word	0xffffffff


	//   ....[21]....
        /*011c*/ 	.word	0xffffffff


	//   ....[22]....
        /*0120*/ 	.word	0xffffffff


	//   ....[23]....
        /*0124*/ 	.word	0xffffffff


	//   ....[24]....
        /*0128*/ 	.word	0xffffffff


	//   ....[25]....
        /*012c*/ 	.word	0xffffffff


	//   ....[26]....
        /*0130*/ 	.word	0xffffffff


	//   ....[27]....
        /*0134*/ 	.word	0xffffffff


	//   ....[28]....
        /*0138*/ 	.word	0xffffffff


	//   ....[29]....
        /*013c*/ 	.word	0xffffffff


	//   ....[30]....
        /*0140*/ 	.word	0xffffffff


	//   ....[31]....
        /*0144*/ 	.word	0xffffffff


	//   ....[32]....
        /*0148*/ 	.word	0xffffffff


	//   ....[33]....
        /*014c*/ 	.word	0xffffffff


	//   ....[34]....
        /*0150*/ 	.word	0xffffffff


	//   ....[35]....
        /*0154*/ 	.word	0xffffffff


	//   ....[36]....
        /*0158*/ 	.word	0xffffffff


	//   ....[37]....
        /*015c*/ 	.word	0xffffffff


	//   ....[38]....
        /*0160*/ 	.word	0xffffffff


	//   ....[39]....
        /*0164*/ 	.word	0xffffffff


	//   ....[40]....
        /*0168*/ 	.word	0xffffffff


	//   ....[41]....
        /*016c*/ 	.word	0xffffffff


	//   ....[42]....
        /*0170*/ 	.word	0xffffffff


	//   ....[43]....
        /*0174*/ 	.word	0xffffffff


	//   ....[44]....
        /*0178*/ 	.word	0xffffffff


	//   ....[45]....
        /*017c*/ 	.word	0xffffffff


	//   ....[46]....
        /*0180*/ 	.word	0xffffffff


	//   ....[47]....
        /*0184*/ 	.word	0xffffffff


	//   ....[48]....
        /*0188*/ 	.word	0xffffffff


	//   ....[49]....
        /*018c*/ 	.word	0xffffffff


	//   ....[50]....
        /*0190*/ 	.word	0xffffffff


	//   ....[51]....
        /*0194*/ 	.word	0xffffffff


	//   ....[52]....
        /*0198*/ 	.word	0xffffffff


	//   ....[53]....
        /*019c*/ 	.word	0xffffffff


	//   ....[54]....
        /*01a0*/ 	.word	0xffffffff


	//   ....[55]....
        /*01a4*/ 	.word	0xffffffff


	//   ....[56]....
        /*01a8*/ 	.word	0xffffffff


	//   ....[57]....
        /*01ac*/ 	.word	0xffffffff


	//   ....[58]....
        /*01b0*/ 	.word	0xffffffff


	//   ....[59]....
        /*01b4*/ 	.word	0xffffffff


	//   ....[60]....
        /*01b8*/ 	.word	0xffffffff


	//   ....[61]....
        /*01bc*/ 	.word	0xffffffff


	//   ....[62]....
        /*01c0*/ 	.word	0xffffffff


	//   ....[63]....
        /*01c4*/ 	.word	0xffffffff


	//   ....[64]....
        /*01c8*/ 	.word	0xffffffff


	//   ....[65]....
        /*01cc*/ 	.word	0xffffffff


	//   ....[66]....
        /*01d0*/ 	.word	0xffffffff


	//   ....[67]....
        /*01d4*/ 	.word	0xffffffff


	//   ....[68]....
        /*01d8*/ 	.word	0xffffffff


	//   ....[69]....
        /*01dc*/ 	.word	0xffffffff


	//   ....[70]....
        /*01e0*/ 	.word	0xffffffff


	//   ....[71]....
        /*01e4*/ 	.word	0xffffffff


	//   ....[72]....
        /*01e8*/ 	.word	0xffffffff


	//   ....[73]....
        /*01ec*/ 	.word	0xffffffff


	//   ....[74]....
        /*01f0*/ 	.word	0xffffffff


	//   ....[75]....
        /*01f4*/ 	.word	0xffffffff


	//   ....[76]....
        /*01f8*/ 	.word	0xffffffff


	//   ....[77]....
        /*01fc*/ 	.word	0xffffffff


	//   ....[78]....
        /*0200*/ 	.word	0xffffffff


	//   ....[79]....
        /*0204*/ 	.word	0xffffffff


	//   ....[80]....
        /*0208*/ 	.word	0xffffffff


	//   ....[81]....
        /*020c*/ 	.word	0xffffffff


	//   ....[82]....
        /*0210*/ 	.word	0xffffffff


	//   ....[83]....
        /*0214*/ 	.word	0xffffffff


	//   ....[84]....
        /*0218*/ 	.word	0xffffffff


	//   ....[85]....
        /*021c*/ 	.word	0xffffffff


	//   ....[86]....
        /*0220*/ 	.word	0xffffffff


	//   ....[87]....
        /*0224*/ 	.word	0xffffffff


	//   ....[88]....
        /*0228*/ 	.word	0xffffffff


	//   ....[89]....
        /*022c*/ 	.word	0xffffffff


	//   ....[90]....
        /*0230*/ 	.word	0xffffffff


	//   ....[91]....
        /*0234*/ 	.word	0xffffffff


	//   ....[92]....
        /*0238*/ 	.word	0xffffffff


	//   ....[93]....
        /*023c*/ 	.word	0xffffffff


	//   ....[94]....
        /*0240*/ 	.word	0xffffffff


	//   ....[95]....
        /*0244*/ 	.word	0xffffffff


	//   ....[96]....
        /*0248*/ 	.word	0xffffffff


	//   ....[97]....
        /*024c*/ 	.word	0xffffffff


	//   ....[98]....
        /*0250*/ 	.word	0xffffffff


	//   ....[99]....
        /*0254*/ 	.word	0xffffffff


	//   ....[100]....
        /*0258*/ 	.word	0xffffffff


	//   ....[101]....
        /*025c*/ 	.word	0xffffffff


	//   ....[102]....
        /*0260*/ 	.word	0xffffffff


	//   ....[103]....
        /*0264*/ 	.word	0xffffffff


	//   ....[104]....
        /*0268*/ 	.word	0xffffffff


	//   ....[105]....
        /*026c*/ 	.word	0xffffffff


	//   ....[106]....
        /*0270*/ 	.word	0x05000010


	//   ....[107]....
        /*0274*/ 	.word	0x05000010


	//   ....[108]....
        /*0278*/ 	.word	0x05000010


	//   ....[109]....
        /*027c*/ 	.word	0x05000010


	//   ....[110]....
        /*0280*/ 	.word	0x05000010


	//   ....[111]....
        /*0284*/ 	.word	0x05000010


	//   ....[112]....
        /*0288*/ 	.word	0x05000010


	//   ....[113]....
        /*028c*/ 	.word	0x05000010


	//   ....[114]....
        /*0290*/ 	.word	0x05000010


	//   ....[115]....
        /*0294*/ 	.word	0x05000010


	//   ....[116]....
        /*0298*/ 	.word	0x05000010


	//   ....[117]....
        /*029c*/ 	.word	0x05000010


	//   ....[118]....
        /*02a0*/ 	.word	0x05000010


	//   ....[119]....
        /*02a4*/ 	.word	0x05000010


	//   ....[120]....
        /*02a8*/ 	.word	0x05000010


	//   ....[121]....
        /*02ac*/ 	.word	0x05000010


	//   ....[122]....
        /*02b0*/ 	.word	0x05000010


	//   ....[123]....
        /*02b4*/ 	.word	0x05000010


	//   ....[124]....
        /*02b8*/ 	.word	0x05000010


	//   ....[125]....
        /*02bc*/ 	.word	0x05000010


	//   ....[126]....
        /*02c0*/ 	.word	0x05000010


	//   ....[127]....
        /*02c4*/ 	.word	0x05000010


	//   ....[128]....
        /*02c8*/ 	.word	0x05000010


	//   ....[129]....
        /*02cc*/ 	.word	0x05000010


	//   ....[130]....
        /*02d0*/ 	.word	0x05000010


	//   ....[131]....
        /*02d4*/ 	.word	0x05000010


	//   ....[132]....
        /*02d8*/ 	.word	0x05000010


	//   ....[133]....
        /*02dc*/ 	.word	0x05000010


	//   ....[134]....
        /*02e0*/ 	.word	0x05000010


	//   ....[135]....
        /*02e4*/ 	.word	0x05000010


	//   ....[136]....
        /*02e8*/ 	.word	0x05000010


	//   ....[137]....
        /*02ec*/ 	.word	0x05000010


	//   ....[138]....
        /*02f0*/ 	.word	0x05000010


	//   ....[139]....
        /*02f4*/ 	.word	0x05000010


	//   ....[140]....
        /*02f8*/ 	.word	0x05000010


	//   ....[141]....
        /*02fc*/ 	.word	0x05000010


	//   ....[142]....
        /*0300*/ 	.word	0x05000010


	//   ....[143]....
        /*0304*/ 	.word	0x05000010


	//   ....[144]....
        /*0308*/ 	.word	0x05000010


	//   ....[145]....
        /*030c*/ 	.word	0x05000010


	//   ....[146]....
        /*0310*/ 	.word	0x05000010


	//   ....[147]....
        /*0314*/ 	.word	0x05000010


	//   ....[148]....
        /*0318*/ 	.word	0x05000010


	//   ....[149]....
        /*031c*/ 	.word	0x05000010


	//   ....[150]....
        /*0320*/ 	.word	0x05000010


	//   ....[151]....
        /*0324*/ 	.word	0x05000010


	//   ....[152]....
        /*0328*/ 	.word	0x05000010


	//   ....[153]....
        /*032c*/ 	.word	0x05000010


	//   ....[154]....
        /*0330*/ 	.word	0x05000010


	//   ....[155]....
        /*0334*/ 	.word	0x05000010


	//   ....[156]....
        /*0338*/ 	.word	0x05000010


	//   ....[157]....
        /*033c*/ 	.word	0x05000010


	//----- nvinfo : EIATTR_COOP_GROUP_INSTR_OFFSETS
	.align		4
.L_178:
        /*0340*/ 	.byte	0x04, 0x28
        /*0342*/ 	.short	(.L_180 - .L_179)


	//   ....[0]....
.L_179:
        /*0344*/ 	.word	0x00000480


	//   ....[1]....
        /*0348*/ 	.word	0x000007a0


	//   ....[2]....
        /*034c*/ 	.word	0x00001060


	//   ....[3]....
        /*0350*/ 	.word	0x000011f0


	//   ....[4]....
        /*0354*/ 	.word	0x00001240


	//   ....[5]....
        /*0358*/ 	.word	0x00001290


	//   ....[6]....
        /*035c*/ 	.word	0x000012c0


	//   ....[7]....
        /*0360*/ 	.word	0x00001300


	//   ....[8]....
        /*0364*/ 	.word	0x00001350


	//   ....[9]....
        /*0368*/ 	.word	0x00001390


	//   ....[10]....
        /*036c*/ 	.word	0x000013c0


	//   ....[11]....
        /*0370*/ 	.word	0x00001400


	//   ....[12]....
        /*0374*/ 	.word	0x000014a0


	//   ....[13]....
        /*0378*/ 	.word	0x00001610


	//   ....[14]....
        /*037c*/ 	.word	0x00002410


	//   ....[15]....
        /*0380*/ 	.word	0x00002470


	//   ....[16]....
        /*0384*/ 	.word	0x000024b0


	//   ....[17]....
        /*0388*/ 	.word	0x000024f0


	//   ....[18]....
        /*038c*/ 	.word	0x00002530


	//   ....[19]....
        /*0390*/ 	.word	0x00002570


	//   ....[20]....
        /*0394*/ 	.word	0x000025c0


	//   ....[21]....
        /*0398*/ 	.word	0x000025f0


	//   ....[22]....
        /*039c*/ 	.word	0x00002660


	//   ....[23]....
        /*03a0*/ 	.word	0x00002670


	//   ....[24]....
        /*03a4*/ 	.word	0x000026f0


	//   ....[25]....
        /*03a8*/ 	.word	0x00002730


	//   ....[26]....
        /*03ac*/ 	.word	0x00002d60


	//   ....[27]....
        /*03b0*/ 	.word	0x00002de0


	//   ....[28]....
        /*03b4*/ 	.word	0x00002e60


	//   ....[29]....
        /*03b8*/ 	.word	0x00002e90


	//   ....[30]....
        /*03bc*/ 	.word	0x00002ef0


	//   ....[31]....
        /*03c0*/ 	.word	0x00002f10


	//   ....[32]....
        /*03c4*/ 	.word	0x00002f90


	//   ....[33]....
        /*03c8*/ 	.word	0x00002fb0


	//   ....[34]....
        /*03cc*/ 	.word	0x00003020


	//   ....[35]....
        /*03d0*/ 	.word	0x00003030


	//   ....[36]....
        /*03d4*/ 	.word	0x000030c0


	//   ....[37]....
        /*03d8*/ 	.word	0x000030d0


	//   ....[38]....
        /*03dc*/ 	.word	0x000030e0


	//   ....[39]....
        /*03e0*/ 	.word	0x000033b0


	//   ....[40]....
        /*03e4*/ 	.word	0x00003420


	//   ....[41]....
        /*03e8*/ 	.word	0x00003490


	//   ....[42]....
        /*03ec*/ 	.word	0x000034c0


	//   ....[43]....
        /*03f0*/ 	.word	0x00003530


	//   ....[44]....
        /*03f4*/ 	.word	0x00003540


	//   ....[45]....
        /*03f8*/ 	.word	0x000035b0


	//   ....[46]....
        /*03fc*/ 	.word	0x000035c0


	//   ....[47]....
        /*0400*/ 	.word	0x00003630


	//   ....[48]....
        /*0404*/ 	.word	0x00003640


	//   ....[49]....
        /*0408*/ 	.word	0x000036c0


	//   ....[50]....
        /*040c*/ 	.word	0x000036d0


	//   ....[51]....
        /*0410*/ 	.word	0x000036e0


	//   ....[52]....
        /*0414*/ 	.word	0x00004480


	//   ....[53]....
        /*0418*/ 	.word	0x00004ef0


	//   ....[54]....
        /*041c*/ 	.word	0x000054f0


	//   ....[55]....
        /*0420*/ 	.word	0x00006540


	//   ....[56]....
        /*0424*/ 	.word	0x000065c0


	//   ....[57]....
        /*0428*/ 	.word	0x00006600


	//   ....[58]....
        /*042c*/ 	.word	0x00006630


	//   ....[59]....
        /*0430*/ 	.word	0x00006680


	//   ....[60]....
        /*0434*/ 	.word	0x000066b0


	//   ....[61]....
        /*0438*/ 	.word	0x00006720


	//   ....[62]....
        /*043c*/ 	.word	0x00006730


	//   ....[63]....
        /*0440*/ 	.word	0x000067a0


	//   ....[64]....
        /*0444*/ 	.word	0x000067c0


	//   ....[65]....
        /*0448*/ 	.word	0x00006800


	//   ....[66]....
        /*044c*/ 	.word	0x00006840


	//   ....[67]....
        /*0450*/ 	.word	0x00007e10


	//   ....[68]....
        /*0454*/ 	.word	0x00007f00


	//   ....[69]....
        /*0458*/ 	.word	0x00007f40


	//   ....[70]....
        /*045c*/ 	.word	0x00007f80


	//   ....[71]....
        /*0460*/ 	.word	0x00007fd0


	//   ....[72]....
        /*0464*/ 	.word	0x00007ff0


	//   ....[73]....
        /*0468*/ 	.word	0x00008060


	//   ....[74]....
        /*046c*/ 	.word	0x00008090


	//   ....[75]....
        /*0470*/ 	.word	0x000080c0


	//   ....[76]....
        /*0474*/ 	.word	0x00008100


	//   ....[77]....
        /*0478*/ 	.word	0x00008170


	//   ....[78]....
        /*047c*/ 	.word	0x00008180


	//   ....[79]....
        /*0480*/ 	.word	0x00008810


	//   ....[80]....
        /*0484*/ 	.word	0x000088a0


	//   ....[81]....
        /*0488*/ 	.word	0x00008900


	//   ....[82]....
        /*048c*/ 	.word	0x00008980


	//   ....[83]....
        /*0490*/ 	.word	0x00008990


	//   ....[84]....
        /*0494*/ 	.word	0x00008a10


	//   ....[85]....
        /*0498*/ 	.word	0x00008a20


	//   ....[86]....
        /*049c*/ 	.word	0x00008aa0


	//   ....[87]....
        /*04a0*/ 	.word	0x00008ab0


	//   ....[88]....
        /*04a4*/ 	.word	0x00008b20


	//   ....[89]....
        /*04a8*/ 	.word	0x00008b30


	//   ....[90]....
        /*04ac*/ 	.word	0x00008ba0


	//   ....[91]....
        /*04b0*/ 	.word	0x00008bb0


	//   ....[92]....
        /*04b4*/ 	.word	0x00008e50


	//   ....[93]....
        /*04b8*/ 	.word	0x00008ec0


	//   ....[94]....
        /*04bc*/ 	.word	0x00008f30


	//   ....[95]....
        /*04c0*/ 	.word	0x00008f40


	//   ....[96]....
        /*04c4*/ 	.word	0x00008fc0


	//   ....[97]....
        /*04c8*/ 	.word	0x00008fd0


	//   ....[98]....
        /*04cc*/ 	.word	0x00009040


	//   ....[99]....
        /*04d0*/ 	.word	0x00009050


	//   ....[100]....
        /*04d4*/ 	.word	0x000090c0


	//   ....[101]....
        /*04d8*/ 	.word	0x000090d0


	//   ....[102]....
        /*04dc*/ 	.word	0x00009140


	//   ....[103]....
        /*04e0*/ 	.word	0x00009150


	//   ....[104]....
        /*04e4*/ 	.word	0x00009200


	//   ....[105]....
        /*04e8*/ 	.word	0x0000a190


	//   ....[106]....
        /*04ec*/ 	.word	0x0000a640


	//   ....[107]....
        /*04f0*/ 	.word	0x0000a6d0


	//   ....[108]....
        /*04f4*/ 	.word	0x0000a7a0


	//   ....[109]....
        /*04f8*/ 	.word	0x0000a7f0


	//   ....[110]....
        /*04fc*/ 	.word	0x0000a8a0


	//   ....[111]....
        /*0500*/ 	.word	0x0000a8f0


	//   ....[112]....
        /*0504*/ 	.word	0x0000a9c0


	//   ....[113]....
        /*0508*/ 	.word	0x0000aa10


	//   ....[114]....
        /*050c*/ 	.word	0x0000aac0


	//   ....[115]....
        /*0510*/ 	.word	0x0000ab10


	//   ....[116]....
        /*0514*/ 	.word	0x0000abe0


	//   ....[117]....
        /*0518*/ 	.word	0x0000ac40


	//   ....[118]....
        /*051c*/ 	.word	0x0000ad10


	//   ....[119]....
        /*0520*/ 	.word	0x0000ad80


	//   ....[120]....
        /*0524*/ 	.word	0x0000ae00


	//   ....[121]....
        /*0528*/ 	.word	0x0000aed0


	//   ....[122]....
        /*052c*/ 	.word	0x0000af30


	//   ....[123]....
        /*0530*/ 	.word	0x0000afe0


	//   ....[124]....
        /*0534*/ 	.word	0x0000b030


	//   ....[125]....
        /*0538*/ 	.word	0x0000b0e0


	//   ....[126]....
        /*053c*/ 	.word	0x0000b130


	//   ....[127]....
        /*0540*/ 	.word	0x0000b1e0


	//   ....[128]....
        /*0544*/ 	.word	0x0000b230


	//   ....[129]....
        /*0548*/ 	.word	0x0000b2e0


	//   ....[130]....
        /*054c*/ 	.word	0x0000b330


	//   ....[131]....
        /*0550*/ 	.word	0x0000b3f0


	//   ....[132]....
        /*0554*/ 	.word	0x0000b470


	//   ....[133]....
        /*0558*/ 	.word	0x0000b4f0


	//   ....[134]....
        /*055c*/ 	.word	0x0000b600


	//   ....[135]....
        /*0560*/ 	.word	0x0000b650


	//   ....[136]....
        /*0564*/ 	.word	0x0000b710


	//   ....[137]....
        /*0568*/ 	.word	0x0000b760


	//   ....[138]....
        /*056c*/ 	.word	0x0000b820


	//   ....[139]....
        /*0570*/ 	.word	0x0000b870


	//   ....[140]....
        /*0574*/ 	.word	0x0000b920


	//   ....[141]....
        /*0578*/ 	.word	0x0000b970


	//   ....[142]....
        /*057c*/ 	.word	0x0000ba30


	//   ....[143]....
        /*0580*/ 	.word	0x0000ba80


	//   ....[144]....
        /*0584*/ 	.word	0x0000bb60


	//   ....[145]....
        /*0588*/ 	.word	0x0000bbd0


	//   ....[146]....
        /*058c*/ 	.word	0x0000bc70


	//   ....[147]....
        /*0590*/ 	.word	0x0000bd30


	//   ....[148]....
        /*0594*/ 	.word	0x0000bd80


	//   ....[149]....
        /*0598*/ 	.word	0x0000be60


	//   ....[150]....
        /*059c*/ 	.word	0x0000beb0


	//   ....[151]....
        /*05a0*/ 	.word	0x0000bf80


	//   ....[152]....
        /*05a4*/ 	.word	0x0000bfd0


	//   ....[153]....
        /*05a8*/ 	.word	0x0000c0a0


	//   ....[154]....
        /*05ac*/ 	.word	0x0000c0f0


	//   ....[155]....
        /*05b0*/ 	.word	0x0000c1c0


	//   ....[156]....
        /*05b4*/ 	.word	0x0000c210


	//   ....[157]....
        /*05b8*/ 	.word	0x0000c300


	//----- nvinfo : EIATTR_VRC_CTA_INIT_COUNT
	.align		4
.L_180:
        /*05bc*/ 	.byte	0x02, 0x4a
	.zero		1
	.zero		1


	//----- nvinfo : EIATTR_EXIT_INSTR_OFFSETS
	.align		4
        /*05c0*/ 	.byte	0x04, 0x1c
        /*05c2*/ 	.short	(.L_182 - .L_181)


	//   ....[0]....
.L_181:
        /*05c4*/ 	.word	0x00004730


	//   ....[1]....
        /*05c8*/ 	.word	0x00004760


	//   ....[2]....
        /*05cc*/ 	.word	0x0000a5d0


	//   ....[3]....
        /*05d0*/ 	.word	0x0000a5f0


	//----- nvinfo : EIATTR_MAX_THREADS
	.align		4
.L_182:
        /*05d4*/ 	.byte	0x04, 0x05
        /*05d6*/ 	.short	(.L_184 - .L_183)
.L_183:
        /*05d8*/ 	.word	0x000000e0
        /*05dc*/ 	.word	0x00000001
        /*05e0*/ 	.word	0x00000001


	//----- nvinfo : EIATTR_CRS_STACK_SIZE
	.align		4
.L_184:
        /*05e4*/ 	.byte	0x04, 0x1e
        /*05e6*/ 	.short	(.L_186 - .L_185)
.L_185:
        /*05e8*/ 	.word	0x00000000


	//----- nvinfo : EIATTR_CBANK_PARAM_SIZE
	.align		4
.L_186:
        /*05ec*/ 	.byte	0x03, 0x19
        /*05ee*/ 	.short	0x0040


	//----- nvinfo : EIATTR_PARAM_CBANK
	.align		4
        /*05f0*/ 	.byte	0x04, 0x0a
        /*05f2*/ 	.short	(.L_188 - .L_187)
	.align		4
.L_187:
        /*05f4*/ 	.word	index@(.nv.constant0._ZN3cub18CUB_300001_SM_10006detail11scan_by_key21DeviceScanByKeyKernelINS2_10policy_hubIPiiiN4cuda3std3__44plusIvEEE10Policy1000ES5_S5_S5_NS0_24ReduceByKeyScanTileStateIiiLb1EEENS8_8equal_toIvEESA_imiiEEvT0_PT9_T1_T2_T3_iT4_T5_T6_T7_)
        /*05f8*/ 	.short	0x0380
        /*05fa*/ 	.short	0x0040


	//----- nvinfo : EIATTR_SW_WAR
	.align		4
.L_188:
        /*05fc*/ 	.byte	0x04, 0x36
        /*05fe*/ 	.short	(.L_190 - .L_189)
.L_189:
        /*0600*/ 	.word	0x00000008
.L_190:


//--------------------- .nv.info._ZN3cub18CUB_300001_SM_10006detail11scan_by_key25DeviceScanByKeyInitKernelINS0_24ReduceByKeyScanTileStateIiiLb1EEEPimEEvT_T0_PN4cuda3std3__415iterator_traitsIS8_vE10value_typeET1_i --------------------------
	.section	.nv.info._ZN3cub18CUB_300001_SM_10006detail11scan_by_key25DeviceScanByKeyInitKernelINS0_24ReduceByKeyScanTileStateIiiLb1EEEPimEEvT_T0_PN4cuda3std3__415iterator_traitsIS8_vE10value_typeET1_i,"",@"SHT_CUDA_INFO"
	.sectionflags	@""
	.align	4


	//----- nvinfo : EIATTR_CUDA_API_VERSION
	.align		4
        /*0000*/ 	.byte	0x04, 0x37
        /*0002*/ 	.short	(.L_192 - .L_191)
.L_191:
        /*0004*/ 	.word	0x00000082


	//----- nvinfo : EIATTR_KPARAM_INFO
	.align		4
.L_192:
        /*0008*/ 	.byte	0x04, 0x17
        /*000a*/ 	.short	(.L_194 - .L_193)
.L_193:
        /*000c*/ 	.word	0x00000000
        /*0010*/ 	.short	0x0004
        /*0012*/ 	.short	0x0020
        /*0014*/ 	.byte	0x00, 0xf0, 0x11, 0x00


	//----- nvinfo : EIATTR_KPARAM_INFO
	.align		4
.L_194:
        /*0018*/ 	.byte	0x04, 0x17
        /*001a*/ 	.short	(.L_196 - .L_195)
.L_195:
        /*001c*/ 	.word	0x00000000
        /*0020*/ 	.short	0x0003
        /*0022*/ 	.short	0x0018
        /*0024*/ 	.byte	0x00, 0xf0, 0x21, 0x00


	//----- nvinfo : EIATTR_KPARAM_INFO
	.align		4
.L_196:
        /*0028*/ 	.byte	0x04, 0x17
        /*002a*/ 	.short	(.L_198 - .L_197)
.L_197:
        /*002c*/ 	.word	0x00000000
        /*0030*/ 	.short	0x0002
        /*0032*/ 	.short	0x0010
        /*0034*/ 	.byte	0x00, 0xf5, 0x21, 0x00


	//----- nvinfo : EIATTR_KPARAM_INFO
	.align		4
.L_198:
        /*0038*/ 	.byte	0x04, 0x17
        /*003a*/ 	.short	(.L_200 - .L_199)
.L_199:
        /*003c*/ 	.word	0x00000000
        /*0040*/ 	.short	0x0001
        /*0042*/ 	.short	0x0008
        /*0044*/ 	.byte	0x00, 0xf5, 0x21, 0x00


	//----- nvinfo : EIATTR_KPARAM_INFO
	.align		4
.L_200:
        /*0048*/ 	.byte	0x04, 0x17
        /*004a*/ 	.short	(.L_202 - .L_201)
.L_201:
        /*004c*/ 	.word	0x00000000
        /*0050*/ 	.short	0x0000
        /*0052*/ 	.short	0x0000
        /*0054*/ 	.byte	0x00, 0xf0, 0x21, 0x00


	//----- nvinfo : EIATTR_SPARSE_MMA_MASK
	.align		4
.L_202:
        /*0058*/ 	.byte	0x03, 0x50
        /*005a*/ 	.short	0x0000


	//----- nvinfo : EIATTR_MAXREG_COUNT
	.align		4
        /*005c*/ 	.byte	0x03, 0x1b
        /*005e*/ 	.short	0x00ff


	//----- nvinfo : EIATTR_MERCURY_ISA_VERSION
	.align		4
        /*0060*/ 	.byte	0x03, 0x5f
        /*0062*/ 	.short	0x0101


	//----- nvinfo : EIATTR_VRC_CTA_INIT_COUNT
	.align		4
        /*0064*/ 	.byte	0x02, 0x4a
	.zero		1
	.zero		1


	//----- nvinfo : EIATTR_EXIT_INSTR_OFFSETS
	.align		4
        /*0068*/ 	.byte	0x04, 0x1c
        /*006a*/ 	.short	(.L_204 - .L_203)


	//   ....[0]....
.L_203:
        /*006c*/ 	.word	0x00000150


	//   ....[1]....
        /*0070*/ 	.word	0x00000200


	//----- nvinfo : EIATTR_CBANK_PARAM_SIZE
	.align		4
.L_204:
        /*0074*/ 	.byte	0x03, 0x19
        /*0076*/ 	.short	0x0024


	//----- nvinfo : EIATTR_PARAM_CBANK
	.align		4
        /*0078*/ 	.byte	0x04, 0x0a
        /*007a*/ 	.short	(.L_206 - .L_205)
	.align		4
.L_205:
        /*007c*/ 	.word	index@(.nv.constant0._ZN3cub18CUB_300001_SM_10006detail11scan_by_key25DeviceScanByKeyInitKernelINS0_24ReduceByKeyScanTileStateIiiLb1EEEPimEEvT_T0_PN4cuda3std3__415iterator_traitsIS8_vE10value_typeET1_i)
        /*0080*/ 	.short	0x0380
        /*0082*/ 	.short	0x0024


	//----- nvinfo : EIATTR_SW_WAR
	.align		4
.L_206:
        /*0084*/ 	.byte	0x04, 0x36
        /*0086*/ 	.short	(.L_208 - .L_207)
.L_207:
        /*0088*/ 	.word	0x00000008
.L_208:


//--------------------- .nv.info._ZN3cub18CUB_300001_SM_10006detail11scan_by_key21DeviceScanByKeyKernelINS2_10policy_hubIPiiiN4cuda3std3__44plusIvEEE10Policy1000ES5_S5_S5_NS0_24ReduceByKeyScanTileStateIiiLb1EEENS8_8equal_toIvEESA_ijiiEEvT0_PT9_T1_T2_T3_iT4_T5_T6_T7_ --------------------------
	.section	.nv.info._ZN3cub18CUB_300001_SM_10006detail11scan_by_key21DeviceScanByKeyKernelINS2_10policy_hubIPiiiN4cuda3std3__44plusIvEEE10Policy1000ES5_S5_S5_NS0_24ReduceByKeyScanTileStateIiiLb1EEENS8_8equal_toIvEESA_ijiiEEvT0_PT9_T1_T2_T3_iT4_T5_T6_T7_,"",@"SHT_CUDA_INFO"
	.sectionflags	@""
	.align	4


	//----- nvinfo : EIATTR_CUDA_API_VERSION
	.align		4
        /*0000*/ 	.byte	0x04, 0x37
        /*0002*/ 	.short	(.L_210 - .L_209)
.L_209:
        /*0004*/ 	.word	0x00000082


	//----- nvinfo : EIATTR_KPARAM_INFO
	.align		4
.L_210:
        /*0008*/ 	.byte	0x04, 0x17
        /*000a*/ 	.short	(.L_212 - .L_211)
.L_211:
        /*000c*/ 	.word	0x00000000
        /*0010*/ 	.short	0x0009
        /*0012*/ 	.short	0x0034
        /*0014*/ 	.byte	0x00, 0xf0, 0x11, 0x00


	//----- nvinfo : EIATTR_KPARAM_INFO
	.align		4
.L_212:
        /*0018*/ 	.byte	0x04, 0x17
        /*001a*/ 	.short	(.L_214 - .L_213)
.L_213:
        /*001c*/ 	.word	0x00000000
        /*0020*/ 	.short	0x0008
        /*0022*/ 	.short	0x0030
        /*0024*/ 	.byte	0x00, 0xf0, 0x11, 0x00


	//----- nvinfo : EIATTR_KPARAM_INFO
	.align		4
.L_214:
        /*0028*/ 	.byte	0x04, 0x17
        /*002a*/ 	.short	(.L_216 - .L_215)
.L_215:
        /*002c*/ 	.word	0x00000000
        /*0030*/ 	.short	0x0007
        /*0032*/ 	.short	0x002d
        /*0034*/ 	.byte	0x00, 0xf0, 0x05, 0x00


	//----- nvinfo : EIATTR_KPARAM_INFO
	.align		4
.L_216:
        /*0038*/ 	.byte	0x04, 0x17
        /*003a*/ 	.short	(.L_218 - .L_217)
.L_217:
        /*003c*/ 	.word	0x00000000
        /*0040*/ 	.short	0x0006
        /*0042*/ 	.short	0x002c
        /*0044*/ 	.byte	0x00, 0xf0, 0x05, 0x00


	//----- nvinfo : EIATTR_KPARAM_INFO
	.align		4
.L_218:
        /*0048*/ 	.byte	0x04, 0x17
        /*004a*/ 	.short	(.L_220 - .L_219)
.L_219:
        /*004c*/ 	.word	0x00000000
        /*0050*/ 	.short	0x0005
        /*0052*/ 	.short	0x0028
        /*0054*/ 	.byte	0x00, 0xf0, 0x11, 0x00


	//----- nvinfo : EIATTR_KPARAM_INFO
	.align		4
.L_220:
        /*0058*/ 	.byte	0x04, 0x17
        /*005a*/ 	.short	(.L_222 - .L_221)
.L_221:
        /*005c*/ 	.word	0x00000000
        /*0060*/ 	.short	0x0004
        /*0062*/ 	.short	0x0020
        /*0064*/ 	.byte	0x00, 0xf0, 0x21, 0x00


	//----- nvinfo : EIATTR_KPARAM_INFO
	.align		4
.L_222:
        /*0068*/ 	.byte	0x04, 0x17
        /*006a*/ 	.short	(.L_224 - .L_223)
.L_223:
        /*006c*/ 	.word	0x00000000
        /*0070*/ 	.short	0x0003
        /*0072*/ 	.short	0x0018
        /*0074*/ 	.byte	0x00, 0xf5, 0x21, 0x00


	//----- nvinfo : EIATTR_KPARAM_INFO
	.align		4
.L_224:
        /*0078*/ 	.byte	0x04, 0x17
        /*007a*/ 	.short	(.L_226 - .L_225)
.L_225:
        /*007c*/ 	.word	0x00000000
        /*0080*/ 	.short	0x0002
        /*0082*/ 	.short	0x0010
        /*0084*/ 	.byte	0x00, 0xf5, 0x21, 0x00


	//----- nvinfo : EIATTR_KPARAM_INFO
	.align		4
.L_226:
        /*0088*/ 	.byte	0x04, 0x17
        /*008a*/ 	.short	(.L_228 - .L_227)
.L_227:
        /*008c*/ 	.word	0x00000000
        /*0090*/ 	.short	0x0001
        /*0092*/ 	.short	0x0008
        /*0094*/ 	.byte	0x00, 0xf5, 0x21, 0x00


	//----- nvinfo : EIATTR_KPARAM_INFO
	.align		4
.L_228:
        /*0098*/ 	.byte	0x04, 0x17
        /*009a*/ 	.short	(.L_230 - .L_229)
.L_229:
        /*009c*/ 	.word	0x00000000
        /*00a0*/ 	.short	0x0000
        /*00a2*/ 	.short	0x0000
        /*00a4*/ 	.byte	0x00, 0xf5, 0x21, 0x00


	//----- nvinfo : EIATTR_SPARSE_MMA_MASK
	.align		4
.L_230:
        /*00a8*/ 	.byte	0x03, 0x50
        /*00aa*/ 	.short	0x0000


	//----- nvinfo : EIATTR_MAXREG_COUNT
	.align		4
        /*00ac*/ 	.byte	0x03, 0x1b
        /*00ae*/ 	.short	0x00ff


	//----- nvinfo : EIATTR_NUM_BARRIERS
	.align		4
        /*00b0*/ 	.byte	0x02, 0x4c
        /*00b2*/ 	.byte	0x01
	.zero		1


	//----- nvinfo : EIATTR_MERCURY_ISA_VERSION
	.align		4
        /*00b4*/ 	.byte	0x03, 0x5f
        /*00b6*/ 	.short	0x0101


	//----- nvinfo : EIATTR_UNUSED_LOAD_BYTE_OFFSET
	.align		4
        /*00b8*/ 	.byte	0x04, 0x44
        /*00ba*/ 	.short	(.L_232 - .L_231)


	//   ....[0]....
.L_231:
        /*00bc*/ 	.word	0x000060e0
        /*00c0*/ 	.word	0x0000fff0


	//----- nvinfo : EIATTR_COOP_GROUP_MASK_REGIDS
	.align		4
.L_232:
        /*00c4*/ 	.byte	0x04, 0x29
        /*00c6*/ 	.short	(.L_234 - .L_233)


	//   ....[0]....
.L_233:
        /*00c8*/ 	.word	0xffffffff


	//   ....[1]....
        /*00cc*/ 	.word	0xffffffff


	//   ....[2]....
        /*00d0*/ 	.word	0xffffffff


	//   ....[3]....
        /*00d4*/ 	.word	0xffffffff


	//   ....[4]....
        /*00d8*/ 	.word	0xffffffff


	//   ....[5]....
        /*00dc*/ 	.word	0xffffffff


	//   ....[6]....
        /*00e0*/ 	.word	0xffffffff


	//   ....[7]....
        /*00e4*/ 	.word	0xffffffff


	//   ....[8]....
        /*00e8*/ 	.word	0xffffffff


	//   ....[9]....
        /*00ec*/ 	.word	0xffffffff


	//   ....[10]....
        /*00f0*/ 	.word	0xffffffff


	//   ....[11]....
        /*00f4*/ 	.word	0xffffffff


	//   ....[12]....
        /*00f8*/ 	.word	0xffffffff


	//   ....[13]....
        /*00fc*/ 	.word	0xffffffff


	//   ....[14]....
        /*0100*/ 	.word	0xffffffff


	//   ....[15]....
        /*0104*/ 	.word	0xffffffff


	//   ....[16]....
        /*0108*/ 	.word	0xffffffff


	//   ....[17]....
        /*010c*/ 	.word	0xffffffff


	//   ....[18]....
        /*0110*/ 	.word	0xffffffff


	//   ....[19]....
        /*0114*/ 	.word	0xffffffff


	//   ....[20]....
        /*0118*/ 	.word	0xffffffff


	//   ....[21]....
        /*011c*/ 	.word	0xffffffff


	//   ....[22]....
        /*0120*/ 	.word	0xffffffff


	//   ....[23]....
        /*0124*/ 	.word	0xffffffff


	//   ....[24]....
        /*0128*/ 	.word	0xffffffff


	//   ....[25]....
        /*012c*/ 	.word	0xffffffff


	//   ....[26]....
        /*0130*/ 	.word	0xffffffff


	//   ....[27]....
        /*0134*/ 	.word	0xffffffff


	//   ....[28]....
        /*0138*/ 	.word	0xffffffff


	//   ....[29]....
        /*013c*/ 	.word	0xffffffff


	//   ....[30]....
        /*0140*/ 	.word	0xffffffff


	//   ....[31]....
        /*0144*/ 	.word	0xffffffff


	//   ....[32]....
        /*0148*/ 	.word	0xffffffff


	//   ....[33]....
        /*014c*/ 	.word	0xffffffff


	//   ....[34]....
        /*0150*/ 	.word	0xffffffff


	//   ....[35]....
        /*0154*/ 	.word	0xffffffff


	//   ....[36]....
        /*0158*/ 	.word	0xffffffff


	//   ....[37]....
        /*015c*/ 	.word	0xffffffff


	//   ....[38]....
        /*0160*/ 	.word	0xffffffff


	//   ....[39]....
        /*0164*/ 	.word	0xffffffff


	//   ....[40]....
        /*0168*/ 	.word	0xffffffff


	//   ....[41]....
        /*016c*/ 	.word	0xffffffff


	//   ....[42]....
        /*0170*/ 	.word	0xffffffff


	//   ....[43]....
        /*0174*/ 	.word	0xffffffff


	//   ....[44]....
        /*0178*/ 	.word	0xffffffff


	//   ....[45]....
        /*017c*/ 	.word	0xffffffff


	//   ....[46]....
        /*0180*/ 	.word	0xffffffff


	//   ....[47]....
        /*0184*/ 	.word	0xffffffff


	//   ....[48]....
        /*0188*/ 	.word	0xffffffff


	//   ....[49]....
        /*018c*/ 	.word	0xffffffff


	//   ....[50]....
        /*0190*/ 	.word	0xffffffff


	//   ....[51]....
        /*0194*/ 	.word	0xffffffff


	//   ....[52]....
        /*0198*/ 	.word	0xffffffff


	//   ....[53]....
        /*019c*/ 	.word	0xffffffff


	//   ....[54]....
        /*01a0*/ 	.word	0xffffffff


	//   ....[55]....
        /*01a4*/ 	.word	0xffffffff


	//   ....[56]....
        /*01a8*/ 	.word	0xffffffff


	//   ....[57]....
        /*01ac*/ 	.word	0xffffffff


	//   ....[58]....
        /*01b0*/ 	.word	0xffffffff


	//   ....[59]....
        /*01b4*/ 	.word	0xffffffff


	//   ....[60]....
        /*01b8*/ 	.word	0xffffffff


	//   ....[61]....
        /*01bc*/ 	.word	0xffffffff


	//   ....[62]....
        /*01c0*/ 	.word	0xffffffff


	//   ....[63]....
        /*01c4*/ 	.word	0xffffffff


	//   ....[64]....
        /*01c8*/ 	.word	0xffffffff


	//   ....[65]....
        /*01cc*/ 	.word	0xffffffff


	//   ....[66]....
        /*01d0*/ 	.word	0xffffffff


	//   ....[67]....
        /*01d4*/ 	.word	0xffffffff


	//   ....[68]....
        /*01d8*/ 	.word	0xffffffff


	//   ....[69]....
        /*01dc*/ 	.word	0xffffffff


	//   ....[70]....
        /*01e0*/ 	.word	0xffffffff


	//   ....[71]....
        /*01e4*/ 	.word	0xffffffff


	//   ....[72]....
        /*01e8*/ 	.word	0xffffffff


	//   ....[73]....
        /*01ec*/ 	.word	0xffffffff


	//   ....[74]....
        /*01f0*/ 	.word	0xffffffff


	//   ....[75]....
        /*01f4*/ 	.word	0xffffffff


	//   ....[76]....
        /*01f8*/ 	.word	0xffffffff


	//   ....[77]....
        /*01fc*/ 	.word	0xffffffff


	//   ....[78]....
        /*0200*/ 	.word	0xffffffff


	//   ....[79]....
        /*0204*/ 	.word	0xffffffff


	//   ....[80]....
        /*0208*/ 	.word	0xffffffff


	//   ....[81]....
        /*020c*/ 	.word	0xffffffff


	//   ....[82]....
        /*0210*/ 	.word	0xffffffff


	//   ....[83]....
        /*0214*/ 	.word	0xffffffff


	//   ....[84]....
        /*0218*/ 	.word	0xffffffff


	//   ....[85]....
        /*021c*/ 	.word	0xffffffff


	//   ....[86]....
        /*0220*/ 	.word	0xffffffff


	//   ....[87]....
        /*0224*/ 	.word	0xffffffff


	//   ....[88]....
        /*0228*/ 	.word	0xffffffff


	//   ....[89]....
        /*022c*/ 	.word	0xffffffff


	//   ....[90]....
        /*0230*/ 	.word	0xffffffff


	//   ....[91]....
        /*0234*/ 	.word	0xffffffff


	//   ....[92]....
        /*0238*/ 	.word	0xffffffff


	//   ....[93]....
        /*023c*/ 	.word	0xffffffff


	//   ....[94]....
        /*0240*/ 	.word	0xffffffff


	//   ....[95]....
        /*0244*/ 	.word	0xffffffff


	//   ....[96]....
        /*0248*/ 	.word	0xffffffff


	//   ....[97]....
        /*024c*/ 	.word	0xffffffff


	//   ....[98]....
        /*0250*/ 	.word	0xffffffff


	//   ....[99]....
        /*0254*/ 	.word	0xffffffff


	//   ....[100]....
        /*0258*/ 	.word	0xffffffff


	//   ....[101]....
        /*025c*/ 	.word	0xffffffff


	//   ....[102]....
        /*0260*/ 	.word	0xffffffff


	//   ....[103]....
        /*0264*/ 	.word	0xffffffff


	//   ....[104]....
        /*0268*/ 	.word	0xffffffff


	//   ....[105]....
        /*026c*/ 	.word	0xffffffff


	//   ....[106]....
        /*0270*/ 	.word	0x0500003c


	//   ....[107]....
        /*0274*/ 	.word	0x0500003c


	//   ....[108]....
        /*0278*/ 	.word	0x0500003c


	//   ....[109]....
        /*027c*/ 	.word	0x0500003c


	//   ....[110]....
        /*0280*/ 	.word	0x0500003c


	//   ....[111]....
        /*0284*/ 	.word	0x0500003c


	//   ....[112]....
        /*0288*/ 	.word	0x0500003c


	//   ....[113]....
        /*028c*/ 	.word	0x0500003c


	//   ....[114]....
        /*0290*/ 	.word	0x0500003c


	//   ....[115]....
        /*0294*/ 	.word	0x0500003c


	//   ....[116]....
        /*0298*/ 	.word	0x0500003c


	//   ....[117]....
        /*029c*/ 	.word	0x0500003c


	//   ....[118]....
        /*02a0*/ 	.word	0x0500003c


	//   ....[119]....
        /*02a4*/ 	.word	0x0500003c


	//   ....[120]....
        /*02a8*/ 	.word	0x0500003c


	//   ....[121]....
        /*02ac*/ 	.word	0x0500003c


	//   ....[122]....
        /*02b0*/ 	.word	0x0500003c


	//   ....[123]....
        /*02b4*/ 	.word	0x0500003c


	//   ....[124]....
        /*02b8*/ 	.word	0x0500003c


	//   ....[125]....
        /*02bc*/ 	.word	0x0500003c


	//   ....[126]....
        /*02c0*/ 	.word	0x0500003c


	//   ....[127]....
        /*02c4*/ 	.word	0x0500003c


	//   ....[128]....
        /*02c8*/ 	.word	0x0500003c


	//   ....[129]....
        /*02cc*/ 	.word	0x0500003c


	//   ....[130]....
        /*02d0*/ 	.word	0x0500003c


	//   ....[131]....
        /*02d4*/ 	.word	0x0500003c


	//   ....[132]....
        /*02d8*/ 	.word	0x0500003c


	//   ....[133]....
        /*02dc*/ 	.word	0x0500003c


	//   ....[134]....
        /*02e0*/ 	.word	0x0500003c


	//   ....[135]....
        /*02e4*/ 	.word	0x0500003c


	//   ....[136]....
        /*02e8*/ 	.word	0x0500003c


	//   ....[137]....
        /*02ec*/ 	.word	0x0500003c


	//   ....[138]....
        /*02f0*/ 	.word	0x0500003c


	//   ....[139]....
        /*02f4*/ 	.word	0x0500003c


	//   ....[140]....
        /*02f8*/ 	.word	0x0500003c


	//   ....[141]....
        /*02fc*/ 	.word	0x0500003c


	//   ....[142]....
        /*0300*/ 	.word	0x0500003c


	//   ....[143]....
        /*0304*/ 	.word	0x0500003c


	//   ....[144]....
        /*0308*/ 	.word	0x0500003c


	//   ....[145]....
        /*030c*/ 	.word	0x0500003c


	//   ....[146]....
        /*0310*/ 	.word	0x0500003c


	//   ....[147]....
        /*0314*/ 	.word	0x0500003c


	//   ....[148]....
        /*0318*/ 	.word	0x0500003c


	//   ....[149]....
        /*031c*/ 	.word	0x0500003c


	//   ....[150]....
        /*0320*/ 	.word	0x0500003c


	//   ....[151]....
        /*0324*/ 	.word	0x0500003c


	//   ....[152]....
        /*0328*/ 	.word	0x0500003c


	//   ....[153]....
        /*032c*/ 	.word	0x0500003c


	//   ....[154]....
        /*0330*/ 	.word	0x0500003c


	//   ....[155]....
        /*0334*/ 	.word	0x0500003c


	//   ....[156]....
        /*0338*/ 	.word	0x0500003c


	//   ....[157]....
        /*033c*/ 	.word	0x0500003c


	//----- nvinfo : EIATTR_COOP_GROUP_INSTR_OFFSETS
	.align		4
.L_234:
        /*0340*/ 	.byte	0x04, 0x28
        /*0342*/ 	.short	(.L_236 - .L_235)


	//   ....[0]....
.L_235:
        /*0344*/ 	.word	0x00000460


	//   ....[1]....
        /*0348*/ 	.word	0x00000770


	//   ....[2]....
        /*034c*/ 	.word	0x00001120


	//   ....[3]....
        /*0350*/ 	.word	0x000011f0


	//   ....[4]....
        /*0354*/ 	.word	0x00001280


	//   ....[5]....
        /*0358*/ 	.word	0x00001330


	//   ....[6]....
        /*035c*/ 	.word	0x000013e0


	//   ....[7]....
        /*0360*/ 	.word	0x00001420


	//   ....[8]....
        /*0364*/ 	.word	0x00001450


	//   ....[9]....
        /*0368*/ 	.word	0x00001490


	//   ....[10]....
        /*036c*/ 	.word	0x000014e0


	//   ....[11]....
        /*0370*/ 	.word	0x00001510


	//   ....[12]....
        /*0374*/ 	.word	0x000015d0


	//   ....[13]....
        /*0378*/ 	.word	0x000015e0


	//   ....[14]....
        /*037c*/ 	.word	0x000021f0


	//   ....[15]....
        /*0380*/ 	.word	0x00002250


	//   ....[16]....
        /*0384*/ 	.word	0x00002290


	//   ....[17]....
        /*0388*/ 	.word	0x000022d0


	//   ....[18]....
        /*038c*/ 	.word	0x00002310


	//   ....[19]....
        /*0390*/ 	.word	0x00002350


	//   ....[20]....
        /*0394*/ 	.word	0x000023a0


	//   ....[21]....
        /*0398*/ 	.word	0x000023d0


	//   ....[22]....
        /*039c*/ 	.word	0x00002440


	//   ....[23]....
        /*03a0*/ 	.word	0x00002450


	//   ....[24]....
        /*03a4*/ 	.word	0x00002500


	//   ....[25]....
        /*03a8*/ 	.word	0x00002620


	//   ....[26]....
        /*03ac*/ 	.word	0x00002af0


	//   ....[27]....
        /*03b0*/ 	.word	0x00002b70


	//   ....[28]....
        /*03b4*/ 	.word	0x00002bf0


	//   ....[29]....
        /*03b8*/ 	.word	0x00002c10


	//   ....[30]....
        /*03bc*/ 	.word	0x00002c80


	//   ....[31]....
        /*03c0*/ 	.word	0x00002ca0


	//   ....[32]....
        /*03c4*/ 	.word	0x00002d10


	//   ....[33]....
        /*03c8*/ 	.word	0x00002d20


	//   ....[34]....
        /*03cc*/ 	.word	0x00002d80


	//   ....[35]....
        /*03d0*/ 	.word	0x00002db0


	//   ....[36]....
        /*03d4*/ 	.word	0x00002e50


	//   ....[37]....
        /*03d8*/ 	.word	0x00002e70


	//   ....[38]....
        /*03dc*/ 	.word	0x00002e80


	//   ....[39]....
        /*03e0*/ 	.word	0x00003130


	//   ....[40]....
        /*03e4*/ 	.word	0x000031a0


	//   ....[41]....
        /*03e8*/ 	.word	0x00003250


	//   ....[42]....
        /*03ec*/ 	.word	0x00003260


	//   ....[43]....
        /*03f0*/ 	.word	0x00003280


	//   ....[44]....
        /*03f4*/ 	.word	0x000032f0


	//   ....[45]....
        /*03f8*/ 	.word	0x00003300


	//   ....[46]....
        /*03fc*/ 	.word	0x00003370


	//   ....[47]....
        /*0400*/ 	.word	0x00003390


	//   ....[48]....
        /*0404*/ 	.word	0x00003420


	//   ....[49]....
        /*0408*/ 	.word	0x00003430


	//   ....[50]....
        /*040c*/ 	.word	0x00003490


	//   ....[51]....
        /*0410*/ 	.word	0x000034a0


	//   ....[52]....
        /*0414*/ 	.word	0x00004120


	//   ....[53]....
        /*0418*/ 	.word	0x00004bb0


	//   ....[54]....
        /*041c*/ 	.word	0x00005100


	//   ....[55]....
        /*0420*/ 	.word	0x00005b90


	//   ....[56]....
        /*0424*/ 	.word	0x00005df0


	//   ....[57]....
        /*0428*/ 	.word	0x00005e30


	//   ....[58]....
        /*042c*/ 	.word	0x00005e80


	//   ....[59]....
        /*0430*/ 	.word	0x00005eb0


	//   ....[60]....
        /*0434*/ 	.word	0x00005ef0


	//   ....[61]....
        /*0438*/ 	.word	0x00005f40


	//   ....[62]....
        /*043c*/ 	.word	0x00005f80


	//   ....[63]....
        /*0440*/ 	.word	0x00005fb0


	//   ....[64]....
        /*0444*/ 	.word	0x00005ff0


	//   ....[65]....
        /*0448*/ 	.word	0x00006050


	//   ....[66]....
        /*044c*/ 	.word	0x000060c0


	//   ....[67]....
        /*0450*/ 	.word	0x00007270


	//   ....[68]....
        /*0454*/ 	.word	0x00007370


	//   ....[69]....
        /*0458*/ 	.word	0x000073a0


	//   ....[70]....
        /*045c*/ 	.word	0x000073e0


	//   ....[71]....
        /*0460*/ 	.word	0x00007430


	//   ....[72]....
        /*0464*/ 	.word	0x00007450


	//   ....[73]....
        /*0468*/ 	.word	0x000074c0


	//   ....[74]....
        /*046c*/ 	.word	0x000074e0


	//   ....[75]....
        /*0470*/ 	.word	0x00007520


	//   ....[76]....
        /*0474*/ 	.word	0x00007550


	//   ....[77]....
        /*0478*/ 	.word	0x000076c0


	//   ....[78]....
        /*047c*/ 	.word	0x00007880


	//   ....[79]....
        /*0480*/ 	.word	0x00007c30


	//   ....[80]....
        /*0484*/ 	.word	0x00007cb0


	//   ....[81]....
        /*0488*/ 	.word	0x00007d90


	//   ....[82]....
        /*048c*/ 	.word	0x00007da0


	//   ....[83]....
        /*0490*/ 	.word	0x00007e20


	//   ....[84]....
        /*0494*/ 	.word	0x00007e30


	//   ....[85]....
        /*0498*/ 	.word	0x00007ea0


	//   ....[86]....
        /*049c*/ 	.word	0x00007eb0


	//   ....[87]....
        /*04a0*/ 	.word	0x00007f20


	//   ....[88]....
        /*04a4*/ 	.word	0x00007f30


	//   ....[89]....
        /*04a8*/ 	.word	0x00007fa0


	//   ....[90]....
        /*04ac*/ 	.word	0x00007fb0


	//   ....[91]....
        /*04b0*/ 	.word	0x00008030


	//   ....[92]....
        /*04b4*/ 	.word	0x00008250


	//   ....[93]....
        /*04b8*/ 	.word	0x000082c0


	//   ....[94]....
        /*04bc*/ 	.word	0x00008330


	//   ....[95]....
        /*04c0*/ 	.word	0x00008340


	//   ....[96]....
        /*04c4*/ 	.word	0x000083c0


	//   ....[97]....
        /*04c8*/ 	.word	0x000083d0


	//   ....[98]....
        /*04cc*/ 	.word	0x00008440


	//   ....[99]....
        /*04d0*/ 	.word	0x00008450


	//   ....[100]....
        /*04d4*/ 	.word	0x000084c0


	//   ....[101]....
        /*04d8*/ 	.word	0x000084d0


	//   ....[102]....
        /*04dc*/ 	.word	0x00008540


	//   ....[103]....
        /*04e0*/ 	.word	0x00008550


	//   ....[104]....
        /*04e4*/ 	.word	0x00008600


	//   ....[105]....
        /*04e8*/ 	.word	0x00009510


	//   ....[106]....
        /*04ec*/ 	.word	0x00009b40


	//   ....[107]....
        /*04f0*/ 	.word	0x00009c00


	//   ....[108]....
        /*04f4*/ 	.word	0x00009cd0


	//   ....[109]....
        /*04f8*/ 	.word	0x00009d40


	//   ....[110]....
        /*04fc*/ 	.word	0x00009e00


	//   ....[111]....
        /*0500*/ 	.word	0x00009e50


	//   ....[112]....
        /*0504*/ 	.word	0x00009ef0


	//   ....[113]....
        /*0508*/ 	.word	0x00009f40


	//   ....[114]....
        /*050c*/ 	.word	0x00009fb0


	//   ....[115]....
        /*0510*/ 	.word	0x0000a060


	//   ....[116]....
        /*0514*/ 	.word	0x0000a0d0


	//   ....[117]....
        /*0518*/ 	.word	0x0000a160


	//   ....[118]....
        /*051c*/ 	.word	0x0000a200


	//   ....[119]....
        /*0520*/ 	.word	0x0000a290


	//   ....[120]....
        /*0524*/ 	.word	0x0000a310


	//   ....[121]....
        /*0528*/ 	.word	0x0000a3e0


	//   ....[122]....
        /*052c*/ 	.word	0x0000a440


	//   ....[123]....
        /*0530*/ 	.word	0x0000a500


	//   ....[124]....
        /*0534*/ 	.word	0x0000a550


	//   ....[125]....
        /*0538*/ 	.word	0x0000a610


	//   ....[126]....
        /*053c*/ 	.word	0x0000a670


	//   ....[127]....
        /*0540*/ 	.word	0x0000a710


	//   ....[128]....
        /*0544*/ 	.word	0x0000a780


	//   ....[129]....
        /*0548*/ 	.word	0x0000a7e0


	//   ....[130]....
        /*054c*/ 	.word	0x0000a860


	//   ....[131]....
        /*0550*/ 	.word	0x0000a950


	//   ....[132]....
        /*0554*/ 	.word	0x0000a9d0


	//   ....[133]....
        /*0558*/ 	.word	0x0000aa50


	//   ....[134]....
        /*055c*/ 	.word	0x0000ab50


	//   ....[135]....
        /*0560*/ 	.word	0x0000aba0


	//   ....[136]....
        /*0564*/ 	.word	0x0000ac70


	//   ....[137]....
        /*0568*/ 	.word	0x0000acc0


	//   ....[138]....
        /*056c*/ 	.word	0x0000ad70


	//   ....[139]....
        /*0570*/ 	.word	0x0000adc0


	//   ....[140]....
        /*0574*/ 	.word	0x0000ae80


	//   ....[141]....
        /*0578*/ 	.word	0x0000aed0


	//   ....[142]....
        /*057c*/ 	.word	0x0000afa0


	//   ....[143]....
        /*0580*/ 	.word	0x0000aff0


	//   ....[144]....
        /*0584*/ 	.word	0x0000b0a0


	//   ....[145]....
        /*0588*/ 	.word	0x0000b110


	//   ....[146]....
        /*058c*/ 	.word	0x0000b190


	//   ....[147]....
        /*0590*/ 	.word	0x0000b250


	//   ....[148]....
        /*0594*/ 	.word	0x0000b2a0


	//   ....[149]....
        /*0598*/ 	.word	0x0000b360


	//   ....[150]....
        /*059c*/ 	.word	0x0000b3b0


	//   ....[151]....
        /*05a0*/ 	.word	0x0000b460


	//   ....[152]....
        /*05a4*/ 	.word	0x0000b4b0


	//   ....[153]....
        /*05a8*/ 	.word	0x0000b560


	//   ....[154]....
        /*05ac*/ 	.word	0x0000b5b0


	//   ....[155]....
        /*05b0*/ 	.word	0x0000b660


	//   ....[156]....
        /*05b4*/ 	.word	0x0000b6b0


	//   ....[157]....
        /*05b8*/ 	.word	0x0000b790


	//----- nvinfo : EIATTR_VRC_CTA_INIT_COUNT
	.align		4
.L_236:
        /*05bc*/ 	.byte	0x02, 0x4a
	.zero		1
	.zero		1


	//----- nvinfo : EIATTR_EXIT_INSTR_OFFSETS
	.align		4
        /*05c0*/ 	.byte	0x04, 0x1c
        /*05c2*/ 	.short	(.L_238 - .L_237)


	//   ....[0]....
.L_237:
        /*05c4*/ 	.word	0x000043f0


	//   ....[1]....
        /*05c8*/ 	.word	0x00004410


	//   ....[2]....
        /*05cc*/ 	.word	0x00009ad0


	//   ....[3]....
        /*05d0*/ 	.word	0x00009af0


	//----- nvinfo : EIATTR_MAX_THREADS
	.align		4
.L_238:
        /*05d4*/ 	.byte	0x04, 0x05
        /*05d6*/ 	.short	(.L_240 - .L_239)
.L_239:
        /*05d8*/ 	.word	0x000000e0
        /*05dc*/ 	.word	0x00000001
        /*05e0*/ 	.word	0x00000001


	//----- nvinfo : EIATTR_CRS_STACK_SIZE
	.align		4
.L_240:
        /*05e4*/ 	.byte	0x04, 0x1e
        /*05e6*/ 	.short	(.L_242 - .L_241)
.L_241:
        /*05e8*/ 	.word	0x00000000


	//----- nvinfo : EIATTR_CBANK_PARAM_SIZE
	.align		4
.L_242:
        /*05ec*/ 	.byte	0x03, 0x19
        /*05ee*/ 	.short	0x0038


	//----- nvinfo : EIATTR_PARAM_CBANK
	.align		4
        /*05f0*/ 	.byte	0x04, 0x0a
        /*05f2*/ 	.short	(.L_244 - .L_243)
	.align		4
.L_243:
        /*05f4*/ 	.word	index@(.nv.constant0._ZN3cub18CUB_300001_SM_10006detail11scan_by_key21DeviceScanByKeyKernelINS2_10policy_hubIPiiiN4cuda3std3__44plusIvEEE10Policy1000ES5_S5_S5_NS0_24ReduceByKeyScanTileStateIiiLb1EEENS8_8equal_toIvEESA_ijiiEEvT0_PT9_T1_T2_T3_iT4_T5_T6_T7_)
        /*05f8*/ 	.short	0x0380
        /*05fa*/ 	.short	0x0038


	//----- nvinfo : EIATTR_SW_WAR
	.align		4
.L_244:
        /*05fc*/ 	.byte	0x04, 0x36
        /*05fe*/ 	.short	(.L_246 - .L_245)
.L_245:
        /*0600*/ 	.word	0x00000008
.L_246:


//--------------------- .nv.info._ZN3cub18CUB_300001_SM_10006detail11scan_by_key25DeviceScanByKeyInitKernelINS0_24ReduceByKeyScanTileStateIiiLb1EEEPijEEvT_T0_PN4cuda3std3__415iterator_traitsIS8_vE10value_typeET1_i --------------------------
	.section	.nv.info._ZN3cub18CUB_300001_SM_10006detail11scan_by_key25DeviceScanByKeyInitKernelINS0_24ReduceByKeyScanTileStateIiiLb1EEEPijEEvT_T0_PN4cuda3std3__415iterator_traitsIS8_vE10value_typeET1_i,"",@"SHT_CUDA_INFO"
	.sectionflags	@""
	.align	4


	//----- nvinfo : EIATTR_CUDA_API_VERSION
	.align		4
        /*0000*/ 	.byte	0x04, 0x37
        /*0002*/ 	.short	(.L_248 - .L_247)
.L_247:
        /*0004*/ 	.word	0x00000082


	//----- nvinfo : EIATTR_KPARAM_INFO
	.align		4
.L_248:
        /*0008*/ 	.byte	0x04, 0x17
        /*000a*/ 	.short	(.L_250 - .L_249)
.L_249:
        /*000c*/ 	.word	0x00000000
        /*0010*/ 	.short	0x0004
        /*0012*/ 	.short	0x001c
        /*0014*/ 	.byte	0x00, 0xf0, 0x11, 0x00


	//----- nvinfo : EIATTR_KPARAM_INFO
	.align		4
.L_250:
        /*0018*/ 	.byte	0x04, 0x17
        /*001a*/ 	.short	(.L_252 - .L_251)
.L_251:
        /*001c*/ 	.word	0x00000000
        /*0020*/ 	.short	0x0003
        /*0022*/ 	.short	0x0018
        /*0024*/ 	.byte	0x00, 0xf0, 0x11, 0x00


	//----- nvinfo : EIATTR_KPARAM_INFO
	.align		4
.L_252:
        /*0028*/ 	.byte	0x04, 0x17
        /*002a*/ 	.short	(.L_254 - .L_253)
.L_253:
        /*002c*/ 	.word	0x00000000
        /*0030*/ 	.short	0x0002
        /*0032*/ 	.short	0x0010
        /*0034*/ 	.byte	0x00, 0xf5, 0x21, 0x00


	//----- nvinfo : EIATTR_KPARAM_INFO
	.align		4
.L_254:
        /*0038*/ 	.byte	0x04, 0x17
        /*003a*/ 	.short	(.L_256 - .L_255)
.L_255:
        /*003c*/ 	.word	0x00000000
        /*0040*/ 	.short	0x0001
        /*0042*/ 	.short	0x0008
        /*0044*/ 	.byte	0x00, 0xf5, 0x21, 0x00


	//----- nvinfo : EIATTR_KPARAM_INFO
	.align		4
.L_256:
        /*0048*/ 	.byte	0x04, 0x17
        /*004a*/ 	.short	(.L_258 - .L_257)
.L_257:
        /*004c*/ 	.word	0x00000000
        /*0050*/ 	.short	0x0000
        /*0052*/ 	.short	0x0000
        /*0054*/ 	.byte	0x00, 0xf0, 0x21, 0x00


	//----- nvinfo : EIATTR_SPARSE_MMA_MASK
	.align		4
.L_258:
        /*0058*/ 	.byte	0x03, 0x50
        /*005a*/ 	.short	0x0000


	//----- nvinfo : EIATTR_MAXREG_COUNT
	.align		4
        /*005c*/ 	.byte	0x03, 0x1b
        /*005e*/ 	.short	0x00ff


	//----- nvinfo : EIATTR_MERCURY_ISA_VERSION
	.align		4
        /*0060*/ 	.byte	0x03, 0x5f
        /*0062*/ 	.short	0x0101


	//----- nvinfo : EIATTR_VRC_CTA_INIT_COUNT
	.align		4
        /*0064*/ 	.byte	0x02, 0x4a
	.zero		1
	.zero		1


	//----- nvinfo : EIATTR_EXIT_INSTR_OFFSETS
	.align		4
        /*0068*/ 	.byte	0x04, 0x1c
        /*006a*/ 	.short	(.L_260 - .L_259)


	//   ....[0]....
.L_259:
        /*006c*/ 	.word	0x00000150


	//   ....[1]....
        /*0070*/ 	.word	0x000001e0


	//----- nvinfo : EIATTR_CBANK_PARAM_SIZE
	.align		4
.L_260:
        /*0074*/ 	.byte	0x03, 0x19
        /*0076*/ 	.short	0x0020


	//----- nvinfo : EIATTR_PARAM_CBANK
	.align		4
        /*0078*/ 	.byte	0x04, 0x0a
        /*007a*/ 	.short	(.L_262 - .L_261)
	.align		4
.L_261:
        /*007c*/ 	.word	index@(.nv.constant0._ZN3cub18CUB_300001_SM_10006detail11scan_by_key25DeviceScanByKeyInitKernelINS0_24ReduceByKeyScanTileStateIiiLb1EEEPijEEvT_T0_PN4cuda3std3__415iterator_traitsIS8_vE10value_typeET1_i)
        /*0080*/ 	.short	0x0380
        /*0082*/ 	.short	0x0020


	//----- nvinfo : EIATTR_SW_WAR
	.align		4
.L_262:
        /*0084*/ 	.byte	0x04, 0x36
        /*0086*/ 	.short	(.L_264 - .L_263)
.L_263:
        /*0088*/ 	.word	0x00000008
.L_264:


//--------------------- .nv.info._ZN3cub18CUB_300001_SM_10006detail11scan_by_key21DeviceScanByKeyKernelINS2_10policy_hubIPiffN4cuda3std3__44plusIvEEE10Policy1000ES5_PfSD_NS0_24ReduceByKeyScanTileStateIfiLb1EEENS8_8equal_toIvEESA_NS0_8NullTypeEmfiEEvT0_PT9_T1_T2_T3_iT4_T5_T6_T7_ --------------------------
	.section	.nv.info._ZN3cub18CUB_300001_SM_10006detail11scan_by_key21DeviceScanByKeyKernelINS2_10policy_hubIPiffN4cuda3std3__44plusIvEEE10Policy1000ES5_PfSD_NS0_24ReduceByKeyScanTileStateIfiLb1EEENS8_8equal_toIvEESA_NS0_8NullTypeEmfiEEvT0_PT9_T1_T2_T3_iT4_T5_T6_T7_,"",@"SHT_CUDA_INFO"
	.sectionflags	@""
	.align	4


	//----- nvinfo : EIATTR_CUDA_API_VERSION
	.align		4
        /*0000*/ 	.byte	0x04, 0x37
        /*0002*/ 	.short	(.L_266 - .L_265)
.L_265:
        /*0004*/ 	.word	0x00000082


	//----- nvinfo : EIATTR_KPARAM_INFO
	.align		4
.L_266:
        /*0008*/ 	.byte	0x04, 0x17
        /*000a*/ 	.short	(.L_268 - .L_267)
.L_267:
        /*000c*/ 	.word	0x00000000
        /*0010*/ 	.short	0x0009
        /*0012*/ 	.short	0x0030
        /*0014*/ 	.byte	0x00, 0xf0, 0x21, 0x00


	//----- nvinfo : EIATTR_KPARAM_INFO
	.align		4
.L_268:
        /*0018*/ 	.byte	0x04, 0x17
        /*001a*/ 	.short	(.L_270 - .L_269)
.L_269:
        /*001c*/ 	.word	0x00000000
        /*0020*/ 	.short	0x0008
        /*0022*/ 	.short	0x002e
        /*0024*/ 	.byte	0x00, 0xf0, 0x05, 0x00


	//----- nvinfo : EIATTR_KPARAM_INFO
	.align		4
.L_270:
        /*0028*/ 	.byte	0x04, 0x17
        /*002a*/ 	.short	(.L_272 - .L_271)
.L_271:
        /*002c*/ 	.word	0x00000000
        /*0030*/ 	.short	0x0007
        /*0032*/ 	.short	0x002d
        /*0034*/ 	.byte	0x00, 0xf0, 0x05, 0x00


	//----- nvinfo : EIATTR_KPARAM_INFO
	.align		4
.L_272:
        /*0038*/ 	.byte	0x04, 0x17
        /*003a*/ 	.short	(.L_274 - .L_273)
.L_273:
        /*003c*/ 	.word	0x00000000
        /*0040*/ 	.short	0x0006
        /*0042*/ 	.short	0x002c
        /*0044*/ 	.byte	0x00, 0xf0, 0x05, 0x00


	//----- nvinfo : EIATTR_KPARAM_INFO
	.align		4
.L_274:
        /*0048*/ 	.byte	0x04, 0x17
        /*004a*/ 	.short	(.L_276 - .L_275)
.L_275:
        /*004c*/ 	.word	0x00000000
        /*0050*/ 	.short	0x0005
        /*0052*/ 	.short	0x0028
        /*0054*/ 	.byte	0x00, 0xf0, 0x11, 0x00


	//----- nvinfo : EIATTR_KPARAM_INFO
	.align		4
.L_276:
        /*0058*/ 	.byte	0x04, 0x17
        /*005a*/ 	.short	(.L_278 - .L_277)
.L_277:
        /*005c*/ 	.word	0x00000000
        /*0060*/ 	.short	0x0004
        /*0062*/ 	.short	0x0020
        /*0064*/ 	.byte	0x00, 0xf0, 0x21, 0x00


	//----- nvinfo : EIATTR_KPARAM_INFO
	.align		4
.L_278:
        /*0068*/ 	.byte	0x04, 0x17
        /*006a*/ 	.short	(.L_280 - .L_279)
.L_279:
        /*006c*/ 	.word	0x00000000
        /*0070*/ 	.short	0x0003
        /*0072*/ 	.short	0x0018
        /*0074*/ 	.byte	0x00, 0xf5, 0x21, 0x00


	//----- nvinfo : EIATTR_KPARAM_INFO
	.align		4
.L_280:
        /*0078*/ 	.byte	0x04, 0x17
        /*007a*/ 	.short	(.L_282 - .L_281)
.L_281:
        /*007c*/ 	.word	0x00000000
        /*0080*/ 	.short	0x0002
        /*0082*/ 	.short	0x0010
        /*0084*/ 	.byte	0x00, 0xf5, 0x21, 0x00


	//----- nvinfo : EIATTR_KPARAM_INFO
	.align		4
.L_282:
        /*0088*/ 	.byte	0x04, 0x17
        /*008a*/ 	.short	(.L_284 - .L_283)
.L_283:
        /*008c*/ 	.word	0x00000000
        /*0090*/ 	.short	0x0001
        /*0092*/ 	.short	0x0008
        /*0094*/ 	.byte	0x00, 0xf5, 0x21, 0x00


	//----- nvinfo : EIATTR_KPARAM_INFO
	.align		4
.L_284:
        /*0098*/ 	.byte	0x04, 0x17
        /*009a*/ 	.short	(.L_286 - .L_285)
.L_285:
        /*009c*/ 	.word	0x00000000
        /*00a0*/ 	.short	0x0000
        /*00a2*/ 	.short	0x0000
        /*00a4*/ 	.byte	0x00, 0xf5, 0x21, 0x00


	//----- nvinfo : EIATTR_SPARSE_MMA_MASK
	.align		4
.L_286:
        /*00a8*/ 	.byte	0x03, 0x50
        /*00aa*/ 	.short	0x0000


	//----- nvinfo : EIATTR_MAXREG_COUNT
	.align		4
        /*00ac*/ 	.byte	0x03, 0x1b
        /*00ae*/ 	.short	0x00ff


	//----- nvinfo : EIATTR_NUM_BARRIERS
	.align		4
        /*00b0*/ 	.byte	0x02, 0x4c
        /*00b2*/ 	.byte	0x01
	.zero		1


	//----- nvinfo : EIATTR_MERCURY_ISA_VERSION
	.align		4
        /*00b4*/ 	.byte	0x03, 0x5f
        /*00b6*/ 	.short	0x0101


	//----- nvinfo : EIATTR_UNUSED_LOAD_BYTE_OFFSET
	.align		4
        /*00b8*/ 	.byte	0x04, 0x44
        /*00ba*/ 	.short	(.L_288 - .L_287)


	//   ....[0]....
.L_287:
        /*00bc*/ 	.word	0x00005990
        /*00c0*/ 	.word	0x0000fff0


	//----- nvinfo : EIATTR_COOP_GROUP_MASK_REGIDS
	.align		4
.L_288:
        /*00c4*/ 	.byte	0x04, 0x29
        /*00c6*/ 	.short	(.L_290 - .L_289)


	//   ....[0]....
.L_289:
        /*00c8*/ 	.word	0xffffffff


	//   ....[1]....
        /*00cc*/ 	.word	0xffffffff


	//   ....[2]....
        /*00d0*/ 	.word	0xffffffff


	//   ....[3]....
        /*00d4*/ 	.word	0xffffffff


	//   ....[4]....
        /*00d8*/ 	.word	0xffffffff


	//   ....[5]....
        /*00dc*/ 	.word	0xffffffff


	//   ....[6]....
        /*00e0*/ 	.word	0xffffffff


	//   ....[7]....
        /*00e4*/ 	.word	0xffffffff


	//   ....[8]....
        /*00e8*/ 	.word	0xffffffff


	//   ....[9]....
        /*00ec*/ 	.word	0xffffffff


	//   ....[10]....
        /*00f0*/ 	.word	0xffffffff


	//   ....[11]....
        /*00f4*/ 	.word	0xffffffff


	//   ....[12]....
        /*00f8*/ 	.word	0xffffffff


	//   ....[13]....
        /*00fc*/ 	.word	0xffffffff


	//   ....[14]....
        /*0100*/ 	.word	0xffffffff


	//   ....[15]....
        /*0104*/ 	.word	0xffffffff


	//   ....[16]....
        /*0108*/ 	.word	0xffffffff


	//   ....[17]....
        /*010c*/ 	.word	0xffffffff


	//   ....[18]....
        /*0110*/ 	.word	0xffffffff


	//   ....[19]....
        /*0114*/ 	.word	0xffffffff


	//   ....[20]....
        /*0118*/ 	.word	0xffffffff


	//   ....[21]....
        /*011c*/ 	.word	0xffffffff


	//   ....[22]....
        /*0120*/ 	.word	0xffffffff


	//   ....[23]....
        /*0124*/ 	.word	0xffffffff


	//   ....[24]....
        /*0128*/ 	.word	0xffffffff


	//   ....[25]....
        /*012c*/ 	.word	0xffffffff


	//   ....[26]....
        /*0130*/ 	.word	0xffffffff


	//   ....[27]....
        /*0134*/ 	.word	0xffffffff


	//   ....[28]....
        /*0138*/ 	.word	0xffffffff


	//   ....[29]....
        /*013c*/ 	.word	0xffffffff


	//   ....[30]....
        /*0140*/ 	.word	0xffffffff


	//   ....[31]....
        /*0144*/ 	.word	0xffffffff


	//   ....[32]....
        /*0148*/ 	.word	0xffffffff


	//   ....[33]....
        /*014c*/ 	.word	0xffffffff


	//   ....[34]....
        /*0150*/ 	.word	0xffffffff


	//   ....[35]....
        /*0154*/ 	.word	0xffffffff


	//   ....[36]....
        /*0158*/ 	.word	0xffffffff


	//   ....[37]....
        /*015c*/ 	.word	0xffffffff


	//   ....[38]....
        /*0160*/ 	.word	0xffffffff


	//   ....[39]....
        /*0164*/ 	.word	0xffffffff


	//   ....[40]....
        /*0168*/ 	.word	0xffffffff


	//   ....[41]....
        /*016c*/ 	.word	0xffffffff


	//   ....[42]....
        /*0170*/ 	.word	0xffffffff


	//   ....[43]....
        /*0174*/ 	.word	0xffffffff


	//   ....[44]....
        /*0178*/ 	.word	0xffffffff


	//   ....[45]....
        /*017c*/ 	.word	0xffffffff


	//   ....[46]....
        /*0180*/ 	.word	0xffffffff


	//   ....[47]....
        /*0184*/ 	.word	0xffffffff


	//   ....[48]....
        /*0188*/ 	.word	0xffffffff


	//   ....[49]....
        /*018c*/ 	.word	0xffffffff


	//   ....[50]....
        /*0190*/ 	.word	0xffffffff


	//   ....[51]....
        /*0194*/ 	.word	0xffffffff


	//   ....[52]....
        /*0198*/ 	.word	0xffffffff


	//   ....[53]....
        /*019c*/ 	.word	0xffffffff


	//   ....[54]....
        /*01a0*/ 	.word	0xffffffff


	//   ....[55]....
        /*01a4*/ 	.word	0xffffffff


	//   ....[56]....
        /*01a8*/ 	.word	0xffffffff


	//   ....[57]....
        /*01ac*/ 	.word	0xffffffff


	//   ....[58]....
        /*01b0*/ 	.word	0xffffffff


	//   ....[59]....
        /*01b4*/ 	.word	0xffffffff


	//   ....[60]....
        /*01b8*/ 	.word	0xffffffff


	//   ....[61]....
        /*01bc*/ 	.word	0xffffffff


	//   ....[62]....
        /*01c0*/ 	.word	0xffffffff


	//   ....[63]....
        /*01c4*/ 	.word	0xffffffff


	//   ....[64]....
        /*01c8*/ 	.word	0xffffffff


	//   ....[65]....
        /*01cc*/ 	.word	0xffffffff


	//   ....[66]....
        /*01d0*/ 	.word	0xffffffff


	//   ....[67]....
        /*01d4*/ 	.word	0xffffffff


	//   ....[68]....
        /*01d8*/ 	.word	0xffffffff


	//   ....[69]....
        /*01dc*/ 	.word	0xffffffff


	//   ....[70]....
        /*01e0*/ 	.word	0xffffffff


	//   ....[71]....
        /*01e4*/ 	.word	0xffffffff


	//   ....[72]....
        /*01e8*/ 	.word	0xffffffff


	//   ....[73]....
        /*01ec*/ 	.word	0xffffffff


	//   ....[74]....
        /*01f0*/ 	.word	0xffffffff


	//   ....[75]....
        /*01f4*/ 	.word	0xffffffff


	//   ....[76]....
        /*01f8*/ 	.word	0xffffffff


	//   ....[77]....
        /*01fc*/ 	.word	0xffffffff


	//   ....[78]....
        /*0200*/ 	.word	0xffffffff


	//   ....[79]....
        /*0204*/ 	.word	0xffffffff


	//   ....[80]....
        /*0208*/ 	.word	0xffffffff


	//   ....[81]....
        /*020c*/ 	.word	0xffffffff


	//   ....[82]....
        /*0210*/ 	.word	0xffffffff


	//   ....[83]....
        /*0214*/ 	.word	0xffffffff


	//   ....[84]....
        /*0218*/ 	.word	0xffffffff


	//   ....[85]....
        /*021c*/ 	.word	0xffffffff


	//   ....[86]....
        /*0220*/ 	.word	0xffffffff


	//   ....[87]....
        /*0224*/ 	.word	0xffffffff


	//   ....[88]....
        /*0228*/ 	.word	0xffffffff


	//   ....[89]....
        /*022c*/ 	.word	0xffffffff


	//   ....[90]....
        /*0230*/ 	.word	0xffffffff


	//   ....[91]....
        /*0234*/ 	.word	0xffffffff


	//   ....[92]....
        /*0238*/ 	.word	0xffffffff


	//   ....[93]....
        /*023c*/ 	.word	0xffffffff


	//   ....[94]....
        /*0240*/ 	.word	0xffffffff


	//   ....[95]....
        /*0244*/ 	.word	0xffffffff


	//   ....[96]....
        /*0248*/ 	.word	0xffffffff


	//   ....[97]....
        /*024c*/ 	.word	0xffffffff


	//   ....[98]....
        /*0250*/ 	.word	0xffffffff


	//   ....[99]....
        /*0254*/ 	.word	0xffffffff


	//   ....[100]....
        /*0258*/ 	.word	0xffffffff


	//   ....[101]....
        /*025c*/ 	.word	0xffffffff


	//   ....[102]....
        /*0260*/ 	.word	0xffffffff


	//   ....[103]....
        /*0264*/ 	.word	0xffffffff


	//   ....[104]....
        /*0268*/ 	.word	0xffffffff


	//   ....[105]....
        /*026c*/ 	.word	0xffffffff


	//   ....[106]....
        /*0270*/ 	.word	0x0500003d


	//   ....[107]....
        /*0274*/ 	.word	0x0500003d


	//   ....[108]....
        /*0278*/ 	.word	0x0500003d


	//   ....[109]....
        /*027c*/ 	.word	0x0500003d


	//   ....[110]....
        /*0280*/ 	.word	0x0500003d


	//   ....[111]....
        /*0284*/ 	.word	0x0500003d


	//   ....[112]....
        /*0288*/ 	.word	0x0500003d


	//   ....[113]....
        /*028c*/ 	.word	0x0500003d


	//   ....[114]....
        /*0290*/ 	.word	0x0500003d


	//   ....[115]....
        /*0294*/ 	.word	0x0500003d


	//   ....[116]....
        /*0298*/ 	.word	0x0500003d


	//   ....[117]....
        /*029c*/ 	.word	0x0500003d


	//   ....[118]....
        /*02a0*/ 	.word	0x0500003d


	//   ....[119]....
        /*02a4*/ 	.word	0x0500003d


	//   ....[120]....
        /*02a8*/ 	.word	0x0500003d


	//   ....[121]....
        /*02ac*/ 	.word	0x0500003d


	//   ....[122]....
        /*02b0*/ 	.word	0x0500003d


	//   ....[123]....
        /*02b4*/ 	.word	0x0500003d


	//   ....[124]....
        /*02b8*/ 	.word	0x0500003d


	//   ....[125]....
        /*02bc*/ 	.word	0x0500003d


	//   ....[126]....
        /*02c0*/ 	.word	0x0500003d


	//   ....[127]....
        /*02c4*/ 	.word	0x0500003d


	//   ....[128]....
        /*02c8*/ 	.word	0x0500003d


	//   ....[129]....
        /*02cc*/ 	.word	0x0500003d


	//   ....[130]....
        /*02d0*/ 	.word	0x0500003d


	//   ....[131]....
        /*02d4*/ 	.word	0x0500003d


	//   ....[132]....
        /*02d8*/ 	.word	0x0500003d


	//   ....[133]....
        /*02dc*/ 	.word	0x0500003d


	//   ....[134]....
        /*02e0*/ 	.word	0x0500003d


	//   ....[135]....
        /*02e4*/ 	.word	0x0500003d


	//   ....[136]....
        /*02e8*/ 	.word	0x0500003d


	//   ....[137]....
        /*02ec*/ 	.word	0x0500003d


	//   ....[138]....
        /*02f0*/ 	.word	0x0500003d


	//   ....[139]....
        /*02f4*/ 	.word	0x0500003d


	//   ....[140]....
        /*02f8*/ 	.word	0x0500003d


	//   ....[141]....
        /*02fc*/ 	.word	0x0500003d


	//   ....[142]....
        /*0300*/ 	.word	0x0500003d


	//   ....[143]....
        /*0304*/ 	.word	0x0500003d


	//   ....[144]....
        /*0308*/ 	.word	0x0500003d


	//   ....[145]....
        /*030c*/ 	.word	0x0500003d


	//   ....[146]....
        /*0310*/ 	.word	0x0500003d


	//   ....[147]....
        /*0314*/ 	.word	0x0500003d


	//   ....[148]....
        /*0318*/ 	.word	0x0500003d


	//   ....[149]....
        /*031c*/ 	.word	0x0500003d


	//   ....[150]....
        /*0320*/ 	.word	0x0500003d


	//   ....[151]....
        /*0324*/ 	.word	0x0500003d


	//   ....[152]....
        /*0328*/ 	.word	0x0500003d


	//   ....[153]....
        /*032c*/ 	.word	0x0500003d


	//   ....[154]....
        /*0330*/ 	.word	0x0500003d


	//   ....[155]....
        /*0334*/ 	.word	0x0500003d


	//   ....[156]....
        /*0338*/ 	.word	0x0500003d


	//   ....[157]....
        /*033c*/ 	.word	0x0500003d


	//----- nvinfo : EIATTR_COOP_GROUP_INSTR_OFFSETS
	.align		4
.L_290:
        /*0340*/ 	.byte	0x04, 0x28
        /*0342*/ 	.short	(.L_292 - .L_291)


	//   ....[0]....
.L_291:
        /*0344*/ 	.word	0x00000480


	//   ....[1]....
        /*0348*/ 	.word	0x000007a0


	//   ....[2]....
        /*034c*/ 	.word	0x00000fd0


	//   ....[3]....
        /*0350*/ 	.word	0x00001000


	//   ....[4]....
        /*0354*/ 	.word	0x00001010


	//   ....[5]....
        /*0358*/ 	.word	0x00001060


	//   ....[6]....
        /*035c*/ 	.word	0x00001080


	//   ....[7]....
        /*0360*/ 	.word	0x000010e0


	//   ....[8]....
        /*0364*/ 	.word	0x000010f0


	//   ....[9]....
        /*0368*/ 	.word	0x00001140


	//   ....[10]....
        /*036c*/ 	.word	0x00001170


	//   ....[11]....
        /*0370*/ 	.word	0x000011c0


	//   ....[12]....
        /*0374*/ 	.word	0x000012b0


	//   ....[13]....
        /*0378*/ 	.word	0x00001390


	//   ....[14]....
        /*037c*/ 	.word	0x00001f00


	//   ....[15]....
        /*0380*/ 	.word	0x00001f10


	//   ....[16]....
        /*0384*/ 	.word	0x00001f80


	//   ....[17]....
        /*0388*/ 	.word	0x00001f90


	//   ....[18]....
        /*038c*/ 	.word	0x00001ff0


	//   ....[19]....
        /*0390*/ 	.word	0x00002000


	//   ....[20]....
        /*0394*/ 	.word	0x00002060


	//   ....[21]....
        /*0398*/ 	.word	0x00002070


	//   ....[22]....
        /*039c*/ 	.word	0x000020d0


	//   ....[23]....
        /*03a0*/ 	.word	0x000020f0


	//   ....[24]....
        /*03a4*/ 	.word	0x00002180


	//   ....[25]....
        /*03a8*/ 	.word	0x00002230


	//   ....[26]....
        /*03ac*/ 	.word	0x00002740


	//   ....[27]....
        /*03b0*/ 	.word	0x000027c0


	//   ....[28]....
        /*03b4*/ 	.word	0x00002840


	//   ....[29]....
        /*03b8*/ 	.word	0x00002860


	//   ....[30]....
        /*03bc*/ 	.word	0x000028e0


	//   ....[31]....
        /*03c0*/ 	.word	0x00002900


	//   ....[32]....
        /*03c4*/ 	.word	0x00002970


	//   ....[33]....
        /*03c8*/ 	.word	0x000029a0


	//   ....[34]....
        /*03cc*/ 	.word	0x000029f0


	//   ....[35]....
        /*03d0*/ 	.word	0x00002a10


	//   ....[36]....
        /*03d4*/ 	.word	0x00002a70


	//   ....[37]....
        /*03d8*/ 	.word	0x00002a90


	//   ....[38]....
        /*03dc*/ 	.word	0x00002aa0


	//   ....[39]....
        /*03e0*/ 	.word	0x00002d60


	//   ....[40]....
        /*03e4*/ 	.word	0x00002dd0


	//   ....[41]....
        /*03e8*/ 	.word	0x00002e50


	//   ....[42]....
        /*03ec*/ 	.word	0x00002e70


	//   ....[43]....
        /*03f0*/ 	.word	0x00002ee0


	//   ....[44]....
        /*03f4*/ 	.word	0x00002f00


	//   ....[45]....
        /*03f8*/ 	.word	0x00002f50


	//   ....[46]....
        /*03fc*/ 	.word	0x00002f80


	//   ....[47]....
        /*0400*/ 	.word	0x00002ff0


	//   ....[48]....
        /*0404*/ 	.word	0x00003010


	//   ....[49]....
        /*0408*/ 	.word	0x00003060


	//   ....[50]....
        /*040c*/ 	.word	0x000030a0


	//   ....[51]....
        /*0410*/ 	.word	0x000030b0


	//   ....[52]....
        /*0414*/ 	.word	0x00003730


	//   ....[53]....
        /*0418*/ 	.word	0x000041b0


	//   ....[54]....
        /*041c*/ 	.word	0x00004700


	//   ....[55]....
        /*0420*/ 	.word	0x000056c0


	//   ....[56]....
        /*0424*/ 	.word	0x000056f0


	//   ....[57]....
        /*0428*/ 	.word	0x00005710


	//   ....[58]....
        /*042c*/ 	.word	0x00005760


	//   ....[59]....
        /*0430*/ 	.word	0x00005770


	//   ....[60]....
        /*0434*/ 	.word	0x000057c0


	//   ....[61]....
        /*0438*/ 	.word	0x000057f0


	//   ....[62]....
        /*043c*/ 	.word	0x00005840


	//   ....[63]....
        /*0440*/ 	.word	0x00005870


	//   ....[64]....
        /*0444*/ 	.word	0x000058b0


	//   ....[65]....
        /*0448*/ 	.word	0x00005920


	//   ....[66]....
        /*044c*/ 	.word	0x00005930


	//   ....[67]....
        /*0450*/ 	.word	0x00006e60


	//   ....[68]....
        /*0454*/ 	.word	0x00006f60


	//   ....[69]....
        /*0458*/ 	.word	0x00006f80


	//   ....[70]....
        /*045c*/ 	.word	0x00006fd0


	//   ....[71]....
        /*0460*/ 	.word	0x00006fe0


	//   ....[72]....
        /*0464*/ 	.word	0x00007030


	//   ....[73]....
        /*0468*/ 	.word	0x00007060


	//   ....[74]....
        /*046c*/ 	.word	0x000070b0


	//   ....[75]....
        /*0470*/ 	.word	0x000070d0


	//   ....[76]....
        /*0474*/ 	.word	0x00007120


	//   ....[77]....
        /*0478*/ 	.word	0x000071a0


	//   ....[78]....
        /*047c*/ 	.word	0x00007340


	//   ....[79]....
        /*0480*/ 	.word	0x000077c0


	//   ....[80]....
        /*0484*/ 	.word	0x00007840


	//   ....[81]....
        /*0488*/ 	.word	0x000078f0


	//   ....[82]....
        /*048c*/ 	.word	0x00007900


	//   ....[83]....
        /*0490*/ 	.word	0x00007970


	//   ....[84]....
        /*0494*/ 	.word	0x000079c0


	//   ....[85]....
        /*0498*/ 	.word	0x000079d0


	//   ....[86]....
        /*049c*/ 	.word	0x00007a40


	//   ....[87]....
        /*04a0*/ 	.word	0x00007a50


	//   ....[88]....
        /*04a4*/ 	.word	0x00007ab0


	//   ....[89]....
        /*04a8*/ 	.word	0x00007ad0


	//   ....[90]....
        /*04ac*/ 	.word	0x00007b10


	//   ....[91]....
        /*04b0*/ 	.word	0x00007b90


	//   ....[92]....
        /*04b4*/ 	.word	0x00007dd0


	//   ....[93]....
        /*04b8*/ 	.word	0x00007e40


	//   ....[94]....
        /*04bc*/ 	.word	0x00007ec0


	//   ....[95]....
        /*04c0*/ 	.word	0x00007ed0


	//   ....[96]....
        /*04c4*/ 	.word	0x00007f40


	//   ....[97]....
        /*04c8*/ 	.word	0x00007f90


	//   ....[98]....
        /*04cc*/ 	.word	0x00007fa0


	//   ....[99]....
        /*04d0*/ 	.word	0x00008010


	//   ....[100]....
        /*04d4*/ 	.word	0x00008020


	//   ....[101]....
        /*04d8*/ 	.word	0x00008080


	//   ....[102]....
        /*04dc*/ 	.word	0x000080a0


	//   ....[103]....
        /*04e0*/ 	.word	0x000080e0


	//   ....[104]....
        /*04e4*/ 	.word	0x00008180


	//   ....[105]....
        /*04e8*/ 	.word	0x00008830


	//   ....[106]....
        /*04ec*/ 	.word	0x00008e50


	//   ....[107]....
        /*04f0*/ 	.word	0x00008f10


	//   ....[108]....
        /*04f4*/ 	.word	0x00008fe0


	//   ....[109]....
        /*04f8*/ 	.word	0x00009030


	//   ....[110]....
        /*04fc*/ 	.word	0x00009100


	//   ....[111]....
        /*0500*/ 	.word	0x00009150


	//   ....[112]....
        /*0504*/ 	.word	0x000091c0


	//   ....[113]....
        /*0508*/ 	.word	0x00009240


	//   ....[114]....
        /*050c*/ 	.word	0x000092c0


	//   ....[115]....
        /*0510*/ 	.word	0x00009350


	//   ....[116]....
        /*0514*/ 	.word	0x000093c0


	//   ....[117]....
        /*0518*/ 	.word	0x00009430


	//   ....[118]....
        /*051c*/ 	.word	0x000094f0


	//   ....[119]....
        /*0520*/ 	.word	0x00009570


	//   ....[120]....
        /*0524*/ 	.word	0x000095f0


	//   ....[121]....
        /*0528*/ 	.word	0x000096c0


	//   ....[122]....
        /*052c*/ 	.word	0x00009710


	//   ....[123]....
        /*0530*/ 	.word	0x000097e0


	//   ....[124]....
        /*0534*/ 	.word	0x00009830


	//   ....[125]....
        /*0538*/ 	.word	0x000098e0


	//   ....[126]....
        /*053c*/ 	.word	0x00009930


	//   ....[127]....
        /*0540*/ 	.word	0x000099b0


	//   ....[128]....
        /*0544*/ 	.word	0x00009a30


	//   ....[129]....
        /*0548*/ 	.word	0x00009ab0


	//   ....[130]....
        /*054c*/ 	.word	0x00009b20


	//   ....[131]....
        /*0550*/ 	.word	0x00009bf0


	//   ....[132]....
        /*0554*/ 	.word	0x00009c60


	//   ....[133]....
        /*0558*/ 	.word	0x00009ce0


	//   ....[134]....
        /*055c*/ 	.word	0x00009db0


	//   ....[135]....
        /*0560*/ 	.word	0x00009e00


	//   ....[136]....
        /*0564*/ 	.word	0x00009ed0


	//   ....[137]....
        /*0568*/ 	.word	0x00009f20


	//   ....[138]....
        /*056c*/ 	.word	0x00009fe0


	//   ....[139]....
        /*0570*/ 	.word	0x0000a030


	//   ....[140]....
        /*0574*/ 	.word	0x0000a0d0


	//   ....[141]....
        /*0578*/ 	.word	0x0000a120


	//   ....[142]....
        /*057c*/ 	.word	0x0000a200


	//   ....[143]....
        /*0580*/ 	.word	0x0000a250


	//   ....[144]....
        /*0584*/ 	.word	0x0000a300


	//   ....[145]....
        /*0588*/ 	.word	0x0000a370


	//   ....[146]....
        /*058c*/ 	.word	0x0000a3f0


	//   ....[147]....
        /*0590*/ 	.word	0x0000a4b0


	//   ....[148]....
        /*0594*/ 	.word	0x0000a500


	//   ....[149]....
        /*0598*/ 	.word	0x0000a5d0


	//   ....[150]....
        /*059c*/ 	.word	0x0000a620


	//   ....[151]....
        /*05a0*/ 	.word	0x0000a6d0


	//   ....[152]....
        /*05a4*/ 	.word	0x0000a720


	//   ....[153]....
        /*05a8*/ 	.word	0x0000a7d0


	//   ....[154]....
        /*05ac*/ 	.word	0x0000a820


	//   ....[155]....
        /*05b0*/ 	.word	0x0000a8d0


	//   ....[156]....
        /*05b4*/ 	.word	0x0000a920


	//   ....[157]....
        /*05b8*/ 	.word	0x0000a9f0


	//----- nvinfo : EIATTR_VRC_CTA_INIT_COUNT
	.align		4
.L_292:
        /*05bc*/ 	.byte	0x02, 0x4a
	.zero		1
	.zero		1


	//----- nvinfo : EIATTR_EXIT_INSTR_OFFSETS
	.align		4
        /*05c0*/ 	.byte	0x04, 0x1c
        /*05c2*/ 	.short	(.L_294 - .L_293)


	//   ....[0]....
.L_293:
        /*05c4*/ 	.word	0x000039f0


	//   ....[1]....
        /*05c8*/ 	.word	0x00003a20


	//   ....[2]....
        /*05cc*/ 	.word	0x00008de0


	//   ....[3]....
        /*05d0*/ 	.word	0x00008e00


	//----- nvinfo : EIATTR_MAX_THREADS
	.align		4
.L_294:
        /*05d4*/ 	.byte	0x04, 0x05
        /*05d6*/ 	.short	(.L_296 - .L_295)
.L_295:
        /*05d8*/ 	.word	0x000000e0
        /*05dc*/ 	.word	0x00000001
        /*05e0*/ 	.word	0x00000001


	//----- nvinfo : EIATTR_CRS_STACK_SIZE
	.align		4
.L_296:
        /*05e4*/ 	.byte	0x04, 0x1e
        /*05e6*/ 	.short	(.L_298 - .L_297)
.L_297:
        /*05e8*/ 	.word	0x00000000


	//----- nvinfo : EIATTR_CBANK_PARAM_SIZE
	.align		4
.L_298:
        /*05ec*/ 	.byte	0x03, 0x19
        /*05ee*/ 	.short	0x0038


	//----- nvinfo : EIATTR_PARAM_CBANK
	.align		4
        /*05f0*/ 	.byte	0x04, 0x0a
        /*05f2*/ 	.short	(.L_300 - .L_299)
	.align		4
.L_299:
        /*05f4*/ 	.word	index@(.nv.constant0._ZN3cub18CUB_300001_SM_10006detail11scan_by_key21DeviceScanByKeyKernelINS2_10policy_hubIPiffN4cuda3std3__44plusIvEEE10Policy1000ES5_PfSD_NS0_24ReduceByKeyScanTileStateIfiLb1EEENS8_8equal_toIvEESA_NS0_8NullTypeEmfiEEvT0_PT9_T1_T2_T3_iT4_T5_T6_T7_)
        /*05f8*/ 	.short	0x0380
        /*05fa*/ 	.short	0x0038


	//----- nvinfo : EIATTR_SW_WAR
	.align		4
.L_300:
        /*05fc*/ 	.byte	0x04, 0x36
        /*05fe*/ 	.short	(.L_302 - .L_301)
.L_301:
        /*0600*/ 	.word	0x00000008
.L_302:


//--------------------- .nv.info._ZN3cub18CUB_300001_SM_10006detail11scan_by_key25DeviceScanByKeyInitKernelINS0_24ReduceByKeyScanTileStateIfiLb1EEEPimEEvT_T0_PN4cuda3std3__415iterator_traitsIS8_vE10value_typeET1_i --------------------------
	.section	.nv.info._ZN3cub18CUB_300001_SM_10006detail11scan_by_key25DeviceScanByKeyInitKernelINS0_24ReduceByKeyScanTileStateIfiLb1EEEPimEEvT_T0_PN4cuda3std3__415iterator_traitsIS8_vE10value_typeET1_i,"",@"SHT_CUDA_INFO"
	.sectionflags	@""
	.align	4


	//----- nvinfo : EIATTR_CUDA_API_VERSION
	.align		4
        /*0000*/ 	.byte	0x04, 0x37
        /*0002*/ 	.short	(.L_304 - .L_303)
.L_303:
        /*0004*/ 	.word	0x00000082


	//----- nvinfo : EIATTR_KPARAM_INFO
	.align		4
.L_304:
        /*0008*/ 	.byte	0x04, 0x17
        /*000a*/ 	.short	(.L_306 - .L_305)
.L_305:
        /*000c*/ 	.word	0x00000000
        /*0010*/ 	.short	0x0004
        /*0012*/ 	.short	0x0020
        /*0014*/ 	.byte	0x00, 0xf0, 0x11, 0x00


	//----- nvinfo : EIATTR_KPARAM_INFO
	.align		4
.L_306:
        /*0018*/ 	.byte	0x04, 0x17
        /*001a*/ 	.short	(.L_308 - .L_307)
.L_307:
        /*001c*/ 	.word	0x00000000
        /*0020*/ 	.short	0x0003
        /*0022*/ 	.short	0x0018
        /*0024*/ 	.byte	0x00, 0xf0, 0x21, 0x00


	//----- nvinfo : EIATTR_KPARAM_INFO
	.align		4
.L_308:
        /*0028*/ 	.byte	0x04, 0x17
        /*002a*/ 	.short	(.L_310 - .L_309)
.L_309:
        /*002c*/ 	.word	0x00000000
        /*0030*/ 	.short	0x0002
        /*0032*/ 	.short	0x0010
        /*0034*/ 	.byte	0x00, 0xf5, 0x21, 0x00


	//----- nvinfo : EIATTR_KPARAM_INFO
	.align		4
.L_310:
        /*0038*/ 	.byte	0x04, 0x17
        /*003a*/ 	.short	(.L_312 - .L_311)
.L_311:
        /*003c*/ 	.word	0x00000000
        /*0040*/ 	.short	0x0001
        /*0042*/ 	.short	0x0008
        /*0044*/ 	.byte	0x00, 0xf5, 0x21, 0x00


	//----- nvinfo : EIATTR_KPARAM_INFO
	.align		4
.L_312:
        /*0048*/ 	.byte	0x04, 0x17
        /*004a*/ 	.short	(.L_314 - .L_313)
.L_313:
        /*004c*/ 	.word	0x00000000
        /*0050*/ 	.short	0x0000
        /*0052*/ 	.short	0x0000
        /*0054*/ 	.byte	0x00, 0xf0, 0x21, 0x00


	//----- nvinfo : EIATTR_SPARSE_MMA_MASK
	.align		4
.L_314:
        /*0058*/ 	.byte	0x03, 0x50
        /*005a*/ 	.short	0x0000


	//----- nvinfo : EIATTR_MAXREG_COUNT
	.align		4
        /*005c*/ 	.byte	0x03, 0x1b
        /*005e*/ 	.short	0x00ff


	//----- nvinfo : EIATTR_MERCURY_ISA_VERSION
	.align		4
        /*0060*/ 	.byte	0x03, 0x5f
        /*0062*/ 	.short	0x0101


	//----- nvinfo : EIATTR_VRC_CTA_INIT_COUNT
	.align		4
        /*0064*/ 	.byte	0x02, 0x4a
	.zero		1
	.zero		1


	//----- nvinfo : EIATTR_EXIT_INSTR_OFFSETS
	.align		4
        /*0068*/ 	.byte	0x04, 0x1c
        /*006a*/ 	.short	(.L_316 - .L_315)


	//   ....[0]....
.L_315:
        /*006c*/ 	.word	0x00000150


	//   ....[1]....
        /*0070*/ 	.word	0x00000200


	//----- nvinfo : EIATTR_CBANK_PARAM_SIZE
	.align		4
.L_316:
        /*0074*/ 	.byte	0x03, 0x19
        /*0076*/ 	.short	0x0024


	//----- nvinfo : EIATTR_PARAM_CBANK
	.align		4
        /*0078*/ 	.byte	0x04, 0x0a
        /*007a*/ 	.short	(.L_318 - .L_317)
	.align		4
.L_317:
        /*007c*/ 	.word	index@(.nv.constant0._ZN3cub18CUB_300001_SM_10006detail11scan_by_key25DeviceScanByKeyInitKernelINS0_24ReduceByKeyScanTileStateIfiLb1EEEPimEEvT_T0_PN4cuda3std3__415iterator_traitsIS8_vE10value_typeET1_i)
        /*0080*/ 	.short	0x0380
        /*0082*/ 	.short	0x0024


	//----- nvinfo : EIATTR_SW_WAR
	.align		4
.L_318:
        /*0084*/ 	.byte	0x04, 0x36
        /*0086*/ 	.short	(.L_320 - .L_319)
.L_319:
        /*0088*/ 	.word	0x00000008
.L_320:


//--------------------- .nv.info._ZN3cub18CUB_300001_SM_10006detail11scan_by_key21DeviceScanByKeyKernelINS2_10policy_hubIPiffN4cuda3std3__44plusIvEEE10Policy1000ES5_PfSD_NS0_24ReduceByKeyScanTileStateIfiLb1EEENS8_8equal_toIvEESA_NS0_8NullTypeEjfiEEvT0_PT9_T1_T2_T3_iT4_T5_T6_T7_ --------------------------
	.section	.nv.info._ZN3cub18CUB_300001_SM_10006detail11scan_by_key21DeviceScanByKeyKernelINS2_10policy_hubIPiffN4cuda3std3__44plusIvEEE10Policy1000ES5_PfSD_NS0_24ReduceByKeyScanTileStateIfiLb1EEENS8_8equal_toIvEESA_NS0_8NullTypeEjfiEEvT0_PT9_T1_T2_T3_iT4_T5_T6_T7_,"",@"SHT_CUDA_INFO"
	.sectionflags	@""
	.align	4


	//----- nvinfo : EIATTR_CUDA_API_VERSION
	.align		4
        /*0000*/ 	.byte	0x04, 0x37
        /*0002*/ 	.short	(.L_322 - .L_321)
.L_321:
        /*0004*/ 	.word	0x00000082


	//----- nvinfo : EIATTR_KPARAM_INFO
	.align		4
.L_322:
        /*0008*/ 	.byte	0x04, 0x17
        /*000a*/ 	.short	(.L_324 - .L_323)
.L_323:
        /*000c*/ 	.word	0x00000000
        /*0010*/ 	.short	0x0009
        /*0012*/ 	.short	0x0030
        /*0014*/ 	.byte	0x00, 0xf0, 0x11, 0x00


	//----- nvinfo : EIATTR_KPARAM_INFO
	.align		4
.L_324:
        /*0018*/ 	.byte	0x04, 0x17
        /*001a*/ 	.short	(.L_326 - .L_325)
.L_325:
        /*001c*/ 	.word	0x00000000
        /*0020*/ 	.short	0x0008
        /*0022*/ 	.short	0x002e
        /*0024*/ 	.byte	0x00, 0xf0, 0x05, 0x00


	//----- nvinfo : EIATTR_KPARAM_INFO
	.align		4
.L_326:
        /*0028*/ 	.byte	0x04, 0x17
        /*002a*/ 	.short	(.L_328 - .L_327)
.L_327:
        /*002c*/ 	.word	0x00000000
        /*0030*/ 	.short	0x0007
        /*0032*/ 	.short	0x002d
        /*0034*/ 	.byte	0x00, 0xf0, 0x05, 0x00


	//----- nvinfo : EIATTR_KPARAM_INFO
	.align		4
.L_328:
        /*0038*/ 	.byte	0x04, 0x17
        /*003a*/ 	.short	(.L_330 - .L_329)
.L_329:
        /*003c*/ 	.word	0x00000000
        /*0040*/ 	.short	0x0006
        /*0042*/ 	.short	0x002c
        /*0044*/ 	.byte	0x00, 0xf0, 0x05, 0x00


	//----- nvinfo : EIATTR_KPARAM_INFO
	.align		4
.L_330:
        /*0048*/ 	.byte	0x04, 0x17
        /*004a*/ 	.short	(.L_332 - .L_331)
.L_331:
        /*004c*/ 	.word	0x00000000
        /*0050*/ 	.short	0x0005
        /*0052*/ 	.short	0x0028
        /*0054*/ 	.byte	0x00, 0xf0, 0x11, 0x00


	//----- nvinfo : EIATTR_KPARAM_INFO
	.align		4
.L_332:
        /*0058*/ 	.byte	0x04, 0x17
        /*005a*/ 	.short	(.L_334 - .L_333)
.L_333:
        /*005c*/ 	.word	0x00000000
        /*0060*/ 	.short	0x0004
        /*0062*/ 	.short	0x0020
        /*0064*/ 	.byte	0x00, 0xf0, 0x21, 0x00


	//----- nvinfo : EIATTR_KPARAM_INFO
	.align		4
.L_334:
        /*0068*/ 	.byte	0x04, 0x17
        /*006a*/ 	.short	(.L_336 - .L_335)
.L_335:
        /*006c*/ 	.word	0x00000000
        /*0070*/ 	.short	0x0003
        /*0072*/ 	.short	0x0018
        /*0074*/ 	.byte	0x00, 0xf5, 0x21, 0x00


	//----- nvinfo : EIATTR_KPARAM_INFO
	.align		4
.L_336:
        /*0078*/ 	.byte	0x04, 0x17
        /*007a*/ 	.short	(.L_338 - .L_337)
.L_337:
        /*007c*/ 	.word	0x00000000
        /*0080*/ 	.short	0x0002
        /*0082*/ 	.short	0x0010
        /*0084*/ 	.byte	0x00, 0xf5, 0x21, 0x00


	//----- nvinfo : EIATTR_KPARAM_INFO
	.align		4
.L_338:
        /*0088*/ 	.byte	0x04, 0x17
        /*008a*/ 	.short	(.L_340 - .L_339)
.L_339:
        /*008c*/ 	.word	0x00000000
        /*0090*/ 	.short	0x0001
        /*0092*/ 	.short	0x0008
        /*0094*/ 	.byte	0x00, 0xf5, 0x21, 0x00


	//----- nvinfo : EIATTR_KPARAM_INFO
	.align		4
.L_340:
        /*0098*/ 	.byte	0x04, 0x17
        /*009a*/ 	.short	(.L_342 - .L_341)
.L_341:
        /*009c*/ 	.word	0x00000000
        /*00a0*/ 	.short	0x0000
        /*00a2*/ 	.short	0x0000
        /*00a4*/ 	.byte	0x00, 0xf5, 0x21, 0x00


	//----- nvinfo : EIATTR_SPARSE_MMA_MASK
	.align		4
.L_342:
        /*00a8*/ 	.byte	0x03, 0x50
        /*00aa*/ 	.short	0x0000


	//----- nvinfo : EIATTR_MAXREG_COUNT
	.align		4
        /*00ac*/ 	.byte	0x03, 0x1b
        /*00ae*/ 	.short	0x00ff


	//----- nvinfo : EIATTR_NUM_BARRIERS
	.align		4
        /*00b0*/ 	.byte	0x02, 0x4c
        /*00b2*/ 	.byte	0x01
	.zero		1


	//----- nvinfo : EIATTR_MERCURY_ISA_VERSION
	.align		4
        /*00b4*/ 	.byte	0x03, 0x5f
        /*00b6*/ 	.short	0x0101


	//----- nvinfo : EIATTR_UNUSED_LOAD_BYTE_OFFSET
	.align		4
        /*00b8*/ 	.byte	0x04, 0x44
        /*00ba*/ 	.short	(.L_344 - .L_343)


	//   ....[0]....
.L_343:
        /*00bc*/ 	.word	0x000056b0
        /*00c0*/ 	.word	0x0000fff0


	//----- nvinfo : EIATTR_COOP_GROUP_MASK_REGIDS
	.align		4
.L_344:
        /*00c4*/ 	.byte	0x04, 0x29
        /*00c6*/ 	.short	(.L_346 - .L_345)


	//   ....[0]....
.L_345:
        /*00c8*/ 	.word	0xffffffff


	//   ....[1]....
        /*00cc*/ 	.word	0xffffffff


	//   ....[2]....
        /*00d0*/ 	.word	0xffffffff


	//   ....[3]....
        /*00d4*/ 	.word	0xffffffff


	//   ....[4]....
        /*00d8*/ 	.word	0xffffffff


	//   ....[5]....
        /*00dc*/ 	.word	0xffffffff


	//   ....[6]....
        /*00e0*/ 	.word	0xffffffff


	//   ....[7]....
        /*00e4*/ 	.word	0xffffffff


	//   ....[8]....
        /*00e8*/ 	.word	0xffffffff


	//   ....[9]....
        /*00ec*/ 	.word	0xffffffff


	//   ....[10]....
        /*00f0*/ 	.word	0xffffffff


	//   ....[11]....
        /*00f4*/ 	.word	0xffffffff


	//   ....[12]....
        /*00f8*/ 	.word	0xffffffff


	//   ....[13]....
        /*00fc*/ 	.word	0xffffffff


	//   ....[14]....
        /*0100*/ 	.word	0xffffffff


	//   ....[15]....
        /*0104*/ 	.word	0xffffffff


	//   ....[16]....
        /*0108*/ 	.word	0xffffffff


	//   ....[17]....
        /*010c*/ 	.word	0xffffffff


	//   ....[18]....
        /*0110*/ 	.word	0xffffffff


	//   ....[19]....
        /*0114*/ 	.word	0xffffffff


	//   ....[20]....
        /*0118*/ 	.word	0xffffffff


	//   ....[21]....
        /*011c*/ 	.word	0xffffffff


	//   ....[22]....
        /*0120*/ 	.word	0xffffffff


	//   ....[23]....
        /*0124*/ 	.word	0xffffffff


	//   ....[24]....
        /*0128*/ 	.word	0xffffffff


	//   ....[25]....
        /*012c*/ 	.word	0xffffffff


	//   ....[26]....
        /*0130*/ 	.word	0xffffffff


	//   ....[27]....
        /*0134*/ 	.word	0xffffffff


	//   ....[28]....
        /*0138*/ 	.word	0xffffffff


	//   ....[29]....
        /*013c*/ 	.word	0xffffffff


	//   ....[30]....
        /*0140*/ 	.word	0xffffffff


	//   ....[31]....
        /*0144*/ 	.word	0xffffffff


	//   ....[32]....
        /*0148*/ 	.word	0xffffffff


	//   ....[33]....
        /*014c*/ 	.word	0xffffffff


	//   ....[34]....
        /*0150*/ 	.word	0xffffffff


	//   ....[35]....
        /*0154*/ 	.word	0xffffffff


	//   ....[36]....
        /*0158*/ 	.word	0xffffffff


	//   ....[37]....
        /*015c*/ 	.word	0xffffffff


	//   ....[38]....
        /*0160*/ 	.word	0xffffffff


	//   ....[39]....
        /*0164*/ 	.word	0xffffffff


	//   ....[40]....
        /*0168*/ 	.word	0xffffffff


	//   ....[41]....
        /*016c*/ 	.word	0xffffffff


	//   ....[42]....
        /*0170*/ 	.word	0xffffffff


	//   ....[43]....
        /*0174*/ 	.word	0xffffffff


	//   ....[44]....
        /*0178*/ 	.word	0xffffffff


	//   ....[45]....
        /*017c*/ 	.word	0xffffffff


	//   ....[46]....
        /*0180*/ 	.word	0xffffffff


	//   ....[47]....
        /*0184*/ 	.word	0xffffffff


	//   ....[48]....
        /*0188*/ 	.word	0xffffffff


	//   ....[49]....
        /*018c*/ 	.word	0xffffffff


	//   ....[50]....
        /*0190*/ 	.word	0xffffffff


	//   ....[51]....
        /*0194*/ 	.word	0xffffffff


	//   ....[52]....
        /*0198*/ 	.word	0xffffffff


	//   ....[53]....
        /*019c*/ 	.word	0xffffffff


	//   ....[54]....
        /*01a0*/ 	.word	0xffffffff


	//   ....[55]....
        /*01a4*/ 	.word	0xffffffff


	//   ....[56]....
        /*01a8*/ 	.word	0xffffffff


	//   ....[57]....
        /*01ac*/ 	.word	0xffffffff


	//   ....[58]....
        /*01b0*/ 	.word	0xffffffff


	//   ....[59]....
        /*01b4*/ 	.word	0xffffffff


	//   ....[60]....
        /*01b8*/ 	.word	0xffffffff


	//   ....[61]....
        /*01bc*/ 	.word	0xffffffff


	//   ....[62]....
        /*01c0*/ 	.word	0xffffffff


	//   ....[63]....
        /*01c4*/ 	.word	0xffffffff


	//   ....[64]....
        /*01c8*/ 	.word	0xffffffff


	//   ....[65]....
        /*01cc*/ 	.word	0xffffffff


	//   ....[66]....
        /*01d0*/ 	.word	0xffffffff


	//   ....[67]....
        /*01d4*/ 	.word	0xffffffff


	//   ....[68]....
        /*01d8*/ 	.word	0xffffffff


	//   ....[69]....
        /*01dc*/ 	.word	0xffffffff


	//   ....[70]....
        /*01e0*/ 	.word	0xffffffff


	//   ....[71]....
        /*01e4*/ 	.word	0xffffffff


	//   ....[72]....
        /*01e8*/ 	.word	0xffffffff


	//   ....[73]....
        /*01ec*/ 	.word	0xffffffff


	//   ....[74]....
        /*01f0*/ 	.word	0xffffffff


	//   ....[75]....
        /*01f4*/ 	.word	0xffffffff


	//   ....[76]....
        /*01f8*/ 	.word	0xffffffff


	//   ....[77]....
        /*01fc*/ 	.word	0xffffffff


	//   ....[78]....
        /*0200*/ 	.word	0xffffffff


	//   ....[79]....
        /*0204*/ 	.word	0xffffffff


	//   ....[80]....
        /*0208*/ 	.word	0xffffffff


	//   ....[81]....
        /*020c*/ 	.word	0xffffffff


	//   ....[82]....
        /*0210*/ 	.word	0xffffffff


	//   ....[83]....
        /*0214*/ 	.word	0xffffffff


	//   ....[84]....
        /*0218*/ 	.word	0xffffffff


	//   ....[85]....
        /*021c*/ 	.word	0xffffffff


	//   ....[86]....
        /*0220*/ 	.word	0xffffffff


	//   ....[87]....
        /*0224*/ 	.word	0xffffffff


	//   ....[88]....
        /*0228*/ 	.word	0xffffffff


	//   ....[89]....
        /*022c*/ 	.word	0xffffffff


	//   ....[90]....
        /*0230*/ 	.word	0xffffffff


	//   ....[91]....
        /*0234*/ 	.word	0xffffffff


	//   ....[92]....
        /*0238*/ 	.word	0xffffffff


	//   ....[93]....
        /*023c*/ 	.word	0xffffffff


	//   ....[94]....
        /*0240*/ 	.word	0xffffffff


	//   ....[95]....
        /*0244*/ 	.word	0xffffffff


	//   ....[96]....
        /*0248*/ 	.word	0xffffffff


	//   ....[97]....
        /*024c*/ 	.word	0xffffffff


	//   ....[98]....
        /*0250*/ 	.word	0xffffffff


	//   ....[99]....
        /*0254*/ 	.word	0xffffffff


	//   ....[100]....
        /*0258*/ 	.word	0xffffffff


	//   ....[101]....
        /*025c*/ 	.word	0xffffffff


	//   ....[102]....
        /*0260*/ 	.word	0xffffffff


	//   ....[103]....
        /*0264*/ 	.word	0xffffffff


	//   ....[104]....
        /*0268*/ 	.word	0xffffffff


	//   ....[105]....
        /*026c*/ 	.word	0xffffffff


	//   ....[106]....
        /*0270*/ 	.word	0x0500003d


	//   ....[107]....
        /*0274*/ 	.word	0x0500003d


	//   ....[108]....
        /*0278*/ 	.word	0x0500003d


	//   ....[109]....
        /*027c*/ 	.word	0x0500003d


	//   ....[110]....
        /*0280*/ 	.word	0x0500003d


	//   ....[111]....
        /*0284*/ 	.word	0x0500003d


	//   ....[112]....
        /*0288*/ 	.word	0x0500003d


	//   ....[113]....
        /*028c*/ 	.word	0x0500003d


	//   ....[114]....
        /*0290*/ 	.word	0x0500003d


	//   ....[115]....
        /*0294*/ 	.word	0x0500003d


	//   ....[116]....
        /*0298*/ 	.word	0x0500003d


	//   ....[117]....
        /*029c*/ 	.word	0x0500003d


	//   ....[118]....
        /*02a0*/ 	.word	0x0500003d


	//   ....[119]....
        /*02a4*/ 	.word	0x0500003d


	//   ....[120]....
        /*02a8*/ 	.word	0x0500003d


	//   ....[121]....
        /*02ac*/ 	.word	0x0500003d


	//   ....[122]....
        /*02b0*/ 	.word	0x0500003d


	//   ....[123]....
        /*02b4*/ 	.word	0x0500003d


	//   ....[124]....
        /*02b8*/ 	.word	0x0500003d


	//   ....[125]....
        /*02bc*/ 	.word	0x0500003d


	//   ....[126]....
        /*02c0*/ 	.word	0x0500003d


	//   ....[127]....
        /*02c4*/ 	.word	0x0500003d


	//   ....[128]....
        /*02c8*/ 	.word	0x0500003d


	//   ....[129]....
        /*02cc*/ 	.word	0x0500003d


	//   ....[130]....
        /*02d0*/ 	.word	0x0500003d


	//   ....[131]....
        /*02d4*/ 	.word	0x0500003d


	//   ....[132]....
        /*02d8*/ 	.word	0x0500003d


	//   ....[133]....
        /*02dc*/ 	.word	0x0500003d


	//   ....[134]....
        /*02e0*/ 	.word	0x0500003d


	//   ....[135]....
        /*02e4*/ 	.word	0x0500003d


	//   ....[136]....
        /*02e8*/ 	.word	0x0500003d


	//   ....[137]....
        /*02ec*/ 	.word	0x0500003d


	//   ....[138]....
        /*02f0*/ 	.word	0x0500003d


	//   ....[139]....
        /*02f4*/ 	.word	0x0500003d


	//   ....[140]....
        /*02f8*/ 	.word	0x0500003d


	//   ....[141]....
        /*02fc*/ 	.word	0x0500003d


	//   ....[142]....
        /*0300*/ 	.word	0x0500003d


	//   ....[143]....
        /*0304*/ 	.word	0x0500003d


	//   ....[144]....
        /*0308*/ 	.word	0x0500003d


	//   ....[145]....
        /*030c*/ 	.word	0x0500003d


	//   ....[146]....
        /*0310*/ 	.word	0x0500003d


	//   ....[147]....
        /*0314*/ 	.word	0x0500003d


	//   ....[148]....
        /*0318*/ 	.word	0x0500003d


	//   ....[149]....
        /*031c*/ 	.word	0x0500003d


	//   ....[150]....
        /*0320*/ 	.word	0x0500003d


	//   ....[151]....
        /*0324*/ 	.word	0x0500003d


	//   ....[152]....
        /*0328*/ 	.word	0x0500003d


	//   ....[153]....
        /*032c*/ 	.word	0x0500003d


	//   ....[154]....
        /*0330*/ 	.word	0x0500003d


	//   ....[155]....
        /*0334*/ 	.word	0x0500003d


	//   ....[156]....
        /*0338*/ 	.word	0x0500003d


	//   ....[157]....
        /*033c*/ 	.word	0x0500003d


	//----- nvinfo : EIATTR_COOP_GROUP_INSTR_OFFSETS
	.align		4
.L_346:
        /*0340*/ 	.byte	0x04, 0x28
        /*0342*/ 	.short	(.L_348 - .L_347)


	//   ....[0]....
.L_347:
        /*0344*/ 	.word	0x00000460


	//   ....[1]....
        /*0348*/ 	.word	0x00000780


	//   ....[2]....
        /*034c*/ 	.word	0x00000fb0


	//   ....[3]....
        /*0350*/ 	.word	0x00000fe0


	//   ....[4]....
        /*0354*/ 	.word	0x00000ff0


	//   ....[5]....
        /*0358*/ 	.word	0x00001040


	//   ....[6]....
        /*035c*/ 	.word	0x00001060


	//   ....[7]....
        /*0360*/ 	.word	0x000010c0


	//   ....[8]....
        /*0364*/ 	.word	0x000010d0


	//   ....[9]....
        /*0368*/ 	.word	0x00001120


	//   ....[10]....
        /*036c*/ 	.word	0x00001150


	//   ....[11]....
        /*0370*/ 	.word	0x000011a0


	//   ....[12]....
        /*0374*/ 	.word	0x00001290


	//   ....[13]....
        /*0378*/ 	.word	0x00001370


	//   ....[14]....
        /*037c*/ 	.word	0x00001ee0


	//   ....[15]....
        /*0380*/ 	.word	0x00001ef0


	//   ....[16]....
        /*0384*/ 	.word	0x00001f60


	//   ....[17]....
        /*0388*/ 	.word	0x00001f70


	//   ....[18]....
        /*038c*/ 	.word	0x00001fd0


	//   ....[19]....
        /*0390*/ 	.word	0x00001fe0


	//   ....[20]....
        /*0394*/ 	.word	0x00002040


	//   ....[21]....
        /*0398*/ 	.word	0x00002050


	//   ....[22]....
        /*039c*/ 	.word	0x000020b0


	//   ....[23]....
        /*03a0*/ 	.word	0x000020d0


	//   ....[24]....
        /*03a4*/ 	.word	0x00002160


	//   ....[25]....
        /*03a8*/ 	.word	0x00002210


	//   ....[26]....
        /*03ac*/ 	.word	0x00002720


	//   ....[27]....
        /*03b0*/ 	.word	0x000027a0


	//   ....[28]....
        /*03b4*/ 	.word	0x00002820


	//   ....[29]....
        /*03b8*/ 	.word	0x00002840


	//   ....[30]....
        /*03bc*/ 	.word	0x000028c0


	//   ....[31]....
        /*03c0*/ 	.word	0x000028e0


	//   ....[32]....
        /*03c4*/ 	.word	0x00002950


	//   ....[33]....
        /*03c8*/ 	.word	0x00002980


	//   ....[34]....
        /*03cc*/ 	.word	0x000029d0


	//   ....[35]....
        /*03d0*/ 	.word	0x000029f0


	//   ....[36]....
        /*03d4*/ 	.word	0x00002a50


	//   ....[37]....
        /*03d8*/ 	.word	0x00002a70


	//   ....[38]....
        /*03dc*/ 	.word	0x00002a80


	//   ....[39]....
        /*03e0*/ 	.word	0x00002d40


	//   ....[40]....
        /*03e4*/ 	.word	0x00002db0


	//   ....[41]....
        /*03e8*/ 	.word	0x00002e30


	//   ....[42]....
        /*03ec*/ 	.word	0x00002e50


	//   ....[43]....
        /*03f0*/ 	.word	0x00002ec0


	//   ....[44]....
        /*03f4*/ 	.word	0x00002ee0


	//   ....[45]....
        /*03f8*/ 	.word	0x00002f30


	//   ....[46]....
        /*03fc*/ 	.word	0x00002f60


	//   ....[47]....
        /*0400*/ 	.word	0x00002fd0


	//   ....[48]....
        /*0404*/ 	.word	0x00002ff0


	//   ....[49]....
        /*0408*/ 	.word	0x00003040


	//   ....[50]....
        /*040c*/ 	.word	0x00003080


	//   ....[51]....
        /*0410*/ 	.word	0x00003090


	//   ....[52]....
        /*0414*/ 	.word	0x00003700


	//   ....[53]....
        /*0418*/ 	.word	0x000041a0


	//   ....[54]....
        /*041c*/ 	.word	0x000046f0


	//   ....[55]....
        /*0420*/ 	.word	0x000053e0


	//   ....[56]....
        /*0424*/ 	.word	0x00005410


	//   ....[57]....
        /*0428*/ 	.word	0x00005430


	//   ....[58]....
        /*042c*/ 	.word	0x00005480


	//   ....[59]....
        /*0430*/ 	.word	0x00005490


	//   ....[60]....
        /*0434*/ 	.word	0x000054e0


	//   ....[61]....
        /*0438*/ 	.word	0x00005510


	//   ....[62]....
        /*043c*/ 	.word	0x00005560


	//   ....[63]....
        /*0440*/ 	.word	0x00005590


	//   ....[64]....
        /*0444*/ 	.word	0x000055d0


	//   ....[65]....
        /*0448*/ 	.word	0x00005640


	//   ....[66]....
        /*044c*/ 	.word	0x00005650


	//   ....[67]....
        /*0450*/ 	.word	0x00006800


	//   ....[68]....
        /*0454*/ 	.word	0x00006910


	//   ....[69]....
        /*0458*/ 	.word	0x00006930


	//   ....[70]....
        /*045c*/ 	.word	0x00006980


	//   ....[71]....
        /*0460*/ 	.word	0x00006990


	//   ....[72]....
        /*0464*/ 	.word	0x000069e0


	//   ....[73]....
        /*0468*/ 	.word	0x00006a10


	//   ....[74]....
        /*046c*/ 	.word	0x00006a60


	//   ....[75]....
        /*0470*/ 	.word	0x00006a80


	//   ....[76]....
        /*0474*/ 	.word	0x00006ad0


	//   ....[77]....
        /*0478*/ 	.word	0x00006b50


	//   ....[78]....
        /*047c*/ 	.word	0x00006ce0


	//   ....[79]....
        /*0480*/ 	.word	0x00007160


	//   ....[80]....
        /*0484*/ 	.word	0x000071e0


	//   ....[81]....
        /*0488*/ 	.word	0x00007290


	//   ....[82]....
        /*048c*/ 	.word	0x000072a0


	//   ....[83]....
        /*0490*/ 	.word	0x00007310


	//   ....[84]....
        /*0494*/ 	.word	0x00007360


	//   ....[85]....
        /*0498*/ 	.word	0x00007370


	//   ....[86]....
        /*049c*/ 	.word	0x000073e0


	//   ....[87]....
        /*04a0*/ 	.word	0x000073f0


	//   ....[88]....
        /*04a4*/ 	.word	0x00007450


	//   ....[89]....
        /*04a8*/ 	.word	0x00007470


	//   ....[90]....
        /*04ac*/ 	.word	0x000074b0


	//   ....[91]....
        /*04b0*/ 	.word	0x00007530


	//   ....[92]....
        /*04b4*/ 	.word	0x00007770


	//   ....[93]....
        /*04b8*/ 	.word	0x000077e0


	//   ....[94]....
        /*04bc*/ 	.word	0x00007860


	//   ....[95]....
        /*04c0*/ 	.word	0x00007870


	//   ....[96]....
        /*04c4*/ 	.word	0x000078e0


	//   ....[97]....
        /*04c8*/ 	.word	0x00007930


	//   ....[98]....
        /*04cc*/ 	.word	0x00007940


	//   ....[99]....
        /*04d0*/ 	.word	0x000079b0


	//   ....[100]....
        /*04d4*/ 	.word	0x000079c0


	//   ....[101]....
        /*04d8*/ 	.word	0x00007a20


	//   ....[102]....
        /*04dc*/ 	.word	0x00007a40


	//   ....[103]....
        /*04e0*/ 	.word	0x00007a80


	//   ....[104]....
        /*04e4*/ 	.word	0x00007b20


	//   ....[105]....
        /*04e8*/ 	.word	0x000081f0


	//   ....[106]....
        /*04ec*/ 	.word	0x00008800


	//   ....[107]....
        /*04f0*/ 	.word	0x000088c0


	//   ....[108]....
        /*04f4*/ 	.word	0x00008990


	//   ....[109]....
        /*04f8*/ 	.word	0x000089e0


	//   ....[110]....
        /*04fc*/ 	.word	0x00008ab0


	//   ....[111]....
        /*0500*/ 	.word	0x00008b00


	//   ....[112]....
        /*0504*/ 	.word	0x00008b70


	//   ....[113]....
        /*0508*/ 	.word	0x00008bf0


	//   ....[114]....
        /*050c*/ 	.word	0x00008c70


	//   ....[115]....
        /*0510*/ 	.word	0x00008d00


	//   ....[116]....
        /*0514*/ 	.word	0x00008d70


	//   ....[117]....
        /*0518*/ 	.word	0x00008de0


	//   ....[118]....
        /*051c*/ 	.word	0x00008ea0


	//   ....[119]....
        /*0520*/ 	.word	0x00008f20


	//   ....[120]....
        /*0524*/ 	.word	0x00008fa0


	//   ....[121]....
        /*0528*/ 	.word	0x00009070


	//   ....[122]....
        /*052c*/ 	.word	0x000090c0


	//   ....[123]....
        /*0530*/ 	.word	0x00009190


	//   ....[124]....
        /*0534*/ 	.word	0x000091e0


	//   ....[125]....
        /*0538*/ 	.word	0x00009290


	//   ....[126]....
        /*053c*/ 	.word	0x000092e0


	//   ....[127]....
        /*0540*/ 	.word	0x00009360


	//   ....[128]....
        /*0544*/ 	.word	0x000093e0


	//   ....[129]....
        /*0548*/ 	.word	0x00009460


	//   ....[130]....
        /*054c*/ 	.word	0x000094d0


	//   ....[131]....
        /*0550*/ 	.word	0x000095a0


	//   ....[132]....
        /*0554*/ 	.word	0x00009610


	//   ....[133]....
        /*0558*/ 	.word	0x00009690


	//   ....[134]....
        /*055c*/ 	.word	0x00009760


	//   ....[135]....
        /*0560*/ 	.word	0x000097b0


	//   ....[136]....
        /*0564*/ 	.word	0x00009880


	//   ....[137]....
        /*0568*/ 	.word	0x000098d0


	//   ....[138]....
        /*056c*/ 	.word	0x00009990


	//   ....[139]....
        /*0570*/ 	.word	0x000099e0


	//   ....[140]....
        /*0574*/ 	.word	0x00009a80


	//   ....[141]....
        /*0578*/ 	.word	0x00009ad0


	//   ....[142]....
        /*057c*/ 	.word	0x00009bb0


	//   ....[143]....
        /*0580*/ 	.word	0x00009c00


	//   ....[144]....
        /*0584*/ 	.word	0x00009cb0


	//   ....[145]....
        /*0588*/ 	.word	0x00009d20


	//   ....[146]....
        /*058c*/ 	.word	0x00009da0


	//   ....[147]....
        /*0590*/ 	.word	0x00009e60


	//   ....[148]....
        /*0594*/ 	.word	0x00009eb0


	//   ....[149]....
        /*0598*/ 	.word	0x00009f80


	//   ....[150]....
        /*059c*/ 	.word	0x00009fd0


	//   ....[151]....
        /*05a0*/ 	.word	0x0000a080


	//   ....[152]....
        /*05a4*/ 	.word	0x0000a0d0


	//   ....[153]....
        /*05a8*/ 	.word	0x0000a180


	//   ....[154]....
        /*05ac*/ 	.word	0x0000a1d0


	//   ....[155]....
        /*05b0*/ 	.word	0x0000a280


	//   ....[156]....
        /*05b4*/ 	.word	0x0000a2d0


	//   ....[157]....
        /*05b8*/ 	.word	0x0000a3a0


	//----- nvinfo : EIATTR_VRC_CTA_INIT_COUNT
	.align		4
.L_348:
        /*05bc*/ 	.byte	0x02, 0x4a
	.zero		1
	.zero		1


	//----- nvinfo : EIATTR_EXIT_INSTR_OFFSETS
	.align		4
        /*05c0*/ 	.byte	0x04, 0x1c
        /*05c2*/ 	.short	(.L_350 - .L_349)


	//   ....[0]....
.L_349:
        /*05c4*/ 	.word	0x000039e0


	//   ....[1]....
        /*05c8*/ 	.word	0x00003a00


	//   ....[2]....
        /*05cc*/ 	.word	0x00008790


	//   ....[3]....
        /*05d0*/ 	.word	0x000087b0


	//----- nvinfo : EIATTR_MAX_THREADS
	.align		4
.L_350:
        /*05d4*/ 	.byte	0x04, 0x05
        /*05d6*/ 	.short	(.L_352 - .L_351)
.L_351:
        /*05d8*/ 	.word	0x000000e0
        /*05dc*/ 	.word	0x00000001
        /*05e0*/ 	.word	0x00000001


	//----- nvinfo : EIATTR_CRS_STACK_SIZE
	.align		4
.L_352:
        /*05e4*/ 	.byte	0x04, 0x1e
        /*05e6*/ 	.short	(.L_354 - .L_353)
.L_353:
        /*05e8*/ 	.word	0x00000000


	//----- nvinfo : EIATTR_CBANK_PARAM_SIZE
	.align		4
.L_354:
        /*05ec*/ 	.byte	0x03, 0x19
        /*05ee*/ 	.short	0x0034


	//----- nvinfo : EIATTR_PARAM_CBANK
	.align		4
        /*05f0*/ 	.byte	0x04, 0x0a
        /*05f2*/ 	.short	(.L_356 - .L_355)
	.align		4
.L_355:
        /*05f4*/ 	.word	index@(.nv.constant0._ZN3cub18CUB_300001_SM_10006detail11scan_by_key21DeviceScanByKeyKernelINS2_10policy_hubIPiffN4cuda3std3__44plusIvEEE10Policy1000ES5_PfSD_NS0_24ReduceByKeyScanTileStateIfiLb1EEENS8_8equal_toIvEESA_NS0_8NullTypeEjfiEEvT0_PT9_T1_T2_T3_iT4_T5_T6_T7_)
        /*05f8*/ 	.short	0x0380
        /*05fa*/ 	.short	0x0034


	//----- nvinfo : EIATTR_SW_WAR
	.align		4
.L_356:
        /*05fc*/ 	.byte	0x04, 0x36
        /*05fe*/ 	.short	(.L_358 - .L_357)
.L_357:
        /*0600*/ 	.word	0x00000008
.L_358:


//--------------------- .nv.info._ZN3cub18CUB_300001_SM_10006detail11scan_by_key25DeviceScanByKeyInitKernelINS0_24ReduceByKeyScanTileStateIfiLb1EEEPijEEvT_T0_PN4cuda3std3__415iterator_traitsIS8_vE10value_typeET1_i --------------------------
	.section	.nv.info._ZN3cub18CUB_300001_SM_10006detail11scan_by_key25DeviceScanByKeyInitKernelINS0_24ReduceByKeyScanTileStateIfiLb1EEEPijEEvT_T0_PN4cuda3std3__415iterator_traitsIS8_vE10value_typeET1_i,"",@"SHT_CUDA_INFO"
	.sectionflags	@""
	.align	4


	//----- nvinfo : EIATTR_CUDA_API_VERSION
	.align		4
        /*0000*/ 	.byte	0x04, 0x37
        /*0002*/ 	.short	(.L_360 - .L_359)
.L_359:
        /*0004*/ 	.word	0x00000082


	//----- nvinfo : EIATTR_KPARAM_INFO
	.align		4
.L_360:
        /*0008*/ 	.byte	0x04, 0x17
        /*000a*/ 	.short	(.L_362 - .L_361)
.L_361:
        /*000c*/ 	.word	0x00000000
        /*0010*/ 	.short	0x0004
        /*0012*/ 	.short	0x001c
        /*0014*/ 	.byte	0x00, 0xf0, 0x11, 0x00


	//----- nvinfo : EIATTR_KPARAM_INFO
	.align		4
.L_362:
        /*0018*/ 	.byte	0x04, 0x17
        /*001a*/ 	.short	(.L_364 - .L_363)
.L_363:
        /*001c*/ 	.word	0x00000000
        /*0020*/ 	.short	0x0003
        /*0022*/ 	.short	0x0018
        /*0024*/ 	.byte	0x00, 0xf0, 0x11, 0x00


	//----- nvinfo : EIATTR_KPARAM_INFO
	.align		4
.L_364:
        /*0028*/ 	.byte	0x04, 0x17
        /*002a*/ 	.short	(.L_366 - .L_365)
.L_365:
        /*002c*/ 	.word	0x00000000
        /*0030*/ 	.short	0x0002
        /*0032*/ 	.short	0x0010
        /*0034*/ 	.byte	0x00, 0xf5, 0x21, 0x00


	//----- nvinfo : EIATTR_KPARAM_INFO
	.align		4
.L_366:
        /*0038*/ 	.byte	0x04, 0x17
        /*003a*/ 	.short	(.L_368 - .L_367)
.L_367:
        /*003c*/ 	.word	0x00000000
        /*0040*/ 	.short	0x0001
        /*0042*/ 	.short	0x0008
        /*0044*/ 	.byte	0x00, 0xf5, 0x21, 0x00


	//----- nvinfo : EIATTR_KPARAM_INFO
	.align		4
.L_368:
        /*0048*/ 	.byte	0x04, 0x17
        /*004a*/ 	.short	(.L_370 - .L_369)
.L_369:
        /*004c*/ 	.word	0x00000000
        /*0050*/ 	.short	0x0000
        /*0052*/ 	.short	0x0000
        /*0054*/ 	.byte	0x00, 0xf0, 0x21, 0x00


	//----- nvinfo : EIATTR_SPARSE_MMA_MASK
	.align		4
.L_370:
        /*0058*/ 	.byte	0x03, 0x50
        /*005a*/ 	.short	0x0000


	//----- nvinfo : EIATTR_MAXREG_COUNT
	.align		4
        /*005c*/ 	.byte	0x03, 0x1b
        /*005e*/ 	.short	0x00ff


	//----- nvinfo : EIATTR_MERCURY_ISA_VERSION
	.align		4
        /*0060*/ 	.byte	0x03, 0x5f
        /*0062*/ 	.short	0x0101


	//----- nvinfo : EIATTR_VRC_CTA_INIT_COUNT
	.align		4
        /*0064*/ 	.byte	0x02, 0x4a
	.zero		1
	.zero		1


	//----- nvinfo : EIATTR_EXIT_INSTR_OFFSETS
	.align		4
        /*0068*/ 	.byte	0x04, 0x1c
        /*006a*/ 	.short	(.L_372 - .L_371)


	//   ....[0]....
.L_371:
        /*006c*/ 	.word	0x00000150


	//   ....[1]....
        /*0070*/ 	.word	0x000001e0


	//----- nvinfo : EIATTR_CBANK_PARAM_SIZE
	.align		4
.L_372:
        /*0074*/ 	.byte	0x03, 0x19
        /*0076*/ 	.short	0x0020


	//----- nvinfo : EIATTR_PARAM_CBANK
	.align		4
        /*0078*/ 	.byte	0x04, 0x0a
        /*007a*/ 	.short	(.L_374 - .L_373)
	.align		4
.L_373:
        /*007c*/ 	.word	index@(.nv.constant0._ZN3cub18CUB_300001_SM_10006detail11scan_by_key25DeviceScanByKeyInitKernelINS0_24ReduceByKeyScanTileStateIfiLb1EEEPijEEvT_T0_PN4cuda3std3__415iterator_traitsIS8_vE10value_typeET1_i)
        /*0080*/ 	.short	0x0380
        /*0082*/ 	.short	0x0020


	//----- nvinfo : EIATTR_SW_WAR
	.align		4
.L_374:
        /*0084*/ 	.byte	0x04, 0x36
        /*0086*/ 	.short	(.L_376 - .L_375)
.L_375:
        /*0088*/ 	.word	0x00000008
.L_376:


//--------------------- .nv.info._ZN3cub18CUB_300001_SM_10006detail11EmptyKernelIvEEvv --------------------------
	.section	.nv.info._ZN3cub18CUB_300001_SM_10006detail11EmptyKernelIvEEvv,"",@"SHT_CUDA_INFO"
	.sectionflags	@""
	.align	4


	//----- nvinfo : EIATTR_CUDA_API_VERSION
	.align		4
        /*0000*/ 	.byte	0x04, 0x37
        /*0002*/ 	.short	(.L_378 - .L_377)
.L_377:
        /*0004*/ 	.word	0x00000082


	//----- nvinfo : EIATTR_SPARSE_MMA_MASK
	.align		4
.L_378:
        /*0008*/ 	.byte	0x03, 0x50
        /*000a*/ 	.short	0x0000


	//----- nvinfo : EIATTR_MAXREG_COUNT
	.align		4
        /*000c*/ 	.byte	0x03, 0x1b
        /*000e*/ 	.short	0x00ff


	//----- nvinfo : EIATTR_MERCURY_ISA_VERSION
	.align		4
        /*0010*/ 	.byte	0x03, 0x5f
        /*0012*/ 	.short	0x0101


	//----- nvinfo : EIATTR_VRC_CTA_INIT_COUNT
	.align		4
        /*0014*/ 	.byte	0x02, 0x4a
	.zero		1
	.zero		1


	//----- nvinfo : EIATTR_EXIT_INSTR_OFFSETS
	.align		4
        /*0018*/ 	.byte	0x04, 0x1c
        /*001a*/ 	.short	(.L_380 - .L_379)


	//   ....[0]....
.L_379:
        /*001c*/ 	.word	0x00000010


	//----- nvinfo : EIATTR_SW_WAR
	.align		4
.L_380:
        /*0020*/ 	.byte	0x04, 0x36
        /*0022*/ 	.short	(.L_382 - .L_381)
.L_381:
        /*0024*/ 	.word	0x00000008
.L_382:


//--------------------- .nv.info._Z20get_prediciton_valueP4nodeiP17attribute_id_pairPf --------------------------
	.section	.nv.info._Z20get_prediciton_valueP4nodeiP17attribute_id_pairPf,"",@"SHT_CUDA_INFO"
	.sectionflags	@""
	.align	4


	//----- nvinfo : EIATTR_CUDA_API_VERSION
	.align		4
        /*0000*/ 	.byte	0x04, 0x37
        /*0002*/ 	.short	(.L_384 - .L_383)
.L_383:
        /*0004*/ 	.word	0x00000082


	//----- nvinfo : EIATTR_KPARAM_INFO
	.align		4
.L_384:
        /*0008*/ 	.byte	0x04, 0x17
        /*000a*/ 	.short	(.L_386 - .L_385)
.L_385:
        /*000c*/ 	.word	0x00000000
        /*0010*/ 	.short	0x0003
        /*0012*/ 	.short	0x0018
        /*0014*/ 	.byte	0x00, 0xf5, 0x21, 0x00


	//----- nvinfo : EIATTR_KPARAM_INFO
	.align		4
.L_386:
        /*0018*/ 	.byte	0x04, 0x17
        /*001a*/ 	.short	(.L_388 - .L_387)
.L_387:
        /*001c*/ 	.word	0x00000000
        /*0020*/ 	.short	0x0002
        /*0022*/ 	.short	0x0010
        /*0024*/ 	.byte	0x00, 0xf5, 0x21, 0x00


	//----- nvinfo : EIATTR_KPARAM_INFO
	.align		4
.L_388:
        /*0028*/ 	.byte	0x04, 0x17
        /*002a*/ 	.short	(.L_390 - .L_389)
.L_389:
        /*002c*/ 	.word	0x00000000
        /*0030*/ 	.short	0x0001
        /*0032*/ 	.short	0x0008
        /*0034*/ 	.byte	0x00, 0xf0, 0x11, 0x00


	//----- nvinfo : EIATTR_KPARAM_INFO
	.align		4
.L_390:
        /*0038*/ 	.byte	0x04, 0x17
        /*003a*/ 	.short	(.L_392 - .L_391)
.L_391:
        /*003c*/ 	.word	0x00000000
        /*0040*/ 	.short	0x0000
        /*0042*/ 	.short	0x0000
        /*0044*/ 	.byte	0x00, 0xf5, 0x21, 0x00


	//----- nvinfo : EIATTR_SPARSE_MMA_MASK
	.align		4
.L_392:
        /*0048*/ 	.byte	0x03, 0x50
        /*004a*/ 	.short	0x0000


	//----- nvinfo : EIATTR_MAXREG_COUNT
	.align		4
        /*004c*/ 	.byte	0x03, 0x1b
        /*004e*/ 	.short	0x00ff


	//----- nvinfo : EIATTR_NUM_BARRIERS
	.align		4
        /*0050*/ 	.byte	0x02, 0x4c
        /*0052*/ 	.byte	0x01
	.zero		1


	//----- nvinfo : EIATTR_MERCURY_ISA_VERSION
	.align		4
        /*0054*/ 	.byte	0x03, 0x5f
        /*0056*/ 	.short	0x0101


	//----- nvinfo : EIATTR_VRC_CTA_INIT_COUNT
	.align		4
        /*0058*/ 	.byte	0x02, 0x4a
	.zero		1
	.zero		1


	//----- nvinfo : EIATTR_EXIT_INSTR_OFFSETS
	.align		4
        /*005c*/ 	.byte	0x04, 0x1c
        /*005e*/ 	.short	(.L_394 - .L_393)


	//   ....[0]....
.L_393:
        /*0060*/ 	.word	0x00000180


	//   ....[1]....
        /*0064*/ 	.word	0x00000830


	//   ....[2]....
        /*0068*/ 	.word	0x00000930


	//----- nvinfo : EIATTR_CRS_STACK_SIZE
	.align		4
.L_394:
        /*006c*/ 	.byte	0x04, 0x1e
        /*006e*/ 	.short	(.L_396 - .L_395)
.L_395:
        /*0070*/ 	.word	0x00000000


	//----- nvinfo : EIATTR_CBANK_PARAM_SIZE
	.align		4
.L_396:
        /*0074*/ 	.byte	0x03, 0x19
        /*0076*/ 	.short	0x0020


	//----- nvinfo : EIATTR_PARAM_CBANK
	.align		4
        /*0078*/ 	.byte	0x04, 0x0a
        /*007a*/ 	.short	(.L_398 - .L_397)
	.align		4
.L_397:
        /*007c*/ 	.word	index@(.nv.constant0._Z20get_prediciton_valueP4nodeiP17attribute_id_pairPf)
        /*0080*/ 	.short	0x0380
        /*0082*/ 	.short	0x0020


	//----- nvinfo : EIATTR_SW_WAR
	.align		4
.L_398:
        /*0084*/ 	.byte	0x04, 0x36
        /*0086*/ 	.short	(.L_400 - .L_399)
.L_399:
        /*0088*/ 	.word	0x00000008
.L_400:


//--------------------- .nv.info._Z10split_nodeP4nodePiiPbP17attribute_id_pairS4_ --------------------------
	.section	.nv.info._Z10split_nodeP4nodePiiPbP17attribute_id_pairS4_,"",@"SHT_CUDA_INFO"
	.sectionflags	@""
	.align	4


	//----- nvinfo : EIATTR_CUDA_API_VERSION
	.align		4
        /*0000*/ 	.byte	0x04, 0x37
        /*0002*/ 	.short	(.L_402 - .L_401)
.L_401:
        /*0004*/ 	.word	0x00000082


	//----- nvinfo : EIATTR_KPARAM_INFO
	.align		4
.L_402:
        /*0008*/ 	.byte	0x04, 0x17
        /*000a*/ 	.short	(.L_404 - .L_403)
.L_403:
        /*000c*/ 	.word	0x00000000
        /*0010*/ 	.short	0x0005
        /*0012*/ 	.short	0x0028
        /*0014*/ 	.byte	0x00, 0xf5, 0x21, 0x00


	//----- nvinfo : EIATTR_KPARAM_INFO
	.align		4
.L_404:
        /*0018*/ 	.byte	0x04, 0x17
        /*001a*/ 	.short	(.L_406 - .L_405)
.L_405:
        /*001c*/ 	.word	0x00000000
        /*0020*/ 	.short	0x0004
        /*0022*/ 	.short	0x0020
        /*0024*/ 	.byte	0x00, 0xf5, 0x21, 0x00


	//----- nvinfo : EIATTR_KPARAM_INFO
	.align		4
.L_406:
        /*0028*/ 	.byte	0x04, 0x17
        /*002a*/ 	.short	(.L_408 - .L_407)
.L_407:
        /*002c*/ 	.word	0x00000000
        /*0030*/ 	.short	0x0003
        /*0032*/ 	.short	0x0018
        /*0034*/ 	.byte	0x00, 0xf5, 0x21, 0x00


	//----- nvinfo : EIATTR_KPARAM_INFO
	.align		4
.L_408:
        /*0038*/ 	.byte	0x04, 0x17
        /*003a*/ 	.short	(.L_410 - .L_409)
.L_409:
        /*003c*/ 	.word	0x00000000
        /*0040*/ 	.short	0x0002
        /*0042*/ 	.short	0x0010
        /*0044*/ 	.byte	0x00, 0xf0, 0x11, 0x00


	//----- nvinfo : EIATTR_KPARAM_INFO
	.align		4
.L_410:
        /*0048*/ 	.byte	0x04, 0x17
        /*004a*/ 	.short	(.L_412 - .L_411)
.L_411:
        /*004c*/ 	.word	0x00000000
        /*0050*/ 	.short	0x0001
        /*0052*/ 	.short	0x0008
        /*0054*/ 	.byte	0x00, 0xf5, 0x21, 0x00


	//----- nvinfo : EIATTR_KPARAM_INFO
	.align		4
.L_412:
        /*0058*/ 	.byte	0x04, 0x17
        /*005a*/ 	.short	(.L_414 - .L_413)
.L_413:
        /*005c*/ 	.word	0x00000000
        /*0060*/ 	.short	0x0000
        /*0062*/ 	.short	0x0000
        /*0064*/ 	.byte	0x00, 0xf5, 0x21, 0x00


	//----- nvinfo : EIATTR_SPARSE_MMA_MASK
	.align		4
.L_414:
        /*0068*/ 	.byte	0x03, 0x50
        /*006a*/ 	.short	0x0000


	//----- nvinfo : EIATTR_MAXREG_COUNT
	.align		4
        /*006c*/ 	.byte	0x03, 0x1b
        /*006e*/ 	.short	0x00ff


	//----- nvinfo : EIATTR_NUM_BARRIERS
	.align		4
        /*0070*/ 	.byte	0x02, 0x4c
        /*0072*/ 	.byte	0x01
	.zero		1


	//----- nvinfo : EIATTR_MERCURY_ISA_VERSION
	.align		4
        /*0074*/ 	.byte	0x03, 0x5f
        /*0076*/ 	.short	0x0101


	//----- nvinfo : EIATTR_UNUSED_LOAD_BYTE_OFFSET
	.align		4
        /*0078*/ 	.byte	0x04, 0x44
        /*007a*/ 	.short	(.L_416 - .L_415)


	//   ....[0]....
.L_415:
        /*007c*/ 	.word	0x00000180
        /*0080*/ 	.word	0x00000fff


	//----- nvinfo : EIATTR_VRC_CTA_INIT_COUNT
	.align		4
.L_416:
        /*0084*/ 	.byte	0x02, 0x4a
	.zero		1
	.zero		1


	//----- nvinfo : EIATTR_EXIT_INSTR_OFFSETS
	.align		4
        /*0088*/ 	.byte	0x04, 0x1c
        /*008a*/ 	.short	(.L_418 - .L_417)


	//   ....[0]....
.L_417:
        /*008c*/ 	.word	0x000001a0


	//   ....[1]....
        /*0090*/ 	.word	0x000001d0


	//   ....[2]....
        /*0094*/ 	.word	0x000003d0


	//   ....[3]....
        /*0098*/ 	.word	0x00000690


	//   ....[4]....
        /*009c*/ 	.word	0x00000af0


	//----- nvinfo : EIATTR_CRS_STACK_SIZE
	.align		4
.L_418:
        /*00a0*/ 	.byte	0x04, 0x1e
        /*00a2*/ 	.short	(.L_420 - .L_419)
.L_419:
        /*00a4*/ 	.word	0x00000000


	//----- nvinfo : EIATTR_CBANK_PARAM_SIZE
	.align		4
.L_420:
        /*00a8*/ 	.byte	0x03, 0x19
        /*00aa*/ 	.short	0x0030


	//----- nvinfo : EIATTR_PARAM_CBANK
	.align		4
        /*00ac*/ 	.byte	0x04, 0x0a
        /*00ae*/ 	.short	(.L_422 - .L_421)
	.align		4
.L_421:
        /*00b0*/ 	.word	index@(.nv.constant0._Z10split_nodeP4nodePiiPbP17attribute_id_pairS4_)
        /*00b4*/ 	.short	0x0380
        /*00b6*/ 	.short	0x0030


	//----- nvinfo : EIATTR_SW_WAR
	.align		4
.L_422:
        /*00b8*/ 	.byte	0x04, 0x36
        /*00ba*/ 	.short	(.L_424 - .L_423)
.L_423:
        /*00bc*/ 	.word	0x00000008
.L_424:


//--------------------- .nv.info._Z17creat_child_nodesP4nodeiPiS1_i --------------------------
	.section	.nv.info._Z17creat_child_nodesP4nodeiPiS1_i,"",@"SHT_CUDA_INFO"
	.sectionflags	@""
	.align	4


	//----- nvinfo : EIATTR_CUDA_API_VERSION
	.align		4
        /*0000*/ 	.byte	0x04, 0x37
        /*0002*/ 	.short	(.L_426 - .L_425)
.L_425:
        /*0004*/ 	.word	0x00000082


	//----- nvinfo : EIATTR_KPARAM_INFO
	.align		4
.L_426:
        /*0008*/ 	.byte	0x04, 0x17
        /*000a*/ 	.short	(.L_428 - .L_427)
.L_427:
        /*000c*/ 	.word	0x00000000
        /*0010*/ 	.short	0x0004
        /*0012*/ 	.short	0x0020
        /*0014*/ 	.byte	0x00, 0xf0, 0x11, 0x00


	//----- nvinfo : EIATTR_KPARAM_INFO
	.align		4
.L_428:
        /*0018*/ 	.byte	0x04, 0x17
        /*001a*/ 	.short	(.L_430 - .L_429)
.L_429:
        /*001c*/ 	.word	0x00000000
        /*0020*/ 	.short	0x0003
        /*0022*/ 	.short	0x0018
        /*0024*/ 	.byte	0x00, 0xf5, 0x21, 0x00


	//----- nvinfo : EIATTR_KPARAM_INFO
	.align		4
.L_430:
        /*0028*/ 	.byte	0x04, 0x17
        /*002a*/ 	.short	(.L_432 - .L_431)
.L_431:
        /*002c*/ 	.word	0x00000000
        /*0030*/ 	.short	0x0002
        /*0032*/ 	.short	0x0010
        /*0034*/ 	.byte	0x00, 0xf5, 0x21, 0x00


	//----- nvinfo : EIATTR_KPARAM_INFO
	.align		4
.L_432:
        /*0038*/ 	.byte	0x04, 0x17
        /*003a*/ 	.short	(.L_434 - .L_433)
.L_433:
        /*003c*/ 	.word	0x00000000
        /*0040*/ 	.short	0x0001
        /*0042*/ 	.short	0x0008
        /*0044*/ 	.byte	0x00, 0xf0, 0x11, 0x00


	//----- nvinfo : EIATTR_KPARAM_INFO
	.align		4
.L_434:
        /*0048*/ 	.byte	0x04, 0x17
        /*004a*/ 	.short	(.L_436 - .L_435)
.L_435:
        /*004c*/ 	.word	0x00000000
        /*0050*/ 	.short	0x0000
        /*0052*/ 	.short	0x0000
        /*0054*/ 	.byte	0x00, 0xf5, 0x21, 0x00


	//----- nvinfo : EIATTR_SPARSE_MMA_MASK
	.align		4
.L_436:
        /*0058*/ 	.byte	0x03, 0x50
        /*005a*/ 	.short	0x0000


	//----- nvinfo : EIATTR_MAXREG_COUNT
	.align		4
        /*005c*/ 	.byte	0x03, 0x1b
        /*005e*/ 	.short	0x00ff


	//----- nvinfo : EIATTR_MERCURY_ISA_VERSION
	.align		4
        /*0060*/ 	.byte	0x03, 0x5f
        /*0062*/ 	.short	0x0101


	//----- nvinfo : EIATTR_INT_WARP_WIDE_INSTR_OFFSETS
	.align		4
        /*0064*/ 	.byte	0x04, 0x31
        /*0066*/ 	.short	(.L_438 - .L_437)


	//   ....[0]....
.L_437:
        /*0068*/ 	.word	0x00000290


	//----- nvinfo : EIATTR_VRC_CTA_INIT_COUNT
	.align		4
.L_438:
        /*006c*/ 	.byte	0x02, 0x4a
	.zero		1
	.zero		1


	//----- nvinfo : EIATTR_EXIT_INSTR_OFFSETS
	.align		4
        /*0070*/ 	.byte	0x04, 0x1c
        /*0072*/ 	.short	(.L_440 - .L_439)


	//   ....[0]....
.L_439:
        /*0074*/ 	.word	0x00000090


	//   ....[1]....
        /*0078*/ 	.word	0x000006e0


	//   ....[2]....
        /*007c*/ 	.word	0x00000710


	//----- nvinfo : EIATTR_CRS_STACK_SIZE
	.align		4
.L_440:
        /*0080*/ 	.byte	0x04, 0x1e
        /*0082*/ 	.short	(.L_442 - .L_441)
.L_441:
        /*0084*/ 	.word	0x00000000


	//----- nvinfo : EIATTR_CBANK_PARAM_SIZE
	.align		4
.L_442:
        /*0088*/ 	.byte	0x03, 0x19
        /*008a*/ 	.short	0x0024


	//----- nvinfo : EIATTR_PARAM_CBANK
	.align		4
        /*008c*/ 	.byte	0x04, 0x0a
        /*008e*/ 	.short	(.L_444 - .L_443)
	.align		4
.L_443:
        /*0090*/ 	.word	index@(.nv.constant0._Z17creat_child_nodesP4nodeiPiS1_i)
        /*0094*/ 	.short	0x0380
        /*0096*/ 	.short	0x0024


	//----- nvinfo : EIATTR_SW_WAR
	.align		4
.L_444:
        /*0098*/ 	.byte	0x04, 0x36
        /*009a*/ 	.short	(.L_446 - .L_445)
.L_445:
        /*009c*/ 	.word	0x00000008
.L_446:


//--------------------- .nv.info._Z11set_counterP4nodePfPiS2_iPbP17attribute_id_pair --------------------------
	.section	.nv.info._Z11set_counterP4nodePfPiS2_iPbP17attribute_id_pair,"",@"SHT_CUDA_INFO"
	.sectionflags	@""
	.align	4


	//----- nvinfo : EIATTR_CUDA_API_VERSION
	.align		4
        /*0000*/ 	.byte	0x04, 0x37
        /*0002*/ 	.short	(.L_448 - .L_447)
.L_447:
        /*0004*/ 	.word	0x00000082


	//----- nvinfo : EIATTR_KPARAM_INFO
	.align		4
.L_448:
        /*0008*/ 	.byte	0x04, 0x17
        /*000a*/ 	.short	(.L_450 - .L_449)
.L_449:
        /*000c*/ 	.word	0x00000000
        /*0010*/ 	.short	0x0006
        /*0012*/ 	.short	0x0030
        /*0014*/ 	.byte	0x00, 0xf5, 0x21, 0x00


	//----- nvinfo : EIATTR_KPARAM_INFO
	.align		4
.L_450:
        /*0018*/ 	.byte	0x04, 0x17
        /*001a*/ 	.short	(.L_452 - .L_451)
.L_451:
        /*001c*/ 	.word	0x00000000
        /*0020*/ 	.short	0x0005
        /*0022*/ 	.short	0x0028
        /*0024*/ 	.byte	0x00, 0xf5, 0x21, 0x00


	//----- nvinfo : EIATTR_KPARAM_INFO
	.align		4
.L_452:
        /*0028*/ 	.byte	0x04, 0x17
        /*002a*/ 	.short	(.L_454 - .L_453)
.L_453:
        /*002c*/ 	.word	0x00000000
        /*0030*/ 	.short	0x0004
        /*0032*/ 	.short	0x0020
        /*0034*/ 	.byte	0x00, 0xf0, 0x11, 0x00


	//----- nvinfo : EIATTR_KPARAM_INFO
	.align		4
.L_454:
        /*0038*/ 	.byte	0x04, 0x17
        /*003a*/ 	.short	(.L_456 - .L_455)
.L_455:
        /*003c*/ 	.word	0x00000000
        /*0040*/ 	.short	0x0003
        /*0042*/ 	.short	0x0018
        /*0044*/ 	.byte	0x00, 0xf5, 0x21, 0x00


	//----- nvinfo : EIATTR_KPARAM_INFO
	.align		4
.L_456:
        /*0048*/ 	.byte	0x04, 0x17
        /*004a*/ 	.short	(.L_458 - .L_457)
.L_457:
        /*004c*/ 	.word	0x00000000
        /*0050*/ 	.short	0x0002
        /*0052*/ 	.short	0x0010
        /*0054*/ 	.byte	0x00, 0xf5, 0x21, 0x00


	//----- nvinfo : EIATTR_KPARAM_INFO
	.align		4
.L_458:
        /*0058*/ 	.byte	0x04, 0x17
        /*005a*/ 	.short	(.L_460 - .L_459)
.L_459:
        /*005c*/ 	.word	0x00000000
        /*0060*/ 	.short	0x0001
        /*0062*/ 	.short	0x0008
        /*0064*/ 	.byte	0x00, 0xf5, 0x21, 0x00


	//----- nvinfo : EIATTR_KPARAM_INFO
	.align		4
.L_460:
        /*0068*/ 	.byte	0x04, 0x17
        /*006a*/ 	.short	(.L_462 - .L_461)
.L_461:
        /*006c*/ 	.word	0x00000000
        /*0070*/ 	.short	0x0000
        /*0072*/ 	.short	0x0000
        /*0074*/ 	.byte	0x00, 0xf5, 0x21, 0x00


	//----- nvinfo : EIATTR_SPARSE_MMA_MASK
	.align		4
.L_462:
        /*0078*/ 	.byte	0x03, 0x50
        /*007a*/ 	.short	0x0000


	//----- nvinfo : EIATTR_MAXREG_COUNT
	.align		4
        /*007c*/ 	.byte	0x03, 0x1b
        /*007e*/ 	.short	0x00ff


	//----- nvinfo : EIATTR_NUM_BARRIERS
	.align		4
        /*0080*/ 	.byte	0x02, 0x4c
        /*0082*/ 	.byte	0x01
	.zero		1


	//----- nvinfo : EIATTR_MERCURY_ISA_VERSION
	.align		4
        /*0084*/ 	.byte	0x03, 0x5f
        /*0086*/ 	.short	0x0101


	//----- nvinfo : EIATTR_VRC_CTA_INIT_COUNT
	.align		4
        /*0088*/ 	.byte	0x02, 0x4a
	.zero		1
	.zero		1


	//----- nvinfo : EIATTR_EXIT_INSTR_OFFSETS
	.align		4
        /*008c*/ 	.byte	0x04, 0x1c
        /*008e*/ 	.short	(.L_464 - .L_463)


	//   ....[0]....
.L_463:
        /*0090*/ 	.word	0x000001a0


	//   ....[1]....
        /*0094*/ 	.word	0x000001d0


	//   ....[2]....
        /*0098*/ 	.word	0x00000b40


	//----- nvinfo : EIATTR_CRS_STACK_SIZE
	.align		4
.L_464:
        /*009c*/ 	.byte	0x04, 0x1e
        /*009e*/ 	.short	(.L_466 - .L_465)
.L_465:
        /*00a0*/ 	.word	0x00000000


	//----- nvinfo : EIATTR_CBANK_PARAM_SIZE
	.align		4
.L_466:
        /*00a4*/ 	.byte	0x03, 0x19
        /*00a6*/ 	.short	0x0038


	//----- nvinfo : EIATTR_PARAM_CBANK
	.align		4
        /*00a8*/ 	.byte	0x04, 0x0a
        /*00aa*/ 	.short	(.L_468 - .L_467)
	.align		4
.L_467:
        /*00ac*/ 	.word	index@(.nv.constant0._Z11set_counterP4nodePfPiS2_iPbP17attribute_id_pair)
        /*00b0*/ 	.short	0x0380
        /*00b2*/ 	.short	0x0038


	//----- nvinfo : EIATTR_SW_WAR
	.align		4
.L_468:
        /*00b4*/ 	.byte	0x04, 0x36
        /*00b6*/ 	.short	(.L_470 - .L_469)
.L_469:
        /*00b8*/ 	.word	0x00000008
.L_470:


//--------------------- .nv.info._Z20get_best_split_pointP4nodePfiP17attribute_id_pair --------------------------
	.section	.nv.info._Z20get_best_split_pointP4nodePfiP17attribute_id_pair,"",@"SHT_CUDA_INFO"
	.sectionflags	@""
	.align	4


	//----- nvinfo : EIATTR_CUDA_API_VERSION
	.align		4
        /*0000*/ 	.byte	0x04, 0x37
        /*0002*/ 	.short	(.L_472 - .L_471)
.L_471:
        /*0004*/ 	.word	0x00000082


	//----- nvinfo : EIATTR_KPARAM_INFO
	.align		4
.L_472:
        /*0008*/ 	.byte	0x04, 0x17
        /*000a*/ 	.short	(.L_474 - .L_473)
.L_473:
        /*000c*/ 	.word	0x00000000
        /*0010*/ 	.short	0x0003
        /*0012*/ 	.short	0x0018
        /*0014*/ 	.byte	0x00, 0xf5, 0x21, 0x00


	//----- nvinfo : EIATTR_KPARAM_INFO
	.align		4
.L_474:
        /*0018*/ 	.byte	0x04, 0x17
        /*001a*/ 	.short	(.L_476 - .L_475)
.L_475:
        /*001c*/ 	.word	0x00000000
        /*0020*/ 	.short	0x0002
        /*0022*/ 	.short	0x0010
        /*0024*/ 	.byte	0x00, 0xf0, 0x11, 0x00


	//----- nvinfo : EIATTR_KPARAM_INFO
	.align		4
.L_476:
        /*0028*/ 	.byte	0x04, 0x17
        /*002a*/ 	.short	(.L_478 - .L_477)
.L_477:
        /*002c*/ 	.word	0x00000000
        /*0030*/ 	.short	0x0001
        /*0032*/ 	.short	0x0008
        /*0034*/ 	.byte	0x00, 0xf5, 0x21, 0x00


	//----- nvinfo : EIATTR_KPARAM_INFO
	.align		4
.L_478:
        /*0038*/ 	.byte	0x04, 0x17
        /*003a*/ 	.short	(.L_480 - .L_479)
.L_479:
        /*003c*/ 	.word	0x00000000
        /*0040*/ 	.short	0x0000
        /*0042*/ 	.short	0x0000
        /*0044*/ 	.byte	0x00, 0xf5, 0x21, 0x00


	//----- nvinfo : EIATTR_SPARSE_MMA_MASK
	.align		4
.L_480:
        /*0048*/ 	.byte	0x03, 0x50
        /*004a*/ 	.short	0x0000


	//----- nvinfo : EIATTR_MAXREG_COUNT
	.align		4
        /*004c*/ 	.byte	0x03, 0x1b
        /*004e*/ 	.short	0x00ff


	//----- nvinfo : EIATTR_NUM_BARRIERS
	.align		4
        /*0050*/ 	.byte	0x02, 0x4c
        /*0052*/ 	.byte	0x01
	.zero		1


	//----- nvinfo : EIATTR_MERCURY_ISA_VERSION
	.align		4
        /*0054*/ 	.byte	0x03, 0x5f
        /*0056*/ 	.short	0x0101


	//----- nvinfo : EIATTR_VRC_CTA_INIT_COUNT
	.align		4
        /*0058*/ 	.byte	0x02, 0x4a
	.zero		1
	.zero		1


	//----- nvinfo : EIATTR_EXIT_INSTR_OFFSETS
	.align		4
        /*005c*/ 	.byte	0x04, 0x1c
        /*005e*/ 	.short	(.L_482 - .L_481)


	//   ....[0]....
.L_481:
        /*0060*/ 	.word	0x00000190


	//   ....[1]....
        /*0064*/ 	.word	0x00001560


	//   ....[2]....
        /*0068*/ 	.word	0x00001590


	//   ....[3]....
        /*006c*/ 	.word	0x000017d0


	//----- nvinfo : EIATTR_CRS_STACK_SIZE
	.align		4
.L_482:
        /*0070*/ 	.byte	0x04, 0x1e
        /*0072*/ 	.short	(.L_484 - .L_483)
.L_483:
        /*0074*/ 	.word	0x00000000


	//----- nvinfo : EIATTR_CBANK_PARAM_SIZE
	.align		4
.L_484:
        /*0078*/ 	.byte	0x03, 0x19
        /*007a*/ 	.short	0x0020


	//----- nvinfo : EIATTR_PARAM_CBANK
	.align		4
        /*007c*/ 	.byte	0x04, 0x0a
        /*007e*/ 	.short	(.L_486 - .L_485)
	.align		4
.L_485:
        /*0080*/ 	.word	index@(.nv.constant0._Z20get_best_split_pointP4nodePfiP17attribute_id_pair)
        /*0084*/ 	.short	0x0380
        /*0086*/ 	.short	0x0020


	//----- nvinfo : EIATTR_SW_WAR
	.align		4
.L_486:
        /*0088*/ 	.byte	0x04, 0x36
        /*008a*/ 	.short	(.L_488 - .L_487)
.L_487:
        /*008c*/ 	.word	0x00000008
.L_488:


//--------------------- .nv.info._Z8get_gainP4nodePfi --------------------------
	.section	.nv.info._Z8get_gainP4nodePfi,"",@"SHT_CUDA_INFO"
	.sectionflags	@""
	.align	4


	//----- nvinfo : EIATTR_CUDA_API_VERSION
	.align		4
        /*0000*/ 	.byte	0x04, 0x37
        /*0002*/ 	.short	(.L_490 - .L_489)
.L_489:
        /*0004*/ 	.word	0x00000082


	//----- nvinfo : EIATTR_KPARAM_INFO
	.align		4
.L_490:
        /*0008*/ 	.byte	0x04, 0x17
        /*000a*/ 	.short	(.L_492 - .L_491)
.L_491:
        /*000c*/ 	.word	0x00000000
        /*0010*/ 	.short	0x0002
        /*0012*/ 	.short	0x0010
        /*0014*/ 	.byte	0x00, 0xf0, 0x11, 0x00


	//----- nvinfo : EIATTR_KPARAM_INFO
	.align		4
.L_492:
        /*0018*/ 	.byte	0x04, 0x17
        /*001a*/ 	.short	(.L_494 - .L_493)
.L_493:
        /*001c*/ 	.word	0x00000000
        /*0020*/ 	.short	0x0001
        /*0022*/ 	.short	0x0008
        /*0024*/ 	.byte	0x00, 0xf5, 0x21, 0x00


	//----- nvinfo : EIATTR_KPARAM_INFO
	.align		4
.L_494:
        /*0028*/ 	.byte	0x04, 0x17
        /*002a*/ 	.short	(.L_496 - .L_495)
.L_495:
        /*002c*/ 	.word	0x00000000
        /*0030*/ 	.short	0x0000
        /*0032*/ 	.short	0x0000
        /*0034*/ 	.byte	0x00, 0xf5, 0x21, 0x00


	//----- nvinfo : EIATTR_SPARSE_MMA_MASK
	.align		4
.L_496:
        /*0038*/ 	.byte	0x03, 0x50
        /*003a*/ 	.short	0x0000


	//----- nvinfo : EIATTR_MAXREG_COUNT
	.align		4
        /*003c*/ 	.byte	0x03, 0x1b
        /*003e*/ 	.short	0x00ff


	//----- nvinfo : EIATTR_NUM_BARRIERS
	.align		4
        /*0040*/ 	.byte	0x02, 0x4c
        /*0042*/ 	.byte	0x01
	.zero		1


	//----- nvinfo : EIATTR_MERCURY_ISA_VERSION
	.align		4
        /*0044*/ 	.byte	0x03, 0x5f
        /*0046*/ 	.short	0x0101


	//----- nvinfo : EIATTR_VRC_CTA_INIT_COUNT
	.align		4
        /*0048*/ 	.byte	0x02, 0x4a
	.zero		1
	.zero		1


	//----- nvinfo : EIATTR_EXIT_INSTR_OFFSETS
	.align		4
        /*004c*/ 	.byte	0x04, 0x1c
        /*004e*/ 	.short	(.L_498 - .L_497)


	//   ....[0]....
.L_497:
        /*0050*/ 	.word	0x000009e0


	//   ....[1]....
        /*0054*/ 	.word	0x00000d10


	//   ....[2]....
        /*0058*/ 	.word	0x00000de0


	//----- nvinfo : EIATTR_CRS_STACK_SIZE
	.align		4
.L_498:
        /*005c*/ 	.byte	0x04, 0x1e
        /*005e*/ 	.short	(.L_500 - .L_499)
.L_499:
        /*0060*/ 	.word	0x00000000


	//----- nvinfo : EIATTR_CBANK_PARAM_SIZE
	.align		4
.L_500:
        /*0064*/ 	.byte	0x03, 0x19
        /*0066*/ 	.short	0x0014


	//----- nvinfo : EIATTR_PARAM_CBANK
	.align		4
        /*0068*/ 	.byte	0x04, 0x0a
        /*006a*/ 	.short	(.L_502 - .L_501)
	.align		4
.L_501:
        /*006c*/ 	.word	index@(.nv.constant0._Z8get_gainP4nodePfi)
        /*0070*/ 	.short	0x0380
        /*0072*/ 	.short	0x0014


	//----- nvinfo : EIATTR_SW_WAR
	.align		4
.L_502:
        /*0074*/ 	.byte	0x04, 0x36
        /*0076*/ 	.short	(.L_504 - .L_503)
.L_503:
        /*0078*/ 	.word	0x00000008
.L_504:


//--------------------- .nv.info._Z15set_key_segmentP4nodePii --------------------------
	.section	.nv.info._Z15set_key_segmentP4nodePii,"",@"SHT_CUDA_INFO"
	.sectionflags	@""
	.align	4


	//----- nvinfo : EIATTR_CUDA_API_VERSION
	.align		4
        /*0000*/ 	.byte	0x04, 0x37
        /*0002*/ 	.short	(.L_506 - .L_505)
.L_505:
        /*0004*/ 	.word	0x00000082


	//----- nvinfo : EIATTR_KPARAM_INFO
	.align		4
.L_506:
        /*0008*/ 	.byte	0x04, 0x17
        /*000a*/ 	.short	(.L_508 - .L_507)
.L_507:
        /*000c*/ 	.word	0x00000000
        /*0010*/ 	.short	0x0002
        /*0012*/ 	.short	0x0010
        /*0014*/ 	.byte	0x00, 0xf0, 0x11, 0x00


	//----- nvinfo : EIATTR_KPARAM_INFO
	.align		4
.L_508:
        /*0018*/ 	.byte	0x04, 0x17
        /*001a*/ 	.short	(.L_510 - .L_509)
.L_509:
        /*001c*/ 	.word	0x00000000
        /*0020*/ 	.short	0x0001
        /*0022*/ 	.short	0x0008
        /*0024*/ 	.byte	0x00, 0xf5, 0x21, 0x00


	//----- nvinfo : EIATTR_KPARAM_INFO
	.align		4
.L_510:
        /*0028*/ 	.byte	0x04, 0x17
        /*002a*/ 	.short	(.L_512 - .L_511)
.L_511:
        /*002c*/ 	.word	0x00000000
        /*0030*/ 	.short	0x0000
        /*0032*/ 	.short	0x0000
        /*0034*/ 	.byte	0x00, 0xf5, 0x21, 0x00


	//----- nvinfo : EIATTR_SPARSE_MMA_MASK
	.align		4
.L_512:
        /*0038*/ 	.byte	0x03, 0x50
        /*003a*/ 	.short	0x0000


	//----- nvinfo : EIATTR_MAXREG_COUNT
	.align		4
        /*003c*/ 	.byte	0x03, 0x1b
        /*003e*/ 	.short	0x00ff


	//----- nvinfo : EIATTR_NUM_BARRIERS
	.align		4
        /*0040*/ 	.byte	0x02, 0x4c
        /*0042*/ 	.byte	0x01
	.zero		1


	//----- nvinfo : EIATTR_MERCURY_ISA_VERSION
	.align		4
        /*0044*/ 	.byte	0x03, 0x5f
        /*0046*/ 	.short	0x0101


	//----- nvinfo : EIATTR_VRC_CTA_INIT_COUNT
	.align		4
        /*0048*/ 	.byte	0x02, 0x4a
	.zero		1
	.zero		1


	//----- nvinfo : EIATTR_EXIT_INSTR_OFFSETS
	.align		4
        /*004c*/ 	.byte	0x04, 0x1c
        /*004e*/ 	.short	(.L_514 - .L_513)


	//   ....[0]....
.L_513:
        /*0050*/ 	.word	0x00000190


	//   ....[1]....
        /*0054*/ 	.word	0x000003e0


	//----- nvinfo : EIATTR_CRS_STACK_SIZE
	.align		4
.L_514:
        /*0058*/ 	.byte	0x04, 0x1e
        /*005a*/ 	.short	(.L_516 - .L_515)
.L_515:
        /*005c*/ 	.word	0x00000000


	//----- nvinfo : EIATTR_CBANK_PARAM_SIZE
	.align		4
.L_516:
        /*0060*/ 	.byte	0x03, 0x19
        /*0062*/ 	.short	0x0014


	//----- nvinfo : EIATTR_PARAM_CBANK
	.align		4
        /*0064*/ 	.byte	0x04, 0x0a
        /*0066*/ 	.short	(.L_518 - .L_517)
	.align		4
.L_517:
        /*0068*/ 	.word	index@(.nv.constant0._Z15set_key_segmentP4nodePii)
        /*006c*/ 	.short	0x0380
        /*006e*/ 	.short	0x0014


	//----- nvinfo : EIATTR_SW_WAR
	.align		4
.L_518:
        /*0070*/ 	.byte	0x04, 0x36
        /*0072*/ 	.short	(.L_520 - .L_519)
.L_519:
        /*0074*/ 	.word	0x00000008
.L_520:


//--------------------- .nv.info._Z12get_gradientP4nodeP17attribute_id_pairPfS3_i --------------------------
	.section	.nv.info._Z12get_gradientP4nodeP17attribute_id_pairPfS3_i,"",@"SHT_CUDA_INFO"
	.sectionflags	@""
	.align	4


	//----- nvinfo : EIATTR_CUDA_API_VERSION
	.align		4
        /*0000*/ 	.byte	0x04, 0x37
        /*0002*/ 	.short	(.L_522 - .L_521)
.L_521:
        /*0004*/ 	.word	0x00000082


	//----- nvinfo : EIATTR_KPARAM_INFO
	.align		4
.L_522:
        /*0008*/ 	.byte	0x04, 0x17
        /*000a*/ 	.short	(.L_524 - .L_523)
.L_523:
        /*000c*/ 	.word	0x00000000
        /*0010*/ 	.short	0x0004
        /*0012*/ 	.short	0x0020
        /*0014*/ 	.byte	0x00, 0xf0, 0x11, 0x00


	//----- nvinfo : EIATTR_KPARAM_INFO
	.align		4
.L_524:
        /*0018*/ 	.byte	0x04, 0x17
        /*001a*/ 	.short	(.L_526 - .L_525)
.L_525:
        /*001c*/ 	.word	0x00000000
        /*0020*/ 	.short	0x0003
        /*0022*/ 	.short	0x0018
        /*0024*/ 	.byte	0x00, 0xf5, 0x21, 0x00


	//----- nvinfo : EIATTR_KPARAM_INFO
	.align		4
.L_526:
        /*0028*/ 	.byte	0x04, 0x17
        /*002a*/ 	.short	(.L_528 - .L_527)
.L_527:
        /*002c*/ 	.word	0x00000000
        /*0030*/ 	.short	0x0002
        /*0032*/ 	.short	0x0010
        /*0034*/ 	.byte	0x00, 0xf5, 0x21, 0x00


	//----- nvinfo : EIATTR_KPARAM_INFO
	.align		4
.L_528:
        /*0038*/ 	.byte	0x04, 0x17
        /*003a*/ 	.short	(.L_530 - .L_529)
.L_529:
        /*003c*/ 	.word	0x00000000
        /*0040*/ 	.short	0x0001
        /*0042*/ 	.short	0x0008
        /*0044*/ 	.byte	0x00, 0xf5, 0x21, 0x00


	//----- nvinfo : EIATTR_KPARAM_INFO
	.align		4
.L_530:
        /*0048*/ 	.byte	0x04, 0x17
        /*004a*/ 	.short	(.L_532 - .L_531)
.L_531:
        /*004c*/ 	.word	0x00000000
        /*0050*/ 	.short	0x0000
        /*0052*/ 	.short	0x0000
        /*0054*/ 	.byte	0x00, 0xf5, 0x21, 0x00


	//----- nvinfo : EIATTR_SPARSE_MMA_MASK
	.align		4
.L_532:
        /*0058*/ 	.byte	0x03, 0x50
        /*005a*/ 	.short	0x0000


	//----- nvinfo : EIATTR_MAXREG_COUNT
	.align		4
        /*005c*/ 	.byte	0x03, 0x1b
        /*005e*/ 	.short	0x00ff


	//----- nvinfo : EIATTR_NUM_BARRIERS
	.align		4
        /*0060*/ 	.byte	0x02, 0x4c
        /*0062*/ 	.byte	0x01
	.zero		1


	//----- nvinfo : EIATTR_MERCURY_ISA_VERSION
	.align		4
        /*0064*/ 	.byte	0x03, 0x5f
        /*0066*/ 	.short	0x0101


	//----- nvinfo : EIATTR_UNUSED_LOAD_BYTE_OFFSET
	.align		4
        /*0068*/ 	.byte	0x04, 0x44
        /*006a*/ 	.short	(.L_534 - .L_533)


	//   ....[0]....
.L_533:
        /*006c*/ 	.word	0x00000180
        /*0070*/ 	.word	0x00000fff


	//----- nvinfo : EIATTR_VRC_CTA_INIT_COUNT
	.align		4
.L_534:
        /*0074*/ 	.byte	0x02, 0x4a
	.zero		1
	.zero		1


	//----- nvinfo : EIATTR_EXIT_INSTR_OFFSETS
	.align		4
        /*0078*/ 	.byte	0x04, 0x1c
        /*007a*/ 	.short	(.L_536 - .L_535)


	//   ....[0]....
.L_535:
        /*007c*/ 	.word	0x000001b0


	//   ....[1]....
        /*0080*/ 	.word	0x000002d0


	//----- nvinfo : EIATTR_CRS_STACK_SIZE
	.align		4
.L_536:
        /*0084*/ 	.byte	0x04, 0x1e
        /*0086*/ 	.short	(.L_538 - .L_537)
.L_537:
        /*0088*/ 	.word	0x00000000


	//----- nvinfo : EIATTR_CBANK_PARAM_SIZE
	.align		4
.L_538:
        /*008c*/ 	.byte	0x03, 0x19
        /*008e*/ 	.short	0x0024


	//----- nvinfo : EIATTR_PARAM_CBANK
	.align		4
        /*0090*/ 	.byte	0x04, 0x0a
        /*0092*/ 	.short	(.L_540 - .L_539)
	.align		4
.L_539:
        /*0094*/ 	.word	index@(.nv.constant0._Z12get_gradientP4nodeP17attribute_id_pairPfS3_i)
        /*0098*/ 	.short	0x0380
        /*009a*/ 	.short	0x0024


	//----- nvinfo : EIATTR_SW_WAR
	.align		4
.L_540:
        /*009c*/ 	.byte	0x04, 0x36
        /*009e*/ 	.short	(.L_542 - .L_541)
.L_541:
        /*00a0*/ 	.word	0x00000008
.L_542:


//--------------------- .nv.callgraph             --------------------------
	.section	.nv.callgraph,"",@"SHT_CUDA_CALLGRAPH"
	.align	4
	.sectionentsize	8
	.align		4
        /*0000*/ 	.word	0x00000000
	.align		4
        /*0004*/ 	.word	0xffffffff
	.align		4
        /*0008*/ 	.word	0x00000000
	.align		4
        /*000c*/ 	.word	0xfffffffe
	.align		4
        /*0010*/ 	.word	0x00000000
	.align		4
        /*0014*/ 	.word	0xfffffffd
	.align		4
        /*0018*/ 	.word	0x00000000
	.align		4
        /*001c*/ 	.word	0xfffffffc


//--------------------- .nv.constant4             --------------------------
	.section	.nv.constant4,"a",@progbits
	.align	8
	.align		8
.nv.constant4:
        /*0000*/ 	.dword	_ZN34_INTERNAL_ef9ea340_4_k_cu_00ab7a264cuda3std3__45__cpo5beginE
	.align		8
        /*0008*/ 	.dword	_ZN34_INTERNAL_ef9ea340_4_k_cu_00ab7a264cuda3std3__45__cpo3endE
	.align		8
        /*0010*/ 	.dword	_ZN34_INTERNAL_ef9ea340_4_k_cu_00ab7a264cuda3std3__45__cpo6cbeginE
	.align		8
        /*0018*/ 	.dword	_ZN34_INTERNAL_ef9ea340_4_k_cu_00ab7a264cuda3std3__45__cpo4cendE
	.align		8
        /*0020*/ 	.dword	_ZN34_INTERNAL_ef9ea340_4_k_cu_00ab7a264cuda3std3__45__cpo6rbeginE
	.align		8
        /*0028*/ 	.dword	_ZN34_INTERNAL_ef9ea340_4_k_cu_00ab7a264cuda3std3__45__cpo4rendE
	.align		8
        /*0030*/ 	.dword	_ZN34_INTERNAL_ef9ea340_4_k_cu_00ab7a264cuda3std3__45__cpo7crbeginE
	.align		8
        /*0038*/ 	.dword	_ZN34_INTERNAL_ef9ea340_4_k_cu_00ab7a264cuda3std3__45__cpo5crendE
	.align		8
        /*0040*/ 	.dword	_ZN34_INTERNAL_ef9ea340_4_k_cu_00ab7a264cuda3std3__436_GLOBAL__N__ef9ea340_4_k_cu_00ab7a266ignoreE
	.align		8
        /*0048*/ 	.dword	_ZN34_INTERNAL_ef9ea340_4_k_cu_00ab7a264cuda3std3__419piecewise_constructE
	.align		8
        /*0050*/ 	.dword	_ZN34_INTERNAL_ef9ea340_4_k_cu_00ab7a264cuda3std3__48in_placeE
	.align		8
        /*0058*/ 	.dword	_ZN34_INTERNAL_ef9ea340_4_k_cu_00ab7a264cuda3std3__420unreachable_sentinelE
	.align		8
        /*0060*/ 	.dword	_ZN34_INTERNAL_ef9ea340_4_k_cu_00ab7a264cuda3std3__47nulloptE
	.align		8
        /*0068*/ 	.dword	_ZN34_INTERNAL_ef9ea340_4_k_cu_00ab7a264cuda3std3__48unexpectE
	.align		8
        /*0070*/ 	.dword	_ZN34_INTERNAL_ef9ea340_4_k_cu_00ab7a264cuda3std6ranges3__45__cpo4swapE
	.align		8
        /*0078*/ 	.dword	_ZN34_INTERNAL_ef9ea340_4_k_cu_00ab7a264cuda3std6ranges3__45__cpo9iter_moveE
	.align		8
        /*0080*/ 	.dword	_ZN34_INTERNAL_ef9ea340_4_k_cu_00ab7a264cuda3std6ranges3__45__cpo5beginE
	.align		8
        /*0088*/ 	.dword	_ZN34_INTERNAL_ef9ea340_4_k_cu_00ab7a264cuda3std6ranges3__45__cpo3endE
	.align		8
        /*0090*/ 	.dword	_ZN34_INTERNAL_ef9ea340_4_k_cu_00ab7a264cuda3std6ranges3__45__cpo6cbeginE
	.align		8
        /*0098*/ 	.dword	_ZN34_INTERNAL_ef9ea340_4_k_cu_00ab7a264cuda3std6ranges3__45__cpo4cendE
	.align		8
        /*00a0*/ 	.dword	_ZN34_INTERNAL_ef9ea340_4_k_cu_00ab7a264cuda3std6ranges3__45__cpo7advanceE
	.align		8
        /*00a8*/ 	.dword	_ZN34_INTERNAL_ef9ea340_4_k_cu_00ab7a264cuda3std6ranges3__45__cpo9iter_swapE
	.align		8
        /*00b0*/ 	.dword	_ZN34_INTERNAL_ef9ea340_4_k_cu_00ab7a264cuda3std6ranges3__45__cpo4nextE
	.align		8
        /*00b8*/ 	.dword	_ZN34_INTERNAL_ef9ea340_4_k_cu_00ab7a264cuda3std6ranges3__45__cpo4prevE
	.align		8
        /*00c0*/ 	.dword	_ZN34_INTERNAL_ef9ea340_4_k_cu_00ab7a264cuda3std6ranges3__45__cpo4dataE
	.align		8
        /*00c8*/ 	.dword	_ZN34_INTERNAL_ef9ea340_4_k_cu_00ab7a264cuda3std6ranges3__45__cpo5cdataE
	.align		8
        /*00d0*/ 	.dword	_ZN34_INTERNAL_ef9ea340_4_k_cu_00ab7a264cuda3std6ranges3__45__cpo4sizeE
	.align		8
        /*00d8*/ 	.dword	_ZN34_INTERNAL_ef9ea340_4_k_cu_00ab7a264cuda3std6ranges3__45__cpo5ssizeE
	.align		8
        /*00e0*/ 	.dword	_ZN34_INTERNAL_ef9ea340_4_k_cu_00ab7a264cuda3std6ranges3__45__cpo8distanceE
	.align		8
        /*00e8*/ 	.dword	_ZN34_INTERNAL_ef9ea340_4_k_cu_00ab7a266thrust24THRUST_300001_SM_1000_NS8cuda_cub3parE
	.align		8
        /*00f0*/ 	.dword	_ZN34_INTERNAL_ef9ea340_4_k_cu_00ab7a266thrust24THRUST_300001_SM_1000_NS8cuda_cub10par_nosyncE
	.align		8
        /*00f8*/ 	.dword	_ZN34_INTERNAL_ef9ea340_4_k_cu_00ab7a266thrust24THRUST_300001_SM_1000_NS6system6detail10sequential3seqE
	.align		8
        /*0100*/ 	.dword	_ZN34_INTERNAL_ef9ea340_4_k_cu_00ab7a266thrust24THRUST_300001_SM_1000_NS6system3cpp3parE
	.align		8
        /*0108*/ 	.dword	_ZN34_INTERNAL_ef9ea340_4_k_cu_00ab7a266thrust24THRUST_300001_SM_1000_NS12placeholders2_1E
	.align		8
        /*0110*/ 	.dword	_ZN34_INTERNAL_ef9ea340_4_k_cu_00ab7a266thrust24THRUST_300001_SM_1000_NS12placeholders2_2E
	.align		8
        /*0118*/ 	.dword	_ZN34_INTERNAL_ef9ea340_4_k_cu_00ab7a266thrust24THRUST_300001_SM_1000_NS12placeholders2_3E
	.align		8
        /*0120*/ 	.dword	_ZN34_INTERNAL_ef9ea340_4_k_cu_00ab7a266thrust24THRUST_300001_SM_1000_NS12placeholders2_4E
	.align		8
        /*0128*/ 	.dword	_ZN34_INTERNAL_ef9ea340_4_k_cu_00ab7a266thrust24THRUST_300001_SM_1000_NS12placeholders2_5E
	.align		8
        /*0130*/ 	.dword	_ZN34_INTERNAL_ef9ea340_4_k_cu_00ab7a266thrust24THRUST_300001_SM_1000_NS12placeholders2_6E
	.align		8
        /*0138*/ 	.dword	_ZN34_INTERNAL_ef9ea340_4_k_cu_00ab7a266thrust24THRUST_300001_SM_1000_NS12placeholders2_7E
	.align		8
        /*0140*/ 	.dword	_ZN34_INTERNAL_ef9ea340_4_k_cu_00ab7a266thrust24THRUST_300001_SM_1000_NS12placeholders2_8E
	.align		8
        /*0148*/ 	.dword	_ZN34_INTERNAL_ef9ea340_4_k_cu_00ab7a266thrust24THRUST_300001_SM_1000_NS12placeholders2_9E
	.align		8
        /*0150*/ 	.dword	_ZN34_INTERNAL_ef9ea340_4_k_cu_00ab7a266thrust24THRUST_300001_SM_1000_NS12placeholders3_10E
	.align		8
        /*0158*/ 	.dword	_ZN34_INTERNAL_ef9ea340_4_k_cu_00ab7a266thrust24THRUST_300001_SM_1000_NS3seqE
	.align		8
        /*0160*/ 	.dword	_ZN34_INTERNAL_ef9ea340_4_k_cu_00ab7a266thrust24THRUST_300001_SM_1000_NS6deviceE


//--------------------- .text._ZN3cub18CUB_300001_SM_10006detail11scan_by_key21DeviceScanByKeyKernelINS2_10policy_hubIPiiiN4cuda3std3__44plusIvEEE10Policy1000ES5_S5_S5_NS0_24ReduceByKeyScanTileStateIiiLb1EEENS8_8equal_toIvEESA_imiiEEvT0_PT9_T1_T2_T3_iT4_T5_T6_T7_ --------------------------
	.section	.text._ZN3cub18CUB_300001_SM_10006detail11scan_by_key21DeviceScanByKeyKernelINS2_10policy_hubIPiiiN4cuda3std3__44plusIvEEE10Policy1000ES5_S5_S5_NS0_24ReduceByKeyScanTileStateIiiLb1EEENS8_8equal_toIvEESA_imiiEEvT0_PT9_T1_T2_T3_iT4_T5_T6_T7_,"ax",@progbits
	.align	128
        .global         _ZN3cub18CUB_300001_SM_10006detail11scan_by_key21DeviceScanByKeyKernelINS2_10policy_hubIPiiiN4cuda3std3__44plusIvEEE10Policy1000ES5_S5_S5_NS0_24ReduceByKeyScanTileStateIiiLb1EEENS8_8equal_toIvEESA_imiiEEvT0_PT9_T1_T2_T3_iT4_T5_T6_T7_
        .type           _ZN3cub18CUB_300001_SM_10006detail11scan_by_key21DeviceScanByKeyKernelINS2_10policy_hubIPiiiN4cuda3std3__44plusIvEEE10Policy1000ES5_S5_S5_NS0_24ReduceByKeyScanTileStateIiiLb1EEENS8_8equal_toIvEESA_imiiEEvT0_PT9_T1_T2_T3_iT4_T5_T6_T7_,@function
        .size           _ZN3cub18CUB_300001_SM_10006detail11scan_by_key21DeviceScanByKeyKernelINS2_10policy_hubIPiiiN4cuda3std3__44plusIvEEE10Policy1000ES5_S5_S5_NS0_24ReduceByKeyScanTileStateIiiLb1EEENS8_8equal_toIvEESA_imiiEEvT0_PT9_T1_T2_T3_iT4_T5_T6_T7_,(.L_x_518 - _ZN3cub18CUB_300001_SM_10006detail11scan_by_key21DeviceScanByKeyKernelINS2_10policy_hubIPiiiN4cuda3std3__44plusIvEEE10Policy1000ES5_S5_S5_NS0_24ReduceByKeyScanTileStateIiiLb1EEENS8_8equal_toIvEESA_imiiEEvT0_PT9_T1_T2_T3_iT4_T5_T6_T7_)
        .other          _ZN3cub18CUB_300001_SM_10006detail11scan_by_key21DeviceScanByKeyKernelINS2_10policy_hubIPiiiN4cuda3std3__44plusIvEEE10Policy1000ES5_S5_S5_NS0_24ReduceByKeyScanTileStateIiiLb1EEENS8_8equal_toIvEESA_imiiEEvT0_PT9_T1_T2_T3_iT4_T5_T6_T7_,@"STO_CUDA_ENTRY STV_DEFAULT"
_ZN3cub18CUB_300001_SM_10006detail11scan_by_key21DeviceScanByKeyKernelINS2_10policy_hubIPiiiN4cuda3std3__44plusIvEEE10Policy1000ES5_S5_S5_NS0_24ReduceByKeyScanTileStateIiiLb1EEENS8_8equal_toIvEESA_imiiEEvT0_PT9_T1_T2_T3_iT4_T5_T6_T7_:
.text._ZN3cub18CUB_300001_SM_10006detail11scan_by_key21DeviceScanByKeyKernelINS2_10policy_hubIPiiiN4cuda3std3__44plusIvEEE10Policy1000ES5_S5_S5_NS0_24ReduceByKeyScanTileStateIiiLb1EEENS8_8equal_toIvEESA_imiiEEvT0_PT9_T1_T2_T3_iT4_T5_T6_T7_:
[----:B------:R-:W-:Y:S01]  /*0000*/  LDC R1, c[0x0][0x37c] ;  /* 0x0000df00ff017b82 */ /* 0x000fe20000000800 */
[----:B------:R-:W0:Y:S01]  /*0010*/  S2R R69, SR_CTAID.X ;  /* 0x0000000000457919 */ /* 0x000e220000002500 */
[----:B------:R-:W1:Y:S01]  /*0020*/  LDCU.64 UR4, c[0x0][0x3b8] ;  /* 0x00007700ff0477ac */ /* 0x000e620008000a00 */
[----:B------:R-:W2:Y:S01]  /*0030*/  LDCU.64 UR18, c[0x0][0x358] ;  /* 0x00006b00ff1277ac */ /* 0x000ea20008000a00 */
[----:B0-----:R-:W-:-:S03]  /*0040*/  IMAD.WIDE.U32 R4, R69, 0x1180, RZ ;  /* 0x0000118045047825 */ /* 0x001fc600078e00ff */
[----:B-1----:R-:W-:-:S04]  /*0050*/  IADD3 R52, P0, PT, -R4, UR4, RZ ;  /* 0x0000000404347c10 */ /* 0x002fc8000ff1e1ff */
[----:B------:R-:W-:Y:S02]  /*0060*/  IADD3.X R60, PT, PT, ~R5, UR5, RZ, P0, !PT ;  /* 0x00000005053c7c10 */ /* 0x000fe400087fe5ff */
[----:B------:R-:W-:-:S04]  /*0070*/  ISETP.GE.U32.AND P0, PT, R52, 0x1181, PT ;  /* 0x000011813400780c */ /* 0x000fc80003f06070 */
[----:B------:R-:W-:-:S13]  /*0080*/  ISETP.GE.U32.AND.EX P0, PT, R60, RZ, PT, P0 ;  /* 0x000000ff3c00720c */ /* 0x000fda0003f06100 */
[----:B--2---:R-:W-:Y:S05]  /*0090*/  @!P0 BRA `(.L_x_0) ;  /* 0x0000004400a88947 */ /* 0x004fea0003800000 */
[----:B------:R-:W0:Y:S01]  /*00a0*/  S2R R73, SR_TID.X ;  /* 0x0000000000497919 */ /* 0x000e220000002100 */
[----:B------:R-:W1:Y:S01]  /*00b0*/  LDCU.64 UR4, c[0x0][0x380] ;  /* 0x00007000ff0477ac */ /* 0x000e620008000a00 */
[----:B------:R-:W2:Y:S01]  /*00c0*/  S2R R22, SR_LANEID ;  /* 0x0000000000167919 */ /* 0x000ea20000000000 */
[----:B------:R-:W3:Y:S01]  /*00d0*/  LDCU.64 UR6, c[0x0][0x390] ;  /* 0x00007200ff0677ac */ /* 0x000ee20008000a00 */
[C---:B0-----:R-:W-:Y:S02]  /*00e0*/  LOP3.LUT R0, R73.reuse, 0x1f, RZ, 0xc0, !PT ;  /* 0x0000001f49007812 */ /* 0x041fe400078ec0ff */
[----:B------:R-:W-:-:S05]  /*00f0*/  LOP3.LUT R3, R73, 0x3e0, RZ, 0xc0, !PT ;  /* 0x000003e049037812 */ /* 0x000fca00078ec0ff */
[----:B------:R-:W-:-:S05]  /*0100*/  IMAD R0, R3, 0x14, R0 ;  /* 0x0000001403007824 */ /* 0x000fca00078e0200 */
[----:B------:R-:W-:-:S05]  /*0110*/  IADD3 R2, P0, PT, R4, R0, RZ ;  /* 0x0000000004027210 */ /* 0x000fca0007f1e0ff */
[----:B------:R-:W-:Y:S02]  /*0120*/  IMAD.X R3, RZ, RZ, R5, P0 ;  /* 0x000000ffff037224 */ /* 0x000fe400000e0605 */
[----:B------:R-:W-:-:S03]  /*0130*/  IMAD.SHL.U32 R0, R2, 0x4, RZ ;  /* 0x0000000402007824 */ /* 0x000fc600078e00ff */
[----:B------:R-:W-:Y:S02]  /*0140*/  SHF.L.U64.HI R2, R2, 0x2, R3 ;  /* 0x0000000202027819 */ /* 0x000fe40000010203 */
[----:B-1----:R-:W-:-:S04]  /*0150*/  IADD3 R4, P0, PT, R0, UR4, RZ ;  /* 0x0000000400047c10 */ /* 0x002fc8000ff1e0ff */
[----:B------:R-:W-:-:S05]  /*0160*/  IADD3.X R5, PT, PT, R2, UR5, RZ, P0, !PT ;  /* 0x0000000502057c10 */ /* 0x000fca00087fe4ff */
[----:B------:R-:W4:Y:S04]  /*0170*/  LD.E.STRONG.SM R6, desc[UR18][R4.64] ;  /* 0x0000001204067980 */ /* 0x000f28000c10b900 */
[----:B------:R-:W5:Y:S04]  /*0180*/  LD.E.STRONG.SM R8, desc[UR18][R4.64+0x80] ;  /* 0x0000801204087980 */ /* 0x000f68000c10b900 */
        /* <DEDUP_REMOVED lines=17> */
[----:B------:R3:W5:Y:S01]  /*02a0*/  LD.E.STRONG.SM R62, desc[UR18][R4.64+0x980] ;  /* 0x00098012043e7980 */ /* 0x000762000c10b900 */
[----:B------:R-:W0:Y:S01]  /*02b0*/  S2UR UR5, SR_CgaCtaId ;  /* 0x00000000000579c3 */ /* 0x000e220000008800 */
[----:B------:R-:W-:Y:S01]  /*02c0*/  SHF.R.U32.HI R63, RZ, 0x5, R73 ;  /* 0x00000005ff3f7819 */ /* 0x000fe20000011649 */
[----:B------:R-:W-:-:S04]  /*02d0*/  UMOV UR4, 0x400 ;  /* 0x0000040000047882 */ /* 0x000fc80000000000 */
[----:B--2---:R-:W-:Y:S01]  /*02e0*/  IMAD R3, R63, 0x280, R22 ;  /* 0x000002803f037824 */ /* 0x004fe200078e0216 */
[----:B---3--:R-:W-:-:S04]  /*02f0*/  IADD3 R4, P0, PT, R0, UR6, RZ ;  /* 0x0000000600047c10 */ /* 0x008fc8000ff1e0ff */
[----:B------:R-:W-:Y:S01]  /*0300*/  IADD3.X R5, PT, PT, R2, UR7, RZ, P0, !PT ;  /* 0x0000000702057c10 */ /* 0x000fe200087fe4ff */
[----:B0-----:R-:W-:-:S06]  /*0310*/  ULEA UR5, UR5, UR4, 0x18 ;  /* 0x0000000405057291 */ /* 0x001fcc000f8ec0ff */
[----:B------:R-:W-:-:S05]  /*0320*/  LEA R3, R3, UR5, 0x2 ;  /* 0x0000000503037c11 */ /* 0x000fca000f8e10ff */
[----:B------:R-:W-:Y:S01]  /*0330*/  IMAD R21, R22, 0x4c, R3 ;  /* 0x0000004c16157824 */ /* 0x000fe200078e0203 */
[----:B----4-:R0:W-:Y:S04]  /*0340*/  STS [R3], R6 ;  /* 0x0000000603007388 */ /* 0x0101e80000000800 */
[----:B-----5:R1:W-:Y:S04]  /*0350*/  STS [R3+0x80], R8 ;  /* 0x0000800803007388 */ /* 0x0203e80000000800 */
[----:B------:R2:W-:Y:S04]  /*0360*/  STS [R3+0x100], R10 ;  /* 0x0001000a03007388 */ /* 0x0005e80000000800 */
        /* <DEDUP_REMOVED lines=9> */
[----:B------:R-:W-:Y:S04]  /*0400*/  STS [R3+0x600], R32 ;  /* 0x0006002003007388 */ /* 0x000fe80000000800 */
[----:B------:R-:W-:Y:S04]  /*0410*/  STS [R3+0x680], R34 ;  /* 0x0006802203007388 */ /* 0x000fe80000000800 */
[----:B------:R-:W-:Y:S04]  /*0420*/  STS [R3+0x700], R36 ;  /* 0x0007002403007388 */ /* 0x000fe80000000800 */
[----:B------:R-:W-:Y:S04]  /*0430*/  STS [R3+0x780], R38 ;  /* 0x0007802603007388 */ /* 0x000fe80000000800 */
[----:B------:R5:W-:Y:S04]  /*0440*/  STS [R3+0x800], R56 ;  /* 0x0008003803007388 */ /* 0x000be80000000800 */
[----:B------:R5:W-:Y:S04]  /*0450*/  STS [R3+0x880], R58 ;  /* 0x0008803a03007388 */ /* 0x000be80000000800 */
[----:B------:R5:W-:Y:S04]  /*0460*/  STS [R3+0x900], R60 ;  /* 0x0009003c03007388 */ /* 0x000be80000000800 */
[----:B------:R5:W-:Y:S01]  /*0470*/  STS [R3+0x980], R62 ;  /* 0x0009803e03007388 */ /* 0x000be20000000800 */
[----:B------:R-:W-:-:S03]  /*0480*/  NOP ;  /* 0x0000000000007918 */ /* 0x000fc60000000000 */
[----:B------:R0:W5:Y:S04]  /*0490*/  LDS.128 R52, [R21] ;  /* 0x0000000015347984 */ /* 0x0001680000000c00 */
[----:B------:R0:W5:Y:S04]  /*04a0*/  LDS.128 R48, [R21+0x10] ;  /* 0x0000100015307984 */ /* 0x0001680000000c00 */
[----:B------:R0:W5:Y:S04]  /*04b0*/  LDS.128 R44, [R21+0x20] ;  /* 0x00002000152c7984 */ /* 0x0001680000000c00 */
[----:B------:R0:W5:Y:S04]  /*04c0*/  LDS.128 R40, [R21+0x30] ;  /* 0x0000300015287984 */ /* 0x0001680000000c00 */
[----:B------:R1:W5:Y:S01]  /*04d0*/  LDS.128 R36, [R21+0x40] ;  /* 0x0000400015247984 */ /* 0x0003620000000c00 */
[----:B------:R-:W-:Y:S06]  /*04e0*/  BAR.SYNC.DEFER_BLOCKING 0x0 ;  /* 0x0000000000007b1d */ /* 0x000fec0000010000 */
[----:B0-----:R-:W5:Y:S04]  /*04f0*/  LD.E.STRONG.SM R6, desc[UR18][R4.64] ;  /* 0x0000001204067980 */ /* 0x001f68000c10b900 */
[----:B-1----:R-:W5:Y:S04]  /*0500*/  LD.E.STRONG.SM R8, desc[UR18][R4.64+0x80] ;  /* 0x0000801204087980 */ /* 0x002f68000c10b900 */
[----:B--2---:R-:W2:Y:S04]  /*0510*/  LD.E.STRONG.SM R10, desc[UR18][R4.64+0x100] ;  /* 0x00010012040a7980 */ /* 0x004ea8000c10b900 */
[----:B---3--:R-:W3:Y:S04]  /*0520*/  LD.E.STRONG.SM R12, desc[UR18][R4.64+0x180] ;  /* 0x00018012040c7980 */ /* 0x008ee8000c10b900 */
[----:B----4-:R-:W4:Y:S04]  /*0530*/  LD.E.STRONG.SM R14, desc[UR18][R4.64+0x200] ;  /* 0x00020012040e7980 */ /* 0x010f28000c10b900 */
[----:B-----5:R-:W5:Y:S04]  /*0540*/  LD.E.STRONG.SM R16, desc[UR18][R4.64+0x280] ;  /* 0x0002801204107980 */ /* 0x020f68000c10b900 */
        /* <DEDUP_REMOVED lines=13> */
[----:B------:R-:W5:Y:S01]  /*0620*/  LD.E.STRONG.SM R70, desc[UR18][R4.64+0x980] ;  /* 0x0009801204467980 */ /* 0x000f62000c10b900 */
[----:B------:R-:W-:Y:S01]  /*0630*/  ISETP.NE.AND P0, PT, R69, RZ, PT ;  /* 0x000000ff4500720c */ /* 0x000fe20003f05270 */
[----:B------:R-:W-:Y:S01]  /*0640*/  UMOV UR4, URZ ;  /* 0x000000ff00047c82 */ /* 0x000fe20008000000 */
[----:B------:R-:W-:Y:S01]  /*0650*/  BSSY.RECONVERGENT B0, `(.L_x_1) ;  /* 0x000038a000007945 */ /* 0x000fe20003800200 */
[----:B------:R0:W-:Y:S04]  /*0660*/  STS [R3], R6 ;  /* 0x0000000603007388 */ /* 0x0001e80000000800 */
[----:B------:R0:W-:Y:S04]  /*0670*/  STS [R3+0x80], R8 ;  /* 0x0000800803007388 */ /* 0x0001e80000000800 */
[----:B--2---:R0:W-:Y:S04]  /*0680*/  STS [R3+0x100], R10 ;  /* 0x0001000a03007388 */ /* 0x0041e80000000800 */
[----:B---3--:R0:W-:Y:S04]  /*0690*/  STS [R3+0x180], R12 ;  /* 0x0001800c03007388 */ /* 0x0081e80000000800 */
[----:B----4-:R0:W-:Y:S04]  /*06a0*/  STS [R3+0x200], R14 ;  /* 0x0002000e03007388 */ /* 0x0101e80000000800 */
        /* <DEDUP_REMOVED lines=14> */
[----:B------:R0:W-:Y:S01]  /*0790*/  STS [R3+0x980], R70 ;  /* 0x0009804603007388 */ /* 0x0001e20000000800 */
[----:B------:R-:W-:-:S03]  /*07a0*/  NOP ;  /* 0x0000000000007918 */ /* 0x000fc60000000000 */
[----:B------:R0:W1:Y:S04]  /*07b0*/  LDS.128 R32, [R21] ;  /* 0x0000000015207984 */ /* 0x0000680000000c00 */
[----:B------:R0:W2:Y:S04]  /*07c0*/  LDS.128 R28, [R21+0x10] ;  /* 0x00001000151c7984 */ /* 0x0000a80000000c00 */
[----:B------:R0:W3:Y:S04]  /*07d0*/  LDS.128 R24, [R21+0x20] ;  /* 0x0000200015187984 */ /* 0x0000e80000000c00 */
[----:B------:R0:W4:Y:S04]  /*07e0*/  LDS.128 R12, [R21+0x30] ;  /* 0x00003000150c7984 */ /* 0x0001280000000c00 */
[----:B------:R0:W0:Y:S01]  /*07f0*/  LDS.128 R4, [R21+0x40] ;  /* 0x0000400015047984 */ /* 0x0000220000000c00 */
[----:B------:R-:W-:Y:S06]  /*0800*/  BAR.SYNC.DEFER_BLOCKING 0x0 ;  /* 0x0000000000007b1d */ /* 0x000fec0000010000 */
[----:B------:R-:W-:Y:S05]  /*0810*/  @P0 BRA `(.L_x_2) ;  /* 0x0000001400a80947 */ /* 0x000fea0003800000 */
[C---:B0-----:R-:W-:Y:S01]  /*0820*/  LEA R8, R73.reuse, UR5, 0x2 ;  /* 0x0000000549087c11 */ /* 0x041fe2000f8e10ff */
[----:B------:R-:W-:Y:S01]  /*0830*/  IMAD.MOV.U32 R60, RZ, RZ, 0x1 ;  /* 0x00000001ff3c7424 */ /* 0x000fe200078e00ff */
[----:B------:R-:W-:Y:S02]  /*0840*/  ISETP.NE.AND P6, PT, R73, RZ, PT ;  /* 0x000000ff4900720c */ /* 0x000fe40003fc5270 */
[----:B------:R-:W-:Y:S01]  /*0850*/  ISETP.NE.AND P5, PT, R52, R53, PT ;  /* 0x000000353400720c */ /* 0x000fe20003fa5270 */
[----:B------:R-:W-:Y:S01]  /*0860*/  STS [R8+0x3fc], R39 ;  /* 0x0003fc2708007388 */ /* 0x000fe20000000800 */
[----:B------:R-:W-:Y:S02]  /*0870*/  BAR.SYNC.DEFER_BLOCKING 0x0 ;  /* 0x0000000000007b1d */ /* 0x000fe40000010000 */
[----:B-1----:R-:W-:Y:S02]  /*0880*/  SEL R10, R32, RZ, !P5 ;  /* 0x000000ff200a7207 */ /* 0x002fe40006800000 */
[----:B------:R-:W-:-:S02]  /*0890*/  ISETP.NE.AND P4, PT, R53, R54, PT ;  /* 0x000000363500720c */ /* 0x000fc40003f85270 */
[----:B------:R-:W-:Y:S01]  /*08a0*/  ISETP.NE.AND P3, PT, R54, R55, PT ;  /* 0x000000373600720c */ /* 0x000fe20003f65270 */
[----:B------:R-:W-:Y:S01]  /*08b0*/  IMAD.IADD R10, R33, 0x1, R10 ;  /* 0x00000001210a7824 */ /* 0x000fe200078e020a */
[----:B------:R-:W-:Y:S02]  /*08c0*/  ISETP.NE.AND P2, PT, R55, R48, PT ;  /* 0x000000303700720c */ /* 0x000fe40003f45270 */
[----:B------:R-:W-:Y:S02]  /*08d0*/  ISETP.NE.AND P1, PT, R48, R49, PT ;  /* 0x000000313000720c */ /* 0x000fe40003f25270 */
[----:B------:R-:W-:Y:S02]  /*08e0*/  SEL R17, R10, RZ, !P4 ;  /* 0x000000ff0a117207 */ /* 0x000fe40006000000 */
[----:B------:R-:W-:Y:S02]  /*08f0*/  LOP3.LUT R11, R11, 0xfffffffe, RZ, 0xc0, !PT ;  /* 0xfffffffe0b0b7812 */ /* 0x000fe400078ec0ff */
[----:B------:R-:W-:Y:S01]  /*0900*/  P2R R19, PR, RZ, 0x20 ;  /* 0x00000020ff137803 */ /* 0x000fe20000000000 */
[----:B------:R-:W-:-:S05]  /*0910*/  IMAD.IADD R17, R34, 0x1, R17 ;  /* 0x0000000122117824 */ /* 0x000fca00078e0211 */
[----:B------:R-:W-:Y:S01]  /*0920*/  SEL R10, R17, RZ, !P3 ;  /* 0x000000ff110a7207 */ /* 0x000fe20005800000 */
[----:B------:R0:W1:Y:S04]  /*0930*/  @P6 LDS R9, [R8+0x3f8] ;  /* 0x0003f80008096984 */ /* 0x0000680000000800 */
[----:B------:R-:W-:-:S05]  /*0940*/  IMAD.IADD R10, R35, 0x1, R10 ;  /* 0x00000001230a7824 */ /* 0x000fca00078e020a */
[----:B------:R-:W-:-:S05]  /*0950*/  SEL R17, R10, RZ, !P2 ;  /* 0x000000ff0a117207 */ /* 0x000fca0005000000 */
[----:B--2---:R-:W-:-:S05]  /*0960*/  IMAD.IADD R17, R28, 0x1, R17 ;  /* 0x000000011c117824 */ /* 0x004fca00078e0211 */
[----:B0-----:R-:W-:-:S05]  /*0970*/  SEL R8, R17, RZ, !P1 ;  /* 0x000000ff11087207 */ /* 0x001fca0004800000 */
[----:B------:R-:W-:Y:S01]  /*0980*/  IMAD.IADD R8, R29, 0x1, R8 ;  /* 0x000000011d087824 */ /* 0x000fe200078e0208 */
[----:B-1----:R-:W-:-:S04]  /*0990*/  @P6 ISETP.NE.AND P0, PT, R9, R52, PT ;  /* 0x000000340900620c */ /* 0x002fc80003f05270 */
[----:B------:R-:W-:Y:S02]  /*09a0*/  @P6 SEL R60, RZ, 0x1, !P0 ;  /* 0x00000001ff3c6807 */ /* 0x000fe40004000000 */
[----:B------:R-:W-:Y:S02]  /*09b0*/  ISETP.NE.AND P6, PT, R49, R50, PT ;  /* 0x000000323100720c */ /* 0x000fe40003fc5270 */
[----:B------:R-:W-:Y:S02]  /*09c0*/  ISETP.NE.AND P0, PT, R50, R51, PT ;  /* 0x000000333200720c */ /* 0x000fe40003f05270 */
[----:B------:R-:W-:-:S05]  /*09d0*/  SEL R9, R8, RZ, !P6 ;  /* 0x000000ff08097207 */ /* 0x000fca0007000000 */
[----:B------:R-:W-:-:S04]  /*09e0*/  IMAD.IADD R9, R30, 0x1, R9 ;  /* 0x000000011e097824 */ /* 0x000fc800078e0209 */
[----:B------:R-:W-:Y:S02]  /*09f0*/  @P6 LOP3.LUT R11, R11, 0x1, RZ, 0xfc, !PT ;  /* 0x000000010b0b6812 */ /* 0x000fe400078efcff */
[----:B------:R-:W-:Y:S02]  /*0a00*/  SEL R8, R9, RZ, !P0 ;  /* 0x000000ff09087207 */ /* 0x000fe40004000000 */
[----:B------:R-:W-:Y:S02]  /*0a10*/  LOP3.LUT R11, R11, 0xfffffffd, RZ, 0xc0, !PT ;  /* 0xfffffffd0b0b7812 */ /* 0x000fe400078ec0ff */
[----:B------:R-:W-:Y:S01]  /*0a20*/  ISETP.NE.AND P6, PT, R36, R37, PT ;  /* 0x000000252400720c */ /* 0x000fe20003fc5270 */
[----:B------:R-:W-:Y:S01]  /*0a30*/  IMAD.IADD R8, R31, 0x1, R8 ;  /* 0x000000011f087824 */ /* 0x000fe200078e0208 */
[----:B------:R-:W-:Y:S02]  /*0a40*/  @P0 LOP3.LUT R11, R11, 0x2, RZ, 0xfc, !PT ;  /* 0x000000020b0b0812 */ /* 0x000fe400078efcff */
[----:B------:R-:W-:-:S02]  /*0a50*/  ISETP.NE.AND P0, PT, R51, R44, PT ;  /* 0x0000002c3300720c */ /* 0x000fc40003f05270 */
[----:B------:R-:W-:Y:S02]  /*0a60*/  LOP3.LUT R11, R11, 0xfffffffb, RZ, 0xc0, !PT ;  /* 0xfffffffb0b0b7812 */ /* 0x000fe400078ec0ff */
[----:B------:R-:W-:-:S05]  /*0a70*/  SEL R9, R8, RZ, !P0 ;  /* 0x000000ff08097207 */ /* 0x000fca0004000000 */
[----:B---3--:R-:W-:-:S04]  /*0a80*/  IMAD.IADD R9, R24, 0x1, R9 ;  /* 0x0000000118097824 */ /* 0x008fc800078e0209 */
[----:B------:R-:W-:Y:S02]  /*0a90*/  @P0 LOP3.LUT R11, R11, 0x4, RZ, 0xfc, !PT ;  /* 0x000000040b0b0812 */ /* 0x000fe400078efcff */
[----:B------:R-:W-:Y:S02]  /*0aa0*/  ISETP.NE.AND P0, PT, R44, R45, PT ;  /* 0x0000002d2c00720c */ /* 0x000fe40003f05270 */
[----:B------:R-:W-:Y:S02]  /*0ab0*/  LOP3.LUT R11, R11, 0xfffffff7, RZ, 0xc0, !PT ;  /* 0xfffffff70b0b7812 */ /* 0x000fe400078ec0ff */
[----:B------:R-:W-:-:S05]  /*0ac0*/  SEL R8, R9, RZ, !P0 ;  /* 0x000000ff09087207 */ /* 0x000fca0004000000 */
[----:B------:R-:W-:-:S04]  /*0ad0*/  IMAD.IADD R8, R25, 0x1, R8 ;  /* 0x0000000119087824 */ /* 0x000fc800078e0208 */
        /* <DEDUP_REMOVED lines=14> */
[----:B----4-:R-:W-:-:S04]  /*0bc0*/  IMAD.IADD R9, R12, 0x1, R9 ;  /* 0x000000010c097824 */ /* 0x010fc800078e0209 */
[----:B------:R-:W-:Y:S02]  /*0bd0*/  @P0 LOP3.LUT R11, R11, 0x4000, RZ, 0xfc, !PT ;  /* 0x000040000b0b0812 */ /* 0x000fe400078efcff */
[----:B------:R-:W-:Y:S02]  /*0be0*/  ISETP.NE.AND P0, PT, R40, R41, PT ;  /* 0x000000292800720c */ /* 0x000fe40003f05270 */
[----:B------:R-:W-:Y:S02]  /*0bf0*/  LOP3.LUT R11, R11, 0xffff7fff, RZ, 0xc0, !PT ;  /* 0xffff7fff0b0b7812 */ /* 0x000fe400078ec0ff */
[----:B------:R-:W-:Y:S02]  /*0c00*/  SEL R8, R9, RZ, !P0 ;  /* 0x000000ff09087207 */ /* 0x000fe40004000000 */
[----:B------:R-:W-:Y:S02]  /*0c10*/  SEL R9, RZ, 0x1, !P5 ;  /* 0x00000001ff097807 */ /* 0x000fe40006800000 */
[----:B------:R-:W-:Y:S01]  /*0c20*/  ISETP.NE.AND P5, PT, R43, R36, PT ;  /* 0x000000242b00720c */ /* 0x000fe20003fa5270 */
[----:B------:R-:W-:-:S03]  /*0c30*/  IMAD.IADD R8, R13, 0x1, R8 ;  /* 0x000000010d087824 */ /* 0x000fc600078e0208 */
[----:B------:R-:W-:Y:S02]  /*0c40*/  P2R R46, PR, RZ, 0x20 ;  /* 0x00000020ff2e7803 */ /* 0x000fe40000000000 */
        /* <DEDUP_REMOVED lines=12> */
[----:B------:R-:W-:Y:S02]  /*0d10*/  SEL R17, R8, RZ, !P5 ;  /* 0x000000ff08117207 */ /* 0x000fe40006800000 */
[----:B------:R-:W-:Y:S02]  /*0d20*/  SEL R10, RZ, 0x1, !P0 ;  /* 0x00000001ff0a7807 */ /* 0x000fe40004000000 */
[----:B------:R-:W-:Y:S01]  /*0d30*/  P2R R39, PR, RZ, 0x1 ;  /* 0x00000001ff277803 */ /* 0x000fe20000000000 */
[----:B------:R-:W-:Y:S01]  /*0d40*/  IMAD.IADD R17, R4, 0x1, R17 ;  /* 0x0000000104117824 */ /* 0x000fe200078e0211 */
[----:B------:R-:W-:-:S02]  /*0d50*/  LOP3.LUT P0, RZ, R11, 0x4, RZ, 0xc0, !PT ;  /* 0x000000040bff7812 */ /* 0x000fc4000780c0ff */
[----:B------:R-:W-:Y:S02]  /*0d60*/  LOP3.LUT R18, R9, R60, R10, 0xfe, !PT ;  /* 0x0000003c09127212 */ /* 0x000fe400078efe0a */
[----:B------:R-:W-:Y:S02]  /*0d70*/  P2R R23, PR, RZ, 0x1 ;  /* 0x00000001ff177803 */ /* 0x000fe40000000000 */
[C---:B------:R-:W-:Y:S02]  /*0d80*/  LOP3.LUT P0, RZ, R11.reuse, 0x2, RZ, 0xc0, !PT ;  /* 0x000000020bff7812 */ /* 0x040fe4000780c0ff */
[----:B------:R-:W-:Y:S02]  /*0d90*/  SEL R8, RZ, 0x1, !P4 ;  /* 0x00000001ff087807 */ /* 0x000fe40006000000 */
[----:B------:R-:W-:Y:S02]  /*0da0*/  P2R R20, PR, RZ, 0x1 ;  /* 0x00000001ff147803 */ /* 0x000fe40000000000 */
[----:B------:R-:W-:-:S02]  /*0db0*/  LOP3.LUT P0, RZ, R11, 0x1, RZ, 0xc0, !PT ;  /* 0x000000010bff7812 */ /* 0x000fc4000780c0ff */
[----:B------:R-:W-:Y:S02]  /*0dc0*/  LOP3.LUT R11, R11, 0xfffbffff, RZ, 0xc0, !PT ;  /* 0xfffbffff0b0b7812 */ /* 0x000fe400078ec0ff */
[----:B------:R-:W-:Y:S02]  /*0dd0*/  SEL R9, RZ, 0x1, !P3 ;  /* 0x00000001ff097807 */ /* 0x000fe40005800000 */
[----:B------:R-:W-:Y:S02]  /*0de0*/  @P5 LOP3.LUT R11, R11, 0x40000, RZ, 0xfc, !PT ;  /* 0x000400000b0b5812 */ /* 0x000fe400078efcff */
[----:B------:R-:W-:Y:S02]  /*0df0*/  SEL R16, R17, RZ, !P6 ;  /* 0x000000ff11107207 */ /* 0x000fe40007000000 */
[----:B------:R-:W-:Y:S02]  /*0e00*/  LOP3.LUT P5, RZ, R11, 0x20000, RZ, 0xc0, !PT ;  /* 0x000200000bff7812 */ /* 0x000fe400078ac0ff */
[----:B------:R-:W-:Y:S01]  /*0e10*/  LOP3.LUT R18, R9, R18, R8, 0xfe, !PT ;  /* 0x0000001209127212 */ /* 0x000fe200078efe08 */
[----:B------:R-:W-:Y:S01]  /*0e20*/  IMAD.IADD R16, R5, 0x1, R16 ;  /* 0x0000000105107824 */ /* 0x000fe200078e0210 */
[----:B------:R-:W-:-:S02]  /*0e30*/  P2R R45, PR, RZ, 0x20 ;  /* 0x00000020ff2d7803 */ /* 0x000fc40000000000 */
[C---:B------:R-:W-:Y:S02]  /*0e40*/  LOP3.LUT P5, RZ, R11.reuse, 0x10000, RZ, 0xc0, !PT ;  /* 0x000100000bff7812 */ /* 0x040fe400078ac0ff */
[----:B------:R-:W-:Y:S02]  /*0e50*/  SEL R10, RZ, 0x1, !P2 ;  /* 0x00000001ff0a7807 */ /* 0x000fe40005000000 */
[----:B------:R-:W-:Y:S02]  /*0e60*/  P2R R44, PR, RZ, 0x20 ;  /* 0x00000020ff2c7803 */ /* 0x000fe40000000000 */
[----:B------:R-:W-:Y:S02]  /*0e70*/  LOP3.LUT P5, RZ, R11, 0x8000, RZ, 0xc0, !PT ;  /* 0x000080000bff7812 */ /* 0x000fe400078ac0ff */
[----:B------:R-:W-:Y:S02]  /*0e80*/  SEL R9, RZ, 0x1, !P1 ;  /* 0x00000001ff097807 */ /* 0x000fe40004800000 */
[----:B------:R-:W-:-:S02]  /*0e90*/  P2R R43, PR, RZ, 0x20 ;  /* 0x00000020ff2b7803 */ /* 0x000fc40000000000 */
[C---:B------:R-:W-:Y:S02]  /*0ea0*/  LOP3.LUT P5, RZ, R11.reuse, 0x4000, RZ, 0xc0, !PT ;  /* 0x000040000bff7812 */ /* 0x040fe400078ac0ff */
[----:B------:R-:W-:Y:S02]  /*0eb0*/  SEL R8, RZ, 0x1, !P0 ;  /* 0x00000001ff087807 */ /* 0x000fe40004000000 */
[----:B------:R-:W-:Y:S02]  /*0ec0*/  P2R R42, PR, RZ, 0x20 ;  /* 0x00000020ff2a7803 */ /* 0x000fe40000000000 */
[----:B------:R-:W-:Y:S02]  /*0ed0*/  LOP3.LUT P5, RZ, R11, 0x2000, RZ, 0xc0, !PT ;  /* 0x000020000bff7812 */ /* 0x000fe400078ac0ff */
[----:B------:R-:W-:Y:S02]  /*0ee0*/  ISETP.NE.AND P0, PT, R20, RZ, PT ;  /* 0x000000ff1400720c */ /* 0x000fe40003f05270 */
[----:B------:R-:W-:-:S02]  /*0ef0*/  P2R R41, PR, RZ, 0x20 ;  /* 0x00000020ff297803 */ /* 0x000fc40000000000 */
[----:B------:R-:W-:Y:S02]  /*0f00*/  LOP3.LUT P5, RZ, R11, 0x1000, RZ, 0xc0, !PT ;  /* 0x000010000bff7812 */ /* 0x000fe400078ac0ff */
[----:B------:R-:W-:Y:S02]  /*0f10*/  LOP3.LUT R18, R9, R18, R10, 0xfe, !PT ;  /* 0x0000001209127212 */ /* 0x000fe400078efe0a */
[----:B------:R-:W-:Y:S02]  /*0f20*/  P2R R40, PR, RZ, 0x20 ;  /* 0x00000020ff287803 */ /* 0x000fe40000000000 */
[C---:B------:R-:W-:Y:S02]  /*0f30*/  LOP3.LUT P5, RZ, R11.reuse, 0x8, RZ, 0xc0, !PT ;  /* 0x000000080bff7812 */ /* 0x040fe400078ac0ff */
[----:B------:R-:W-:Y:S02]  /*0f40*/  LOP3.LUT R11, R11, 0xfff7ffff, RZ, 0xc0, !PT ;  /* 0xfff7ffff0b0b7812 */ /* 0x000fe400078ec0ff */
[----:B------:R-:W-:-:S02]  /*0f50*/  SEL R9, RZ, 0x1, !P0 ;  /* 0x00000001ff097807 */ /* 0x000fc40004000000 */
[----:B------:R-:W-:Y:S02]  /*0f60*/  @P6 LOP3.LUT R11, R11, 0x80000, RZ, 0xfc, !PT ;  /* 0x000800000b0b6812 */ /* 0x000fe400078efcff */
[----:B------:R-:W-:Y:S02]  /*0f70*/  ISETP.NE.AND P6, PT, R37, R38, PT ;  /* 0x000000262500720c */ /* 0x000fe40003fc5270 */
[----:B------:R-:W-:Y:S02]  /*0f80*/  ISETP.NE.AND P0, PT, R23, RZ, PT ;  /* 0x000000ff1700720c */ /* 0x000fe40003f05270 */
[----:B------:R-:W-:Y:S02]  /*0f90*/  SEL R17, R16, RZ, !P6 ;  /* 0x000000ff10117207 */ /* 0x000fe40007000000 */
[----:B------:R-:W-:Y:S02]  /*0fa0*/  SEL R10, RZ, 0x1, !P0 ;  /* 0x00000001ff0a7807 */ /* 0x000fe40004000000 */
[----:B------:R-:W-:Y:S01]  /*0fb0*/  ISETP.NE.AND P0, PT, R39, RZ, PT ;  /* 0x000000ff2700720c */ /* 0x000fe20003f05270 */
[----:B------:R-:W-:Y:S01]  /*0fc0*/  IMAD.IADD R17, R6, 0x1, R17 ;  /* 0x0000000106117824 */ /* 0x000fe200078e0211 */
[----:B------:R-:W-:-:S02]  /*0fd0*/  LOP3.LUT R8, R9, R18, R8, 0xfe, !PT ;  /* 0x0000001209087212 */ /* 0x000fc400078efe08 */
[----:B------:R-:W-:Y:S02]  /*0fe0*/  SEL R9, RZ, 0x1, !P5 ;  /* 0x00000001ff097807 */ /* 0x000fe40006800000 */
[----:B------:R-:W-:Y:S02]  /*0ff0*/  SEL R16, R17, RZ, !P0 ;  /* 0x000000ff11107207 */ /* 0x000fe40004000000 */
[----:B------:R-:W-:Y:S02]  /*1000*/  ISETP.NE.AND P5, PT, R40, RZ, PT ;  /* 0x000000ff2800720c */ /* 0x000fe40003fa5270 */
[----:B------:R-:W-:Y:S01]  /*1010*/  LOP3.LUT R10, R9, R8, R10, 0xfe, !PT ;  /* 0x00000008090a7212 */ /* 0x000fe200078efe0a */
[----:B------:R-:W-:Y:S01]  /*1020*/  IMAD.IADD R16, R7, 0x1, R16 ;  /* 0x0000000107107824 */ /* 0x000fe200078e0210 */
[----:B------:R-:W-:Y:S02]  /*1030*/  SEL R7, RZ, 0x1, !P5 ;  /* 0x00000001ff077807 */ /* 0x000fe40006800000 */
[----:B------:R-:W-:-:S02]  /*1040*/  ISETP.NE.AND P5, PT, R41, RZ, PT ;  /* 0x000000ff2900720c */ /* 0x000fc40003fa5270 */
[----:B------:R-:W-:Y:S01]  /*1050*/  LOP3.LUT R11, R11, 0xffefffff, RZ, 0xc0, !PT ;  /* 0xffefffff0b0b7812 */ /* 0x000fe200078ec0ff */
[----:B------:R-:W0:Y:S01]  /*1060*/  SHFL.UP PT, R17, R16, 0x1, RZ ;  /* 0x0420000010117989 */ /* 0x000e2200000e00ff */
[----:B------:R-:W-:Y:S02]  /*1070*/  SEL R8, RZ, 0x1, !P5 ;  /* 0x00000001ff087807 */ /* 0x000fe40006800000 */
[----:B------:R-:W-:Y:S02]  /*1080*/  ISETP.NE.AND P5, PT, R42, RZ, PT ;  /* 0x000000ff2a00720c */ /* 0x000fe40003fa5270 */
[----:B------:R-:W-:Y:S02]  /*1090*/  LOP3.LUT R10, R8, R10, R7, 0xfe, !PT ;  /* 0x0000000a080a7212 */ /* 0x000fe400078efe07 */
[----:B------:R-:W-:Y:S02]  /*10a0*/  SEL R9, RZ, 0x1, !P5 ;  /* 0x00000001ff097807 */ /* 0x000fe40006800000 */
[----:B------:R-:W-:-:S02]  /*10b0*/  ISETP.NE.AND P5, PT, R43, RZ, PT ;  /* 0x000000ff2b00720c */ /* 0x000fc40003fa5270 */
[----:B------:R-:W-:Y:S02]  /*10c0*/  @P6 LOP3.LUT R11, R11, 0x100000, RZ, 0xfc, !PT ;  /* 0x001000000b0b6812 */ /* 0x000fe400078efcff */
[----:B------:R-:W-:Y:S02]  /*10d0*/  SEL R8, RZ, 0x1, !P5 ;  /* 0x00000001ff087807 */ /* 0x000fe40006800000 */
[----:B------:R-:W-:Y:S02]  /*10e0*/  ISETP.NE.AND P5, PT, R44, RZ, PT ;  /* 0x000000ff2c00720c */ /* 0x000fe40003fa5270 */
[----:B------:R-:W-:Y:S02]  /*10f0*/  LOP3.LUT R10, R8, R10, R9, 0xfe, !PT ;  /* 0x0000000a080a7212 */ /* 0x000fe400078efe09 */
[----:B------:R-:W-:Y:S02]  /*1100*/  SEL R7, RZ, 0x1, !P5 ;  /* 0x00000001ff077807 */ /* 0x000fe40006800000 */
[----:B------:R-:W-:-:S02]  /*1110*/  ISETP.NE.AND P5, PT, R45, RZ, PT ;  /* 0x000000ff2d00720c */ /* 0x000fc40003fa5270 */
[----:B------:R-:W-:Y:S02]  /*1120*/  P2R R23, PR, RZ, 0x1 ;  /* 0x00000001ff177803 */ /* 0x000fe40000000000 */
[----:B------:R-:W-:Y:S02]  /*1130*/  SEL R8, RZ, 0x1, !P5 ;  /* 0x00000001ff087807 */ /* 0x000fe40006800000 */
[----:B------:R-:W-:Y:S02]  /*1140*/  LOP3.LUT P0, RZ, R11, 0x80000, RZ, 0xc0, !PT ;  /* 0x000800000bff7812 */ /* 0x000fe4000780c0ff */
[----:B------:R-:W-:Y:S02]  /*1150*/  ISETP.NE.AND P5, PT, R46, RZ, PT ;  /* 0x000000ff2e00720c */ /* 0x000fe40003fa5270 */
[----:B------:R-:W-:Y:S02]  /*1160*/  LOP3.LUT R10, R8, R10, R7, 0xfe, !PT ;  /* 0x0000000a080a7212 */ /* 0x000fe400078efe07 */
[----:B------:R-:W-:-:S02]  /*1170*/  SEL R9, RZ, 0x1, !P5 ;  /* 0x00000001ff097807 */ /* 0x000fc40006800000 */
[----:B------:R-:W-:Y:S02]  /*1180*/  SEL R8, RZ, 0x1, !P0 ;  /* 0x00000001ff087807 */ /* 0x000fe40004000000 */
[----:B------:R-:W-:Y:S02]  /*1190*/  SEL R7, RZ, 0x1, !P6 ;  /* 0x00000001ff077807 */ /* 0x000fe40007000000 */
[----:B------:R-:W-:Y:S02]  /*11a0*/  LOP3.LUT R8, R8, R10, R9, 0xfe, !PT ;  /* 0x0000000a08087212 */ /* 0x000fe400078efe09 */
[----:B------:R-:W-:Y:S02]  /*11b0*/  ISETP.NE.AND P5, PT, R19, RZ, PT ;  /* 0x000000ff1300720c */ /* 0x000fe40003fa5270 */
[----:B------:R-:W-:Y:S02]  /*11c0*/  LOP3.LUT P6, R7, R8, RZ, R7, 0xfa, !PT ;  /* 0x000000ff08077212 */ /* 0x000fe400078cfa07 */
[----:B------:R-:W-:-:S02]  /*11d0*/  P2R R46, PR, RZ, 0x1 ;  /* 0x00000001ff2e7803 */ /* 0x000fc40000000000 */
[----:B0-----:R-:W-:Y:S01]  /*11e0*/  SEL R17, R17, RZ, !P6 ;  /* 0x000000ff11117207 */ /* 0x001fe20007000000 */
[----:B------:R-:W0:Y:S01]  /*11f0*/  SHFL.UP PT, R8, R7, 0x1, RZ ;  /* 0x0420000007087989 */ /* 0x000e2200000e00ff */
[----:B------:R-:W-:Y:S02]  /*1200*/  ISETP.GE.AND P6, PT, R22, 0x1, PT ;  /* 0x000000011600780c */ /* 0x000fe40003fc6270 */
[----:B------:R-:W-:Y:S02]  /*1210*/  ISETP.GE.U32.AND P0, PT, R73, 0x20, PT ;  /* 0x000000204900780c */ /* 0x000fe40003f06070 */
[----:B------:R-:W-:-:S05]  /*1220*/  SEL R17, R17, RZ, P6 ;  /* 0x000000ff11117207 */ /* 0x000fca0003000000 */
[----:B------:R-:W-:-:S05]  /*1230*/  IMAD.IADD R17, R16, 0x1, R17 ;  /* 0x0000000110117824 */ /* 0x000fca00078e0211 */
[----:B------:R-:W1:Y:S01]  /*1240*/  SHFL.UP PT, R9, R17, 0x2, RZ ;  /* 0x0440000011097989 */ /* 0x000e6200000e00ff */
[----:B0-----:R-:W-:-:S04]  /*1250*/  SEL R8, R8, RZ, P6 ;  /* 0x000000ff08087207 */ /* 0x001fc80003000000 */
[----:B------:R-:W-:-:S04]  /*1260*/  LOP3.LUT P6, R8, R8, RZ, R7, 0xfa, !PT ;  /* 0x000000ff08087212 */ /* 0x000fc800078cfa07 */
[----:B-1----:R-:W-:Y:S02]  /*1270*/  SEL R10, R9, RZ, !P6 ;  /* 0x000000ff090a7207 */ /* 0x002fe40007000000 */
[----:B------:R-:W-:Y:S01]  /*1280*/  ISETP.GE.AND P6, PT, R22, 0x2, PT ;  /* 0x000000021600780c */ /* 0x000fe20003fc6270 */
[----:B------:R-:W0:Y:S03]  /*1290*/  SHFL.UP PT, R9, R8, 0x2, RZ ;  /* 0x0440000008097989 */ /* 0x000e2600000e00ff */
[----:B------:R-:W-:-:S05]  /*12a0*/  SEL R10, R10, RZ, P6 ;  /* 0x000000ff0a0a7207 */ /* 0x000fca0003000000 */
[----:B------:R-:W-:-:S05]  /*12b0*/  IMAD.IADD R10, R17, 0x1, R10 ;  /* 0x00000001110a7824 */ /* 0x000fca00078e020a */
[----:B------:R-:W1:Y:S01]  /*12c0*/  SHFL.UP PT, R7, R10, 0x4, RZ ;  /* 0x048000000a077989 */ /* 0x000e6200000e00ff */
[----:B0-----:R-:W-:-:S04]  /*12d0*/  SEL R9, R9, RZ, P6 ;  /* 0x000000ff09097207 */ /* 0x001fc80003000000 */
[----:B------:R-:W-:-:S04]  /*12e0*/  LOP3.LUT P6, R9, R9, RZ, R8, 0xfa, !PT ;  /* 0x000000ff09097212 */ /* 0x000fc800078cfa08 */
[----:B-1----:R-:W-:Y:S02]  /*12f0*/  SEL R16, R7, RZ, !P6 ;  /* 0x000000ff07107207 */ /* 0x002fe40007000000 */
[----:B------:R-:W0:Y:S01]  /*1300*/  SHFL.UP PT, R7, R9, 0x4, RZ ;  /* 0x0480000009077989 */ /* 0x000e2200000e00ff */
[----:B------:R-:W-:-:S04]  /*1310*/  ISETP.GE.AND P6, PT, R22, 0x4, PT ;  /* 0x000000041600780c */ /* 0x000fc80003fc6270 */
[----:B------:R-:W-:-:S05]  /*1320*/  SEL R17, R16, RZ, P6 ;  /* 0x000000ff10117207 */ /* 0x000fca0003000000 */
[----:B------:R-:W-:Y:S01]  /*1330*/  IMAD.IADD R17, R10, 0x1, R17 ;  /* 0x000000010a117824 */ /* 0x000fe200078e0211 */
[----:B0-----:R-:W-:-:S04]  /*1340*/  SEL R8, R7, RZ, P6 ;  /* 0x000000ff07087207 */ /* 0x001fc80003000000 */
[----:B------:R-:W0:Y:S01]  /*1350*/  SHFL.UP PT, R7, R17, 0x8, RZ ;  /* 0x0500000011077989 */ /* 0x000e2200000e00ff */
[----:B------:R-:W-:-:S04]  /*1360*/  LOP3.LUT P6, R8, R8, RZ, R9, 0xfa, !PT ;  /* 0x000000ff08087212 */ /* 0x000fc800078cfa09 */
[----:B0-----:R-:W-:Y:S02]  /*1370*/  SEL R16, R7, RZ, !P6 ;  /* 0x000000ff07107207 */ /* 0x001fe40007000000 */
        /* <DEDUP_REMOVED lines=12> */
[----:B0-----:R-:W-:Y:S02]  /*1440*/  SEL R44, R9, RZ, P6 ;  /* 0x000000ff092c7207 */ /* 0x001fe40003000000 */
[----:B------:R-:W-:Y:S02]  /*1450*/  ISETP.NE.AND P6, PT, R22, 0x1f, PT ;  /* 0x0000001f1600780c */ /* 0x000fe40003fc5270 */
[----:B------:R-:W-:-:S11]  /*1460*/  LOP3.LUT R44, R44, R7, RZ, 0xfc, !PT ;  /* 0x000000072c2c7212 */ /* 0x000fd600078efcff */
[----:B------:R-:W-:-:S05]  /*1470*/  @!P6 LEA R8, R63, UR5, 0x3 ;  /* 0x000000053f08ec11 */ /* 0x000fca000f8e18ff */
[----:B------:R-:W-:Y:S01]  /*1480*/  @!P6 STS.64 [R8], R44 ;  /* 0x0000002c0800e388 */ /* 0x000fe20000000a00 */
[----:B------:R-:W-:Y:S06]  /*1490*/  BAR.SYNC.DEFER_BLOCKING 0x0 ;  /* 0x0000000000007b1d */ /* 0x000fec0000010000 */
[----:B------:R-:W-:Y:S04]  /*14a0*/  SHFL.UP PT, R44, R44, 0x1, RZ ;  /* 0x042000002c2c7989 */ /* 0x000fe800000e00ff */
[----:B------:R-:W0:Y:S04]  /*14b0*/  LDS.128 R16, [UR5] ;  /* 0x00000005ff107984 */ /* 0x000e280008000c00 */
[----:B------:R-:W1:Y:S04]  /*14c0*/  LDS.128 R36, [UR5+0x10] ;  /* 0x00001005ff247984 */ /* 0x000e680008000c00 */
[----:B------:R-:W2:Y:S01]  /*14d0*/  LDS.128 R40, [UR5+0x20] ;  /* 0x00002005ff287984 */ /* 0x000ea20008000c00 */
[----:B0-----:R-:W-:-:S04]  /*14e0*/  ISETP.NE.AND P6, PT, R18, RZ, PT ;  /* 0x000000ff1200720c */ /* 0x001fc80003fc5270 */
[----:B------:R-:W-:Y:S02]  /*14f0*/  SEL R10, R17, RZ, !P6 ;  /* 0x000000ff110a7207 */ /* 0x000fe40007000000 */
[----:B-1----:R-:W-:-:S03]  /*1500*/  ISETP.NE.AND P6, PT, R36, RZ, PT ;  /* 0x000000ff2400720c */ /* 0x002fc60003fc5270 */
[----:B------:R-:W-:-:S05]  /*1510*/  IMAD.IADD R10, R19, 0x1, R10 ;  /* 0x00000001130a7824 */ /* 0x000fca00078e020a */
[----:B------:R-:W-:Y:S02]  /*1520*/  SEL R20, R10, RZ, !P6 ;  /* 0x000000ff0a147207 */ /* 0x000fe40007000000 */
[----:B------:R-:W-:-:S03]  /*1530*/  ISETP.NE.AND P6, PT, R63, 0x2, PT ;  /* 0x000000023f00780c */ /* 0x000fc60003fc5270 */
[----:B------:R-:W-:Y:S01]  /*1540*/  IMAD.IADD R37, R37, 0x1, R20 ;  /* 0x0000000125257824 */ /* 0x000fe200078e0214 */
[----:B------:R-:W-:Y:S02]  /*1550*/  SEL R10, R10, R17, !P6 ;  /* 0x000000110a0a7207 */ /* 0x000fe40007000000 */
[----:B------:R-:W-:-:S04]  /*1560*/  ISETP.NE.AND P6, PT, R63, 0x3, PT ;  /* 0x000000033f00780c */ /* 0x000fc80003fc5270 */
[----:B------:R-:W-:Y:S02]  /*1570*/  SEL R10, R37, R10, !P6 ;  /* 0x0000000a250a7207 */ /* 0x000fe40007000000 */
[----:B------:R-:W-:-:S04]  /*1580*/  ISETP.NE.AND P6, PT, R38, RZ, PT ;  /* 0x000000ff2600720c */ /* 0x000fc80003fc5270 */
[----:B------:R-:W-:Y:S02]  /*1590*/  SEL R8, R37, RZ, !P6 ;  /* 0x000000ff25087207 */ /* 0x000fe40007000000 */
[----:B--2---:R-:W-:-:S03]  /*15a0*/  ISETP.NE.AND P6, PT, R40, RZ, PT ;  /* 0x000000ff2800720c */ /* 0x004fc60003fc5270 */
[----:B------:R-:W-:-:S05]  /*15b0*/  IMAD.IADD R39, R39, 0x1, R8 ;  /* 0x0000000127277824 */ /* 0x000fca00078e0208 */
[----:B------:R-:W-:Y:S02]  /*15c0*/  SEL R8, R39, RZ, !P6 ;  /* 0x000000ff27087207 */ /* 0x000fe40007000000 */
[----:B------:R-:W-:-:S03]  /*15d0*/  ISETP.NE.AND P6, PT, R63, 0x4, PT ;  /* 0x000000043f00780c */ /* 0x000fc60003fc5270 */
[----:B------:R-:W-:Y:S01]  /*15e0*/  IMAD.IADD R41, R41, 0x1, R8 ;  /* 0x0000000129297824 */ /* 0x000fe200078e0208 */
[----:B------:R-:W-:Y:S02]  /*15f0*/  SEL R10, R39, R10, !P6 ;  /* 0x0000000a270a7207 */ /* 0x000fe40007000000 */
[----:B------:R-:W-:Y:S01]  /*1600*/  ISETP.NE.AND P6, PT, R42, RZ, PT ;  /* 0x000000ff2a00720c */ /* 0x000fe20003fc5270 */
[----:B------:R-:W0:Y:S03]  /*1610*/  SHFL.UP PT, R39, R45, 0x1, RZ ;  /* 0x042000002d277989 */ /* 0x000e2600000e00ff */
[----:B------:R-:W-:Y:S02]  /*1620*/  SEL R8, R41, RZ, !P6 ;  /* 0x000000ff29087207 */ /* 0x000fe40007000000 */
[----:B------:R-:W-:-:S03]  /*1630*/  ISETP.NE.AND P6, PT, R63, 0x5, PT ;  /* 0x000000053f00780c */ /* 0x000fc60003fc5270 */
[----:B------:R-:W-:Y:S01]  /*1640*/  IMAD.IADD R43, R43, 0x1, R8 ;  /* 0x000000012b2b7824 */ /* 0x000fe200078e0208 */
[----:B------:R-:W-:Y:S02]  /*1650*/  SEL R10, R41, R10, !P6 ;  /* 0x0000000a290a7207 */ /* 0x000fe40007000000 */
[----:B------:R-:W-:-:S04]  /*1660*/  ISETP.NE.AND P6, PT, R63, 0x6, PT ;  /* 0x000000063f00780c */ /* 0x000fc80003fc5270 */
[----:B------:R-:W-:Y:S02]  /*1670*/  SEL R10, R43, R10, !P6 ;  /* 0x0000000a2b0a7207 */ /* 0x000fe40007000000 */
[----:B------:R-:W-:-:S04]  /*1680*/  @P0 ISETP.NE.AND P6, PT, R44, RZ, PT ;  /* 0x000000ff2c00020c */ /* 0x000fc80003fc5270 */
[----:B------:R-:W-:Y:S02]  /*1690*/  @P0 SEL R8, R10, RZ, !P6 ;  /* 0x000000ff0a080207 */ /* 0x000fe40007000000 */
[----:B------:R-:W-:-:S13]  /*16a0*/  ISETP.NE.AND P6, PT, R22, RZ, P0 ;  /* 0x000000ff1600720c */ /* 0x000fda00007c5270 */
[----:B0-----:R-:W-:Y:S01]  /*16b0*/  @P6 IMAD.IADD R10, R39, 0x1, R8 ;  /* 0x00000001270a6824 */ /* 0x001fe200078e0208 */
[----:B------:R-:W-:Y:S01]  /*16c0*/  ISETP.NE.U32.AND P6, PT, R60, RZ, PT ;  /* 0x000000ff3c00720c */ /* 0x000fe20003fc5070 */
[----:B------:R-:W0:Y:S02]  /*16d0*/  LDS.64 R8, [UR5+0x30] ;  /* 0x00003005ff087984 */ /* 0x000e240008000a00 */
[----:B------:R-:W-:Y:S01]  /*16e0*/  @P0 IMAD.MOV.U32 R39, RZ, RZ, R10 ;  /* 0x000000ffff270224 */ /* 0x000fe200078e000a */
[----:B------:R-:W-:Y:S02]  /*16f0*/  ISETP.NE.AND.EX P6, PT, RZ, UR4, PT, P6 ;  /* 0x00000004ff007c0c */ /* 0x000fe4000bfc5360 */
[----:B------:R-:W-:Y:S02]  /*1700*/  ISETP.NE.AND P0, PT, R73, RZ, PT ;  /* 0x000000ff4900720c */ /* 0x000fe40003f05270 */
[----:B------:R-:W-:-:S04]  /*1710*/  SEL R7, R39, RZ, !P6 ;  /* 0x000000ff27077207 */ /* 0x000fc80007000000 */
[----:B------:R-:W-:Y:S02]  /*1720*/  SEL R7, R7, RZ, P0 ;  /* 0x000000ff07077207 */ /* 0x000fe40000000000 */
[----:B------:R-:W-:-:S03]  /*1730*/  LOP3.LUT P0, RZ, R11, 0x40000, RZ, 0xc0, !PT ;  /* 0x000400000bff7812 */ /* 0x000fc6000780c0ff */
[----:B------:R-:W-:Y:S01]  /*1740*/  IMAD.IADD R32, R32, 0x1, R7 ;  /* 0x0000000120207824 */ /* 0x000fe200078e0207 */
[----:B------:R-:W-:Y:S02]  /*1750*/  P2R R19, PR, RZ, 0x1 ;  /* 0x00000001ff137803 */ /* 0x000fe40000000000 */
[C---:B------:R-:W-:Y:S02]  /*1760*/  LOP3.LUT P0, RZ, R11.reuse, 0x20000, RZ, 0xc0, !PT ;  /* 0x000200000bff7812 */ /* 0x040fe4000780c0ff */
[----:B------:R-:W-:Y:S02]  /*1770*/  SEL R10, R32, RZ, !P5 ;  /* 0x000000ff200a7207 */ /* 0x000fe40006800000 */
[----:B------:R-:W-:Y:S02]  /*1780*/  P2R R22, PR, RZ, 0x1 ;  /* 0x00000001ff167803 */ /* 0x000fe40000000000 */
[----:B------:R-:W-:Y:S01]  /*1790*/  LOP3.LUT P0, RZ, R11, 0x10000, RZ, 0xc0, !PT ;  /* 0x000100000bff7812 */ /* 0x000fe2000780c0ff */
[----:B------:R-:W-:-:S03]  /*17a0*/  IMAD.IADD R33, R33, 0x1, R10 ;  /* 0x0000000121217824 */ /* 0x000fc600078e020a */
[----:B------:R-:W-:Y:S02]  /*17b0*/  P2R R49, PR, RZ, 0x1 ;  /* 0x00000001ff317803 */ /* 0x000fe40000000000 */
[----:B------:R-:W-:Y:S02]  /*17c0*/  SEL R7, R33, RZ, !P4 ;  /* 0x000000ff21077207 */ /* 0x000fe40006000000 */
[----:B------:R-:W-:-:S03]  /*17d0*/  LOP3.LUT P0, RZ, R11, 0x8000, RZ, 0xc0, !PT ;  /* 0x000080000bff7812 */ /* 0x000fc6000780c0ff */
[----:B------:R-:W-:Y:S01]  /*17e0*/  IMAD.IADD R34, R34, 0x1, R7 ;  /* 0x0000000122227824 */ /* 0x000fe200078e0207 */
[----:B------:R-:W-:Y:S02]  /*17f0*/  P2R R48, PR, RZ, 0x1 ;  /* 0x00000001ff307803 */ /* 0x000fe40000000000 */
[C---:B------:R-:W-:Y:S02]  /*1800*/  LOP3.LUT P0, RZ, R11.reuse, 0x4000, RZ, 0xc0, !PT ;  /* 0x000040000bff7812 */ /* 0x040fe4000780c0ff */
[----:B------:R-:W-:Y:S02]  /*1810*/  SEL R10, R34, RZ, !P3 ;  /* 0x000000ff220a7207 */ /* 0x000fe40005800000 */
[----:B------:R-:W-:Y:S02]  /*1820*/  P2R R47, PR, RZ, 0x1 ;  /* 0x00000001ff2f7803 */ /* 0x000fe40000000000 */
[----:B------:R-:W-:Y:S01]  /*1830*/  LOP3.LUT P0, RZ, R11, 0x2000, RZ, 0xc0, !PT ;  /* 0x000020000bff7812 */ /* 0x000fe2000780c0ff */
[----:B------:R-:W-:Y:S01]  /*1840*/  IMAD.IADD R35, R35, 0x1, R10 ;  /* 0x0000000123237824 */ /* 0x000fe200078e020a */
[----:B0-----:R-:W-:-:S02]  /*1850*/  ISETP.NE.AND P6, PT, R8, RZ, PT ;  /* 0x000000ff0800720c */ /* 0x001fc40003fc5270 */
[----:B------:R-:W-:Y:S02]  /*1860*/  P2R R45, PR, RZ, 0x1 ;  /* 0x00000001ff2d7803 */ /* 0x000fe40000000000 */
[----:B------:R-:W-:Y:S02]  /*1870*/  LOP3.LUT P0, RZ, R11, 0x1000, RZ, 0xc0, !PT ;  /* 0x000010000bff7812 */ /* 0x000fe4000780c0ff */
[----:B------:R-:W-:Y:S02]  /*1880*/  SEL R7, R35, RZ, !P2 ;  /* 0x000000ff23077207 */ /* 0x000fe40005000000 */
[----:B------:R-:W-:Y:S02]  /*1890*/  P2R R44, PR, RZ, 0x1 ;  /* 0x00000001ff2c7803 */ /* 0x000fe40000000000 */
[----:B------:R-:W-:Y:S01]  /*18a0*/  LOP3.LUT P0, RZ, R11, 0x8, RZ, 0xc0, !PT ;  /* 0x000000080bff7812 */ /* 0x000fe2000780c0ff */
[----:B------:R-:W-:Y:S01]  /*18b0*/  IMAD.IADD R28, R28, 0x1, R7 ;  /* 0x000000011c1c7824 */ /* 0x000fe200078e0207 */
[----:B------:R-:W-:-:S02]  /*18c0*/  SEL R20, R43, RZ, !P6 ;  /* 0x000000ff2b147207 */ /* 0x000fc40007000000 */
[----:B------:R-:W-:Y:S02]  /*18d0*/  P2R R41, PR, RZ, 0x1 ;  /* 0x00000001ff297803 */ /* 0x000fe40000000000 */
[C---:B------:R-:W-:Y:S02]  /*18e0*/  LOP3.LUT P0, RZ, R11.reuse, 0x4, RZ, 0xc0, !PT ;  /* 0x000000040bff7812 */ /* 0x040fe4000780c0ff */
[----:B------:R-:W-:Y:S02]  /*18f0*/  SEL R10, R28, RZ, !P1 ;  /* 0x000000ff1c0a7207 */ /* 0x000fe40004800000 */
[----:B------:R-:W-:Y:S02]  /*1900*/  P2R R37, PR, RZ, 0x1 ;  /* 0x00000001ff257803 */ /* 0x000fe40000000000 */
[----:B------:R-:W-:Y:S01]  /*1910*/  LOP3.LUT P0, RZ, R11, 0x2, RZ, 0xc0, !PT ;  /* 0x000000020bff7812 */ /* 0x000fe2000780c0ff */
[----:B------:R-:W-:Y:S01]  /*1920*/  IMAD.IADD R29, R29, 0x1, R10 ;  /* 0x000000011d1d7824 */ /* 0x000fe200078e020a */
[----:B------:R-:W-:-:S02]  /*1930*/  LOP3.LUT P6, RZ, R11, 0x100000, RZ, 0xc0, !PT ;  /* 0x001000000bff7812 */ /* 0x000fc400078cc0ff */
[----:B------:R-:W-:Y:S02]  /*1940*/  P2R R17, PR, RZ, 0x1 ;  /* 0x00000001ff117803 */ /* 0x000fe40000000000 */
[C---:B------:R-:W-:Y:S02]  /*1950*/  LOP3.LUT P0, RZ, R11.reuse, 0x1, RZ, 0xc0, !PT ;  /* 0x000000010bff7812 */ /* 0x040fe4000780c0ff */
[----:B------:R-:W-:Y:S02]  /*1960*/  LOP3.LUT R11, R11, 0xfffff7ff, RZ, 0xc0, !PT ;  /* 0xfffff7ff0b0b7812 */ /* 0x000fe400078ec0ff */
[----:B------:R-:W-:Y:S02]  /*1970*/  SEL R7, R29, RZ, !P0 ;  /* 0x000000ff1d077207 */ /* 0x000fe40004000000 */
[----:B------:R-:W-:Y:S02]  /*1980*/  ISETP.NE.AND P0, PT, R17, RZ, PT ;  /* 0x000000ff1100720c */ /* 0x000fe40003f05270 */
[----:B------:R-:W-:Y:S01]  /*1990*/  @P5 LOP3.LUT R11, R11, 0x800, RZ, 0xfc, !PT ;  /* 0x000008000b0b5812 */ /* 0x000fe200078efcff */
[----:B------:R-:W-:-:S03]  /*19a0*/  IMAD.IADD R30, R30, 0x1, R7 ;  /* 0x000000011e1e7824 */ /* 0x000fc600078e0207 */
[----:B------:R-:W-:Y:S02]  /*19b0*/  LOP3.LUT R11, R11, 0xfffffbff, RZ, 0xc0, !PT ;  /* 0xfffffbff0b0b7812 */ /* 0x000fe400078ec0ff */
[----:B------:R-:W-:Y:S02]  /*19c0*/  SEL R10, R30, RZ, !P0 ;  /* 0x000000ff1e0a7207 */ /* 0x000fe40004000000 */
[----:B------:R-:W-:Y:S02]  /*19d0*/  ISETP.NE.AND P0, PT, R37, RZ, PT ;  /* 0x000000ff2500720c */ /* 0x000fe40003f05270 */
[----:B------:R-:W-:Y:S01]  /*19e0*/  @P4 LOP3.LUT R11, R11, 0x400, RZ, 0xfc, !PT ;  /* 0x000004000b0b4812 */ /* 0x000fe200078efcff */
[----:B------:R-:W-:-:S03]  /*19f0*/  IMAD.IADD R31, R31, 0x1, R10 ;  /* 0x000000011f1f7824 */ /* 0x000fc600078e020a */
[----:B------:R-:W-:Y:S02]  /*1a00*/  LOP3.LUT R11, R11, 0xfffffdff, RZ, 0xc0, !PT ;  /* 0xfffffdff0b0b7812 */ /* 0x000fe400078ec0ff */
[----:B------:R-:W-:Y:S02]  /*1a10*/  SEL R7, R31, RZ, !P0 ;  /* 0x000000ff1f077207 */ /* 0x000fe40004000000 */
[----:B------:R-:W-:Y:S02]  /*1a20*/  @P3 LOP3.LUT R11, R11, 0x200, RZ, 0xfc, !PT ;  /* 0x000002000b0b3812 */ /* 0x000fe400078efcff */
[----:B------:R-:W-:Y:S01]  /*1a30*/  ISETP.NE.AND P0, PT, R41, RZ, PT ;  /* 0x000000ff2900720c */ /* 0x000fe20003f05270 */
[----:B------:R-:W-:Y:S01]  /*1a40*/  IMAD.IADD R24, R24, 0x1, R7 ;  /* 0x0000000118187824 */ /* 0x000fe200078e0207 */
[----:B------:R-:W-:-:S04]  /*1a50*/  LOP3.LUT R11, R11, 0xfffffeff, RZ, 0xc0, !PT ;  /* 0xfffffeff0b0b7812 */ /* 0x000fc800078ec0ff */
        /* <DEDUP_REMOVED lines=9> */
[C---:B------:R-:W-:Y:S02]  /*1af0*/  LOP3.LUT P2, RZ, R11.reuse, 0x1, RZ, 0xc0, !PT ;  /* 0x000000010bff7812 */ /* 0x040fe4000784c0ff */
[----:B------:R-:W-:Y:S02]  /*1b00*/  LOP3.LUT P1, RZ, R11, 0x2, RZ, 0xc0, !PT ;  /* 0x000000020bff7812 */ /* 0x000fe4000782c0ff */
[----:B------:R-:W-:-:S02]  /*1b10*/  SEL R10, R26, RZ, !P0 ;  /* 0x000000ff1a0a7207 */ /* 0x000fc40004000000 */
[----:B------:R-:W-:Y:S02]  /*1b20*/  LOP3.LUT R11, R11, 0xffffffbf, RZ, 0xc0, !PT ;  /* 0xffffffbf0b0b7812 */ /* 0x000fe400078ec0ff */
[----:B------:R-:W-:Y:S01]  /*1b30*/  ISETP.NE.AND P0, PT, R47, RZ, PT ;  /* 0x000000ff2f00720c */ /* 0x000fe20003f05270 */
[----:B------:R-:W-:-:S04]  /*1b40*/  IMAD.IADD R27, R27, 0x1, R10 ;  /* 0x000000011b1b7824 */ /* 0x000fc800078e020a */
[----:B------:R-:W-:Y:S02]  /*1b50*/  @P2 LOP3.LUT R11, R11, 0x40, RZ, 0xfc, !PT ;  /* 0x000000400b0b2812 */ /* 0x000fe400078efcff */
[----:B------:R-:W-:Y:S02]  /*1b60*/  SEL R7, R27, RZ, !P0 ;  /* 0x000000ff1b077207 */ /* 0x000fe40004000000 */
[C---:B------:R-:W-:Y:S02]  /*1b70*/  LOP3.LUT P2, RZ, R11.reuse, 0x4, RZ, 0xc0, !PT ;  /* 0x000000040bff7812 */ /* 0x040fe4000784c0ff */
[----:B------:R-:W-:Y:S01]  /*1b80*/  LOP3.LUT R11, R11, 0xffffffdf, RZ, 0xc0, !PT ;  /* 0xffffffdf0b0b7812 */ /* 0x000fe200078ec0ff */
[----:B------:R-:W-:Y:S01]  /*1b90*/  IMAD.IADD R7, R12, 0x1, R7 ;  /* 0x000000010c077824 */ /* 0x000fe200078e0207 */
[----:B------:R-:W-:Y:S02]  /*1ba0*/  ISETP.NE.AND P0, PT, R48, RZ, PT ;  /* 0x000000ff3000720c */ /* 0x000fe40003f05270 */
[----:B------:R-:W-:-:S02]  /*1bb0*/  @P1 LOP3.LUT R11, R11, 0x20, RZ, 0xfc, !PT ;  /* 0x000000200b0b1812 */ /* 0x000fc400078efcff */
[----:B------:R-:W-:Y:S02]  /*1bc0*/  SEL R10, R7, RZ, !P0 ;  /* 0x000000ff070a7207 */ /* 0x000fe40004000000 */
[C---:B------:R-:W-:Y:S02]  /*1bd0*/  LOP3.LUT P1, RZ, R11.reuse, 0x8, RZ, 0xc0, !PT ;  /* 0x000000080bff7812 */ /* 0x040fe4000782c0ff */
[----:B------:R-:W-:Y:S01]  /*1be0*/  LOP3.LUT R11, R11, 0xffffffef, RZ, 0xc0, !PT ;  /* 0xffffffef0b0b7812 */ /* 0x000fe200078ec0ff */
[----:B------:R-:W-:Y:S01]  /*1bf0*/  IMAD.IADD R10, R13, 0x1, R10 ;  /* 0x000000010d0a7824 */ /* 0x000fe200078e020a */
[----:B------:R-:W-:Y:S02]  /*1c00*/  ISETP.NE.AND P0, PT, R49, RZ, PT ;  /* 0x000000ff3100720c */ /* 0x000fe40003f05270 */
[----:B------:R-:W-:Y:S02]  /*1c10*/  @P2 LOP3.LUT R11, R11, 0x10, RZ, 0xfc, !PT ;  /* 0x000000100b0b2812 */ /* 0x000fe400078efcff */
[----:B------:R-:W-:-:S02]  /*1c20*/  SEL R17, R10, RZ, !P0 ;  /* 0x000000ff0a117207 */ /* 0x000fc40004000000 */
[C---:B------:R-:W-:Y:S02]  /*1c30*/  LOP3.LUT P2, RZ, R11.reuse, 0x1000, RZ, 0xc0, !PT ;  /* 0x000010000bff7812 */ /* 0x040fe4000784c0ff */
[----:B------:R-:W-:Y:S01]  /*1c40*/  LOP3.LUT R11, R11, 0xfffffff7, RZ, 0xc0, !PT ;  /* 0xfffffff70b0b7812 */ /* 0x000fe200078ec0ff */
[----:B------:R-:W-:Y:S01]  /*1c50*/  IMAD.IADD R17, R14, 0x1, R17 ;  /* 0x000000010e117824 */ /* 0x000fe200078e0211 */
[----:B------:R-:W-:Y:S02]  /*1c60*/  ISETP.NE.AND P0, PT, R22, RZ, PT ;  /* 0x000000ff1600720c */ /* 0x000fe40003f05270 */
[----:B------:R-:W-:Y:S02]  /*1c70*/  @P1 LOP3.LUT R11, R11, 0x8, RZ, 0xfc, !PT ;  /* 0x000000080b0b1812 */ /* 0x000fe400078efcff */
[----:B------:R-:W-:Y:S02]  /*1c80*/  SEL R12, R17, RZ, !P0 ;  /* 0x000000ff110c7207 */ /* 0x000fe40004000000 */
[----:B------:R-:W-:-:S02]  /*1c90*/  LOP3.LUT P1, RZ, R11, 0x2000, RZ, 0xc0, !PT ;  /* 0x000020000bff7812 */ /* 0x000fc4000782c0ff */
[----:B------:R-:W-:Y:S02]  /*1ca0*/  LOP3.LUT R11, R11, 0xfffffffb, RZ, 0xc0, !PT ;  /* 0xfffffffb0b0b7812 */ /* 0x000fe400078ec0ff */
[----:B------:R-:W-:Y:S01]  /*1cb0*/  ISETP.NE.AND P0, PT, R19, RZ, PT ;  /* 0x000000ff1300720c */ /* 0x000fe20003f05270 */
[----:B------:R-:W-:Y:S01]  /*1cc0*/  IMAD.IADD R19, R15, 0x1, R12 ;  /* 0x000000010f137824 */ /* 0x000fe200078e020c */
[----:B------:R-:W-:Y:S02]  /*1cd0*/  @P2 LOP3.LUT R11, R11, 0x4, RZ, 0xfc, !PT ;  /* 0x000000040b0b2812 */ /* 0x000fe400078efcff */
[----:B------:R-:W-:Y:S02]  /*1ce0*/  LOP3.LUT R13, R36, R18, R16, 0xfe, !PT ;  /* 0x00000012240d7212 */ /* 0x000fe400078efe10 */
[C---:B------:R-:W-:Y:S02]  /*1cf0*/  LOP3.LUT P2, RZ, R11.reuse, 0x4000, RZ, 0xc0, !PT ;  /* 0x000040000bff7812 */ /* 0x040fe4000784c0ff */
[----:B------:R-:W-:-:S02]  /*1d00*/  LOP3.LUT R11, R11, 0xfffffffd, RZ, 0xc0, !PT ;  /* 0xfffffffd0b0b7812 */ /* 0x000fc400078ec0ff */
[----:B------:R-:W-:Y:S02]  /*1d10*/  SEL R15, R19, RZ, !P0 ;  /* 0x000000ff130f7207 */ /* 0x000fe40004000000 */
[----:B------:R-:W-:Y:S02]  /*1d20*/  @P1 LOP3.LUT R11, R11, 0x2, RZ, 0xfc, !PT ;  /* 0x000000020b0b1812 */ /* 0x000fe400078efcff */
[----:B------:R-:W-:Y:S01]  /*1d30*/  ISETP.NE.AND P0, PT, R46, RZ, PT ;  /* 0x000000ff2e00720c */ /* 0x000fe20003f05270 */
[----:B------:R-:W-:Y:S01]  /*1d40*/  IMAD.IADD R4, R4, 0x1, R15 ;  /* 0x0000000104047824 */ /* 0x000fe200078e020f */
[C---:B------:R-:W-:Y:S02]  /*1d50*/  LOP3.LUT P1, RZ, R11.reuse, 0x8000, RZ, 0xc0, !PT ;  /* 0x000080000bff7812 */ /* 0x040fe4000782c0ff */
[----:B------:R-:W-:Y:S02]  /*1d60*/  LOP3.LUT R11, R11, 0xfffffffe, RZ, 0xc0, !PT ;  /* 0xfffffffe0b0b7812 */ /* 0x000fe400078ec0ff */
[----:B------:R-:W-:-:S02]  /*1d70*/  SEL R14, R4, RZ, !P0 ;  /* 0x000000ff040e7207 */ /* 0x000fc40004000000 */
[----:B------:R-:W-:Y:S02]  /*1d80*/  @P2 LOP3.LUT R11, R11, 0x1, RZ, 0xfc, !PT ;  /* 0x000000010b0b2812 */ /* 0x000fe400078efcff */
[----:B------:R-:W-:Y:S01]  /*1d90*/  PLOP3.LUT P5, PT, P0, PT, PT, 0x80, 0x8 ;  /* 0x000000000008781c */ /* 0x000fe200007af070 */
[----:B------:R-:W-:Y:S01]  /*1da0*/  IMAD.IADD R5, R5, 0x1, R14 ;  /* 0x0000000105057824 */ /* 0x000fe200078e020e */
[C---:B------:R-:W-:Y:S02]  /*1db0*/  LOP3.LUT P2, RZ, R11.reuse, 0x10000, RZ, 0xc0, !PT ;  /* 0x000100000bff7812 */ /* 0x040fe4000784c0ff */
[C---:B------:R-:W-:Y:S02]  /*1dc0*/  LOP3.LUT P3, RZ, R11.reuse, 0x20000, RZ, 0xc0, !PT ;  /* 0x000200000bff7812 */ /* 0x040fe4000786c0ff */
[C---:B------:R-:W-:Y:S02]  /*1dd0*/  LOP3.LUT P4, RZ, R11.reuse, 0x40000, RZ, 0xc0, !PT ;  /* 0x000400000bff7812 */ /* 0x040fe4000788c0ff */
[----:B------:R-:W-:-:S02]  /*1de0*/  LOP3.LUT R11, R11, 0xffffefff, RZ, 0xc0, !PT ;  /* 0xffffefff0b0b7812 */ /* 0x000fc400078ec0ff */
[----:B------:R-:W-:Y:S02]  /*1df0*/  ISETP.NE.AND P0, PT, R23, RZ, PT ;  /* 0x000000ff1700720c */ /* 0x000fe40003f05270 */
[----:B------:R-:W-:Y:S02]  /*1e00*/  SEL R23, R5, RZ, !P6 ;  /* 0x000000ff05177207 */ /* 0x000fe40007000000 */
[----:B------:R-:W-:Y:S02]  /*1e10*/  @P6 LOP3.LUT R11, R11, 0x1000, RZ, 0xfc, !PT ;  /* 0x000010000b0b6812 */ /* 0x000fe400078efcff */
[----:B------:R-:W-:Y:S02]  /*1e20*/  ISETP.NE.AND P6, PT, R73, RZ, PT ;  /* 0x000000ff4900720c */ /* 0x000fe40003fc5270 */
[----:B------:R-:W-:-:S04]  /*1e30*/  LOP3.LUT R13, R40, R38, R13, 0xfe, !PT ;  /* 0x00000026280d7212 */ /* 0x000fc800078efe0d */
[----:B------:R-:W-:Y:S01]  /*1e40*/  LOP3.LUT R12, R8, R42, R13, 0xfe, !PT ;  /* 0x0000002a080c7212 */ /* 0x000fe200078efe0d */
[----:B------:R-:W-:-:S06]  /*1e50*/  IMAD.IADD R13, R9, 0x1, R20 ;  /* 0x00000001090d7824 */ /* 0x000fcc00078e0214 */
[----:B------:R-:W-:Y:S05]  /*1e60*/  @P6 BRA `(.L_x_3) ;  /* 0x0000002000206947 */ /* 0x000fea0003800000 */
[----:B------:R-:W0:Y:S01]  /*1e70*/  LDC.64 R8, c[0x0][0x3a0] ;  /* 0x0000e800ff087b82 */ /* 0x000e220000000a00 */
[----:B------:R-:W-:Y:S02]  /*1e80*/  IMAD.MOV.U32 R14, RZ, RZ, 0x65 ;  /* 0x00000065ff0e7424 */ /* 0x000fe400078e00ff */
[----:B------:R-:W-:-:S05]  /*1e90*/  IMAD.MOV.U32 R15, RZ, RZ, 0x0 ;  /* 0x00000000ff0f7424 */ /* 0x000fca00078e00ff */
[----:B0-----:R0:W-:Y:S01]  /*1ea0*/  ST.E.128.STRONG.GPU desc[UR18][R8.64+0x200], R12 ;  /* 0x0002000c08007985 */ /* 0x0011e2000c10fd12 */
[----:B------:R-:W-:Y:S05]  /*1eb0*/  BRA `(.L_x_3) ;  /* 0x00000020000c7947 */ /* 0x000fea0003800000 */
.L_x_2:
[----:B------:R-:W-:Y:S01]  /*1ec0*/  ISETP.NE.AND P2, PT, R73, RZ, PT ;  /* 0x000000ff4900720c */ /* 0x000fe20003f45270 */
[----:B------:R-:W-:-:S12]  /*1ed0*/  IMAD.MOV.U32 R23, RZ, RZ, RZ ;  /* 0x000000ffff177224 */ /* 0x000fd800078e00ff */
[----:B0-----:R-:W0:Y:S02]  /*1ee0*/  @!P2 LDC.64 R8, c[0x0][0x388] ;  /* 0x0000e200ff08ab82 */ /* 0x001e240000000a00 */
[----:B0-----:R-:W-:-:S05]  /*1ef0*/  @!P2 IMAD.WIDE.U32 R8, R69, 0x4, R8 ;  /* 0x000000044508a825 */ /* 0x001fca00078e0008 */
[----:B------:R0:W5:Y:S01]  /*1f00*/  @!P2 LDG.E R23, desc[UR18][R8.64] ;  /* 0x000000120817a981 */ /* 0x000162000c1e1900 */
[----:B------:R-:W-:Y:S02]  /*1f10*/  ISETP.NE.AND P0, PT, R52, R53, PT ;  /* 0x000000353400720c */ /* 0x000fe40003f05270 */
[----:B------:R-:W-:Y:S02]  /*1f20*/  ISETP.NE.AND P1, PT, R49, R50, PT ;  /* 0x000000323100720c */ /* 0x000fe40003f25270 */
[----:B-1----:R-:W-:Y:S02]  /*1f30*/  SEL R10, R32, RZ, !P0 ;  /* 0x000000ff200a7207 */ /* 0x002fe40004000000 */
[----:B------:R-:W-:Y:S02]  /*1f40*/  ISETP.NE.AND P0, PT, R53, R54, PT ;  /* 0x000000363500720c */ /* 0x000fe40003f05270 */
[----:B------:R-:W-:Y:S01]  /*1f50*/  ISETP.NE.AND P3, PT, R51, R44, PT ;  /* 0x0000002c3300720c */ /* 0x000fe20003f65270 */
[----:B------:R-:W-:Y:S01]  /*1f60*/  IMAD.IADD R10, R33, 0x1, R10 ;  /* 0x00000001210a7824 */ /* 0x000fe200078e020a */
[----:B------:R-:W-:-:S02]  /*1f70*/  ISETP.NE.AND P4, PT, R22, 0x1f, PT ;  /* 0x0000001f1600780c */ /* 0x000fc40003f85270 */
[----:B------:R-:W-:Y:S02]  /*1f80*/  ISETP.NE.AND P6, PT, R63, 0x4, PT ;  /* 0x000000043f00780c */ /* 0x000fe40003fc5270 */
[----:B------:R-:W-:Y:S02]  /*1f90*/  SEL R11, R10, RZ, !P0 ;  /* 0x000000ff0a0b7207 */ /* 0x000fe40004000000 */
[----:B------:R-:W-:-:S03]  /*1fa0*/  ISETP.NE.AND P0, PT, R54, R55, PT ;  /* 0x000000373600720c */ /* 0x000fc60003f05270 */
[----:B------:R-:W-:-:S05]  /*1fb0*/  IMAD.IADD R11, R34, 0x1, R11 ;  /* 0x00000001220b7824 */ /* 0x000fca00078e020b */
[----:B------:R-:W-:Y:S02]  /*1fc0*/  SEL R10, R11, RZ, !P0 ;  /* 0x000000ff0b0a7207 */ /* 0x000fe40004000000 */
[----:B------:R-:W-:-:S03]  /*1fd0*/  ISETP.NE.AND P0, PT, R55, R48, PT ;  /* 0x000000303700720c */ /* 0x000fc60003f05270 */
[----:B------:R-:W-:-:S05]  /*1fe0*/  IMAD.IADD R10, R35, 0x1, R10 ;  /* 0x00000001230a7824 */ /* 0x000fca00078e020a */
[----:B0-----:R-:W-:Y:S02]  /*1ff0*/  SEL R9, R10, RZ, !P0 ;  /* 0x000000ff0a097207 */ /* 0x001fe40004000000 */
[----:B------:R-:W-:-:S03]  /*2000*/  ISETP.NE.AND P0, PT, R48, R49, PT ;  /* 0x000000313000720c */ /* 0x000fc60003f05270 */
[----:B--2---:R-:W-:-:S05]  /*2010*/  IMAD.IADD R9, R28, 0x1, R9 ;  /* 0x000000011c097824 */ /* 0x004fca00078e0209 */
[----:B------:R-:W-:Y:S02]  /*2020*/  SEL R8, R9, RZ, !P0 ;  /* 0x000000ff09087207 */ /* 0x000fe40004000000 */
[----:B------:R-:W-:-:S03]  /*2030*/  ISETP.NE.AND P0, PT, R73, RZ, PT ;  /* 0x000000ff4900720c */ /* 0x000fc60003f05270 */
[----:B------:R-:W-:-:S05]  /*2040*/  IMAD.IADD R8, R29, 0x1, R8 ;  /* 0x000000011d087824 */ /* 0x000fca00078e0208 */
[----:B------:R-:W-:Y:S02]  /*2050*/  SEL R9, R8, RZ, !P1 ;  /* 0x000000ff08097207 */ /* 0x000fe40004800000 */
[----:B------:R-:W-:Y:S02]  /*2060*/  LEA R8, R73, UR5, 0x2 ;  /* 0x0000000549087c11 */ /* 0x000fe4000f8e10ff */
[----:B------:R-:W-:Y:S01]  /*2070*/  ISETP.NE.AND P1, PT, R50, R51, PT ;  /* 0x000000333200720c */ /* 0x000fe20003f25270 */
[----:B------:R-:W-:Y:S02]  /*2080*/  IMAD.IADD R9, R30, 0x1, R9 ;  /* 0x000000011e097824 */ /* 0x000fe400078e0209 */
[----:B------:R-:W-:Y:S03]  /*2090*/  STS [R8+0x3fc], R39 ;  /* 0x0003fc2708007388 */ /* 0x000fe60000000800 */
[----:B------:R-:W-:Y:S01]  /*20a0*/  SEL R10, R9, RZ, !P1 ;  /* 0x000000ff090a7207 */ /* 0x000fe20004800000 */
[----:B------:R-:W-:Y:S01]  /*20b0*/  BAR.SYNC.DEFER_BLOCKING 0x0 ;  /* 0x0000000000007b1d */ /* 0x000fe20000010000 */
[----:B------:R-:W-:-:S03]  /*20c0*/  ISETP.NE.AND P1, PT, R47, R40, PT ;  /* 0x000000282f00720c */ /* 0x000fc60003f25270 */
[----:B------:R-:W-:-:S05]  /*20d0*/  IMAD.IADD R10, R31, 0x1, R10 ;  /* 0x000000011f0a7824 */ /* 0x000fca00078e020a */
[----:B------:R-:W-:Y:S02]  /*20e0*/  SEL R9, R10, RZ, !P3 ;  /* 0x000000ff0a097207 */ /* 0x000fe40005800000 */
[----:B------:R-:W-:-:S03]  /*20f0*/  ISETP.NE.AND P3, PT, R40, R41, PT ;  /* 0x000000292800720c */ /* 0x000fc60003f65270 */
[----:B---3--:R-:W-:Y:S01]  /*2100*/  IMAD.IADD R9, R24, 0x1, R9 ;  /* 0x0000000118097824 */ /* 0x008fe200078e0209 */
[----:B-----5:R0:W1:Y:S01]  /*2110*/  @P0 LDS R23, [R8+0x3f8] ;  /* 0x0003f80008170984 */ /* 0x0200620000000800 */
[----:B------:R-:W-:-:S04]  /*2120*/  ISETP.NE.AND P0, PT, R44, R45, PT ;  /* 0x0000002d2c00720c */ /* 0x000fc80003f05270 */
        /* <DEDUP_REMOVED lines=8> */
[----:B------:R-:W-:-:S05]  /*21b0*/  IMAD.IADD R8, R27, 0x1, R8 ;  /* 0x000000011b087824 */ /* 0x000fca00078e0208 */
[----:B------:R-:W-:-:S05]  /*21c0*/  SEL R9, R8, RZ, !P1 ;  /* 0x000000ff08097207 */ /* 0x000fca0004800000 */
[----:B----4-:R-:W-:Y:S01]  /*21d0*/  IMAD.IADD R9, R12, 0x1, R9 ;  /* 0x000000010c097824 */ /* 0x010fe200078e0209 */
[----:B-1----:R-:W-:-:S04]  /*21e0*/  ISETP.NE.OR P1, PT, R23, R52, P0 ;  /* 0x000000341700720c */ /* 0x002fc80000725670 */
[----:B------:R-:W-:Y:S02]  /*21f0*/  SEL R8, R9, RZ, !P3 ;  /* 0x000000ff09087207 */ /* 0x000fe40005800000 */
[----:B------:R-:W-:Y:S02]  /*2200*/  ISETP.NE.AND P3, PT, R41, R42, PT ;  /* 0x0000002a2900720c */ /* 0x000fe40003f65270 */
[----:B------:R-:W-:Y:S01]  /*2210*/  ISETP.NE.OR P1, PT, R52, R53, P1 ;  /* 0x000000353400720c */ /* 0x000fe20000f25670 */
[----:B------:R-:W-:-:S03]  /*2220*/  IMAD.IADD R8, R13, 0x1, R8 ;  /* 0x000000010d087824 */ /* 0x000fc600078e0208 */
[----:B------:R-:W-:Y:S02]  /*2230*/  ISETP.NE.OR P1, PT, R53, R54, P1 ;  /* 0x000000363500720c */ /* 0x000fe40000f25670 */
        /* <DEDUP_REMOVED lines=21> */
[----:B------:R-:W-:Y:S02]  /*2390*/  ISETP.NE.OR P1, PT, R46, R47, P1 ;  /* 0x0000002f2e00720c */ /* 0x000fe40000f25670 */
[----:B------:R-:W-:Y:S01]  /*23a0*/  ISETP.GE.AND P3, PT, R22, 0x1, PT ;  /* 0x000000011600780c */ /* 0x000fe20003f66270 */
[----:B------:R-:W-:Y:S01]  /*23b0*/  IMAD.IADD R9, R6, 0x1, R9 ;  /* 0x0000000106097824 */ /* 0x000fe200078e0209 */
[----:B------:R-:W-:-:S04]  /*23c0*/  ISETP.NE.OR P1, PT, R47, R40, P1 ;  /* 0x000000282f00720c */ /* 0x000fc80000f25670 */
[----:B------:R-:W-:Y:S02]  /*23d0*/  SEL R8, R9, RZ, !P0 ;  /* 0x000000ff09087207 */ /* 0x000fe40004000000 */
[----:B------:R-:W-:-:S03]  /*23e0*/  ISETP.NE.OR P1, PT, R40, R41, P1 ;  /* 0x000000292800720c */ /* 0x000fc60000f25670 */
[----:B------:R-:W-:Y:S01]  /*23f0*/  IMAD.IADD R10, R7, 0x1, R8 ;  /* 0x00000001070a7824 */ /* 0x000fe200078e0208 */
[----:B------:R-:W-:-:S04]  /*2400*/  ISETP.NE.OR P1, PT, R41, R42, P1 ;  /* 0x0000002a2900720c */ /* 0x000fc80000f25670 */
[----:B------:R-:W0:Y:S01]  /*2410*/  SHFL.UP PT, R9, R10, 0x1, RZ ;  /* 0x042000000a097989 */ /* 0x000e2200000e00ff */
[----:B------:R-:W-:-:S04]  /*2420*/  ISETP.NE.OR P1, PT, R42, R43, P1 ;  /* 0x0000002b2a00720c */ /* 0x000fc80000f25670 */
[----:B------:R-:W-:-:S04]  /*2430*/  ISETP.NE.OR P1, PT, R43, R36, P1 ;  /* 0x000000242b00720c */ /* 0x000fc80000f25670 */
[----:B------:R-:W-:-:S04]  /*2440*/  ISETP.NE.OR P1, PT, R36, R37, P1 ;  /* 0x000000252400720c */ /* 0x000fc80000f25670 */
[----:B------:R-:W-:-:S04]  /*2450*/  ISETP.NE.OR P1, PT, R37, R38, P1 ;  /* 0x000000262500720c */ /* 0x000fc80000f25670 */
[----:B------:R-:W-:-:S05]  /*2460*/  SEL R7, RZ, 0x1, !P1 ;  /* 0x00000001ff077807 */ /* 0x000fca0004800000 */
[----:B------:R-:W1:Y:S01]  /*2470*/  SHFL.UP PT, R8, R7, 0x1, RZ ;  /* 0x0420000007087989 */ /* 0x000e6200000e00ff */
[----:B0-----:R-:W-:-:S04]  /*2480*/  SEL R9, R9, RZ, !P1 ;  /* 0x000000ff09097207 */ /* 0x001fc80004800000 */
[----:B------:R-:W-:-:S05]  /*2490*/  SEL R9, R9, RZ, P3 ;  /* 0x000000ff09097207 */ /* 0x000fca0001800000 */
[----:B------:R-:W-:-:S05]  /*24a0*/  IMAD.IADD R9, R10, 0x1, R9 ;  /* 0x000000010a097824 */ /* 0x000fca00078e0209 */
[----:B------:R-:W0:Y:S01]  /*24b0*/  SHFL.UP PT, R11, R9, 0x2, RZ ;  /* 0x04400000090b7989 */ /* 0x000e2200000e00ff */
[----:B-1----:R-:W-:Y:S02]  /*24c0*/  SEL R8, R8, RZ, P3 ;  /* 0x000000ff08087207 */ /* 0x002fe40001800000 */
[----:B------:R-:W-:Y:S02]  /*24d0*/  ISETP.GE.AND P3, PT, R22, 0x2, PT ;  /* 0x000000021600780c */ /* 0x000fe40003f66270 */
[----:B------:R-:W-:-:S05]  /*24e0*/  LOP3.LUT P1, R8, R8, RZ, R7, 0xfa, !PT ;  /* 0x000000ff08087212 */ /* 0x000fca000782fa07 */
        /* <DEDUP_REMOVED lines=11> */
[----:B------:R-:W-:Y:S01]  /*25a0*/  IMAD.IADD R11, R16, 0x1, R11 ;  /* 0x00000001100b7824 */ /* 0x000fe200078e020b */
[----:B-1----:R-:W-:-:S04]  /*25b0*/  SEL R8, R9, RZ, P3 ;  /* 0x000000ff09087207 */ /* 0x002fc80001800000 */
[----:B------:R-:W0:Y:S01]  /*25c0*/  SHFL.UP PT, R10, R11, 0x8, RZ ;  /* 0x050000000b0a7989 */ /* 0x000e2200000e00ff */
[----:B------:R-:W-:Y:S02]  /*25d0*/  ISETP.GE.AND P3, PT, R22, 0x8, PT ;  /* 0x000000081600780c */ /* 0x000fe40003f66270 */
[----:B------:R-:W-:-:S05]  /*25e0*/  LOP3.LUT P1, R8, R8, RZ, R7, 0xfa, !PT ;  /* 0x000000ff08087212 */ /* 0x000fca000782fa07 */
[----:B------:R-:W1:Y:S01]  /*25f0*/  SHFL.UP PT, R9, R8, 0x8, RZ ;  /* 0x0500000008097989 */ /* 0x000e6200000e00ff */
[----:B0-----:R-:W-:-:S04]  /*2600*/  SEL R10, R10, RZ, !P1 ;  /* 0x000000ff0a0a7207 */ /* 0x001fc80004800000 */
[----:B------:R-:W-:Y:S02]  /*2610*/  SEL R10, R10, RZ, P3 ;  /* 0x000000ff0a0a7207 */ /* 0x000fe40001800000 */
[----:B-1----:R-:W-:-:S03]  /*2620*/  SEL R9, R9, RZ, P3 ;  /* 0x000000ff09097207 */ /* 0x002fc60001800000 */
[----:B------:R-:W-:Y:S01]  /*2630*/  IMAD.IADD R10, R11, 0x1, R10 ;  /* 0x000000010b0a7824 */ /* 0x000fe200078e020a */
[----:B------:R-:W-:Y:S02]  /*2640*/  ISETP.GE.AND P3, PT, R22, 0x10, PT ;  /* 0x000000101600780c */ /* 0x000fe40003f66270 */
[----:B------:R-:W-:Y:S02]  /*2650*/  LOP3.LUT P1, R9, R9, RZ, R8, 0xfa, !PT ;  /* 0x000000ff09097212 */ /* 0x000fe4000782fa08 */
[----:B------:R-:W0:Y:S04]  /*2660*/  SHFL.UP PT, R16, R10, 0x10, RZ ;  /* 0x060000000a107989 */ /* 0x000e2800000e00ff */
[----:B------:R-:W1:Y:S01]  /*2670*/  SHFL.UP PT, R7, R9, 0x10, RZ ;  /* 0x0600000009077989 */ /* 0x000e6200000e00ff */
[----:B0-----:R-:W-:-:S04]  /*2680*/  SEL R16, R16, RZ, !P1 ;  /* 0x000000ff10107207 */ /* 0x001fc80004800000 */
[----:B------:R-:W-:Y:S02]  /*2690*/  SEL R65, R16, RZ, P3 ;  /* 0x000000ff10417207 */ /* 0x000fe40001800000 */
[----:B-1----:R-:W-:Y:S02]  /*26a0*/  SEL R64, R7, RZ, P3 ;  /* 0x000000ff07407207 */ /* 0x002fe40001800000 */
[C---:B------:R-:W-:Y:S01]  /*26b0*/  @!P4 LEA R7, R63.reuse, UR5, 0x3 ;  /* 0x000000053f07cc11 */ /* 0x040fe2000f8e18ff */
[----:B------:R-:W-:Y:S01]  /*26c0*/  IMAD.IADD R65, R10, 0x1, R65 ;  /* 0x000000010a417824 */ /* 0x000fe200078e0241 */
[----:B------:R-:W-:Y:S02]  /*26d0*/  LOP3.LUT R64, R64, R9, RZ, 0xfc, !PT ;  /* 0x0000000940407212 */ /* 0x000fe400078efcff */
[C---:B------:R-:W-:Y:S02]  /*26e0*/  ISETP.NE.AND P3, PT, R63.reuse, 0x2, PT ;  /* 0x000000023f00780c */ /* 0x040fe40003f65270 */
[----:B------:R-:W-:Y:S04]  /*26f0*/  SHFL.UP PT, R39, R65, 0x1, RZ ;  /* 0x0420000041277989 */ /* 0x000fe800000e00ff */
[----:B------:R-:W-:Y:S01]  /*2700*/  @!P4 STS.64 [R7], R64 ;  /* 0x000000400700c388 */ /* 0x000fe20000000a00 */
[----:B------:R-:W-:Y:S01]  /*2710*/  BAR.SYNC.DEFER_BLOCKING 0x0 ;  /* 0x0000000000007b1d */ /* 0x000fe20000010000 */
[----:B------:R-:W-:-:S05]  /*2720*/  ISETP.NE.AND P4, PT, R63, 0x3, PT ;  /* 0x000000033f00780c */ /* 0x000fca0003f85270 */
[----:B------:R-:W-:Y:S04]  /*2730*/  SHFL.UP PT, R7, R64, 0x1, RZ ;  /* 0x0420000040077989 */ /* 0x000fe800000e00ff */
[----:B------:R-:W0:Y:S04]  /*2740*/  LDS.128 R8, [UR5] ;  /* 0x00000005ff087984 */ /* 0x000e280008000c00 */
[----:B------:R-:W1:Y:S04]  /*2750*/  LDS.128 R16, [UR5+0x10] ;  /* 0x00001005ff107984 */ /* 0x000e680008000c00 */
[----:B------:R-:W2:Y:S01]  /*2760*/  LDS.128 R56, [UR5+0x20] ;  /* 0x00002005ff387984 */ /* 0x000ea20008000c00 */
[----:B0-----:R-:W-:-:S04]  /*2770*/  ISETP.NE.AND P1, PT, R10, RZ, PT ;  /* 0x000000ff0a00720c */ /* 0x001fc80003f25270 */
[----:B------:R-:W-:Y:S02]  /*2780*/  SEL R20, R9, RZ, !P1 ;  /* 0x000000ff09147207 */ /* 0x000fe40004800000 */
[----:B-1----:R-:W-:Y:S02]  /*2790*/  ISETP.NE.AND P1, PT, R16, RZ, PT ;  /* 0x000000ff1000720c */ /* 0x002fe40003f25270 */
[----:B--2---:R-:W-:Y:S01]  /*27a0*/  ISETP.NE.AND P5, PT, R58, RZ, PT ;  /* 0x000000ff3a00720c */ /* 0x004fe20003fa5270 */
[----:B------:R-:W-:Y:S01]  /*27b0*/  IMAD.IADD R20, R11, 0x1, R20 ;  /* 0x000000010b147824 */ /* 0x000fe200078e0214 */
[----:B------:R-:W-:-:S04]  /*27c0*/  LOP3.LUT R11, R10, R8, RZ, 0xfc, !PT ;  /* 0x000000080a0b7212 */ /* 0x000fc800078efcff */
[----:B------:R-:W-:Y:S02]  /*27d0*/  SEL R60, R20, RZ, !P1 ;  /* 0x000000ff143c7207 */ /* 0x000fe40004800000 */
[----:B------:R-:W-:Y:S02]  /*27e0*/  ISETP.NE.AND P1, PT, R18, RZ, PT ;  /* 0x000000ff1200720c */ /* 0x000fe40003f25270 */
[----:B------:R-:W-:Y:S01]  /*27f0*/  SEL R9, R20, R9, !P3 ;  /* 0x0000000914097207 */ /* 0x000fe20005800000 */
[----:B------:R-:W-:Y:S01]  /*2800*/  IMAD.IADD R62, R17, 0x1, R60 ;  /* 0x00000001113e7824 */ /* 0x000fe200078e023c */
[----:B------:R-:W-:Y:S01]  /*2810*/  SEL R11, R11, R8, !P3 ;  /* 0x000000080b0b7207 */ /* 0x000fe20005800000 */
[----:B------:R-:W0:Y:S01]  /*2820*/  LDS.64 R60, [UR5+0x30] ;  /* 0x00003005ff3c7984 */ /* 0x000e220008000a00 */
[----:B------:R-:W-:Y:S02]  /*2830*/  LOP3.LUT R17, R16, R10, R8, 0xfe, !PT ;  /* 0x0000000a10117212 */ /* 0x000fe400078efe08 */
[----:B------:R-:W-:-:S02]  /*2840*/  SEL R66, R62, RZ, !P1 ;  /* 0x000000ff3e427207 */ /* 0x000fc40004800000 */
[----:B------:R-:W-:Y:S02]  /*2850*/  ISETP.NE.AND P1, PT, R56, RZ, PT ;  /* 0x000000ff3800720c */ /* 0x000fe40003f25270 */
[----:B------:R-:W-:Y:S01]  /*2860*/  SEL R9, R62, R9, !P4 ;  /* 0x000000093e097207 */ /* 0x000fe20006000000 */
[----:B------:R-:W-:Y:S01]  /*2870*/  IMAD.IADD R66, R19, 0x1, R66 ;  /* 0x0000000113427824 */ /* 0x000fe200078e0242 */
[----:B------:R-:W-:Y:S02]  /*2880*/  SEL R11, R17, R11, !P4 ;  /* 0x0000000b110b7207 */ /* 0x000fe40006000000 */
[----:B------:R-:W-:Y:S02]  /*2890*/  LOP3.LUT R8, R18, R17, RZ, 0xfc, !PT ;  /* 0x0000001112087212 */ /* 0x000fe400078efcff */
[----:B------:R-:W-:Y:S02]  /*28a0*/  SEL R20, R66, RZ, !P1 ;  /* 0x000000ff42147207 */ /* 0x000fe40004800000 */
[----:B------:R-:W-:-:S02]  /*28b0*/  ISETP.GE.U32.AND P1, PT, R73, 0x20, PT ;  /* 0x000000204900780c */ /* 0x000fc40003f26070 */
[----:B------:R-:W-:Y:S01]  /*28c0*/  ISETP.NE.AND P3, PT, R63, 0x5, PT ;  /* 0x000000053f00780c */ /* 0x000fe20003f65270 */
[----:B------:R-:W-:Y:S01]  /*28d0*/  IMAD.IADD R20, R57, 0x1, R20 ;  /* 0x0000000139147824 */ /* 0x000fe200078e0214 */
[----:B------:R-:W-:Y:S02]  /*28e0*/  SEL R9, R66, R9, !P6 ;  /* 0x0000000942097207 */ /* 0x000fe40007000000 */
[----:B------:R-:W-:Y:S02]  /*28f0*/  LOP3.LUT R17, R56, R18, R17, 0xfe, !PT ;  /* 0x0000001238117212 */ /* 0x000fe400078efe11 */
[----:B------:R-:W-:Y:S02]  /*2900*/  SEL R10, R20, RZ, !P5 ;  /* 0x000000ff140a7207 */ /* 0x000fe40006800000 */
[----:B------:R-:W-:Y:S02]  /*2910*/  SEL R8, R8, R11, !P6 ;  /* 0x0000000b08087207 */ /* 0x000fe40007000000 */
[----:B------:R-:W-:Y:S01]  /*2920*/  ISETP.NE.AND P4, PT, R63, 0x6, PT ;  /* 0x000000063f00780c */ /* 0x000fe20003f85270 */
[----:B------:R-:W-:Y:S01]  /*2930*/  IMAD.IADD R10, R59, 0x1, R10 ;  /* 0x000000013b0a7824 */ /* 0x000fe200078e020a */
[----:B------:R-:W-:-:S02]  /*2940*/  SEL R9, R20, R9, !P3 ;  /* 0x0000000914097207 */ /* 0x000fc40005800000 */
[----:B------:R-:W-:Y:S02]  /*2950*/  ISETP.NE.AND P5, PT, R22, RZ, P1 ;  /* 0x000000ff1600720c */ /* 0x000fe40000fa5270 */
[----:B------:R-:W-:Y:S02]  /*2960*/  LOP3.LUT R11, R58, R17, RZ, 0xfc, !PT ;  /* 0x000000113a0b7212 */ /* 0x000fe400078efcff */
[----:B------:R-:W-:Y:S02]  /*2970*/  SEL R8, R17, R8, !P3 ;  /* 0x0000000811087207 */ /* 0x000fe40005800000 */
[----:B------:R-:W-:Y:S02]  /*2980*/  @P1 ISETP.NE.AND P6, PT, R7, RZ, PT ;  /* 0x000000ff0700120c */ /* 0x000fe40003fc5270 */
[----:B------:R-:W-:Y:S02]  /*2990*/  SEL R9, R10, R9, !P4 ;  /* 0x000000090a097207 */ /* 0x000fe40006000000 */
[----:B------:R-:W-:-:S02]  /*29a0*/  SEL R8, R11, R8, !P4 ;  /* 0x000000080b087207 */ /* 0x000fc40006000000 */
[----:B------:R-:W-:Y:S02]  /*29b0*/  @P1 ISETP.NE.AND P3, PT, R22, RZ, PT ;  /* 0x000000ff1600120c */ /* 0x000fe40003f65270 */
[----:B------:R-:W-:Y:S02]  /*29c0*/  @P1 SEL R16, R9, RZ, !P6 ;  /* 0x000000ff09101207 */ /* 0x000fe40007000000 */
[----:B0-----:R-:W-:Y:S02]  /*29d0*/  ISETP.NE.AND P4, PT, R60, RZ, PT ;  /* 0x000000ff3c00720c */ /* 0x001fe40003f85270 */
[----:B------:R-:W-:Y:S01]  /*29e0*/  @P1 SEL R11, R7, RZ, P3 ;  /* 0x000000ff070b1207 */ /* 0x000fe20001800000 */
[----:B------:R-:W-:Y:S01]  /*29f0*/  @P5 IMAD.IADD R9, R39, 0x1, R16 ;  /* 0x0000000127095824 */ /* 0x000fe200078e0210 */
[----:B------:R-:W-:Y:S02]  /*2a00*/  SEL R10, R10, RZ, !P4 ;  /* 0x000000ff0a0a7207 */ /* 0x000fe40006000000 */
[----:B------:R-:W-:Y:S01]  /*2a10*/  ISETP.NE.AND P3, PT, R23, R52, PT ;  /* 0x000000341700720c */ /* 0x000fe20003f65270 */
[----:B------:R-:W-:Y:S01]  /*2a20*/  @P1 IMAD.MOV.U32 R39, RZ, RZ, R9 ;  /* 0x000000ffff271224 */ /* 0x000fe200078e0009 */
[----:B------:R-:W-:Y:S01]  /*2a30*/  LOP3.LUT R59, R60, R58, R17, 0xfe, !PT ;  /* 0x0000003a3c3b7212 */ /* 0x000fe200078efe11 */
[----:B------:R-:W-:Y:S01]  /*2a40*/  IMAD.IADD R61, R61, 0x1, R10 ;  /* 0x000000013d3d7824 */ /* 0x000fe200078e020a */
[----:B------:R-:W-:-:S02]  /*2a50*/  @P1 LOP3.LUT R7, R8, R11, RZ, 0xfc, !PT ;  /* 0x0000000b08071212 */ /* 0x000fc400078efcff */
[----:B------:R-:W-:Y:S01]  /*2a60*/  SEL R60, RZ, 0x1, !P3 ;  /* 0x00000001ff3c7807 */ /* 0x000fe20005800000 */
[----:B------:R-:W-:Y:S06]  /*2a70*/  @P1 BRA `(.L_x_4) ;  /* 0x0000000c00a81947 */ /* 0x000fec0003800000 */
[----:B------:R-:W0:Y:S01]  /*2a80*/  LDC.64 R70, c[0x0][0x3a0] ;  /* 0x0000e800ff467b82 */ /* 0x000e220000000a00 */
[----:B------:R-:W-:Y:S01]  /*2a90*/  IMAD.WIDE.U32 R16, R73, 0x10, RZ ;  /* 0x0000001049107825 */ /* 0x000fe200078e00ff */
[----:B------:R1:W-:Y:S01]  /*2aa0*/  @!P2 STS [UR5+0x74], R59 ;  /* 0x0000743bff00a988 */ /* 0x0003e20008000805 */
[----:B------:R-:W-:Y:S02]  /*2ab0*/  LOP3.LUT R56, RZ, R73, RZ, 0x33, !PT ;  /* 0x00000049ff387212 */ /* 0x000fe400078e33ff */
[----:B------:R-:W-:Y:S01]  /*2ac0*/  @!P2 IMAD.MOV.U32 R10, RZ, RZ, 0x64 ;  /* 0x00000064ff0aa424 */ /* 0x000fe200078e00ff */
[----:B------:R-:W-:Y:S01]  /*2ad0*/  LOP3.LUT R19, R16, 0xfffffff0, RZ, 0x3c, !PT ;  /* 0xfffffff010137812 */ /* 0x000fe200078e3cff */
[----:B------:R-:W-:Y:S01]  /*2ae0*/  @!P2 IMAD.MOV.U32 R11, RZ, RZ, 0x0 ;  /* 0x00000000ff0ba424 */ /* 0x000fe200078e00ff */
[----:B------:R-:W-:Y:S01]  /*2af0*/  LOP3.LUT R17, RZ, R17, RZ, 0x33, !PT ;  /* 0x00000011ff117212 */ /* 0x000fe200078e33ff */
[----:B------:R-:W-:Y:S01]  /*2b00*/  @!P2 IMAD.MOV.U32 R8, RZ, RZ, R59 ;  /* 0x000000ffff08a224 */ /* 0x000fe200078e003b */
[----:B------:R1:W-:Y:S01]  /*2b10*/  @!P2 STS [UR5+0x78], R61 ;  /* 0x0000783dff00a988 */ /* 0x0003e20008000805 */
[----:B------:R-:W-:-:S02]  /*2b20*/  @!P2 IMAD.MOV.U32 R9, RZ, RZ, R61 ;  /* 0x000000ffff09a224 */ /* 0x000fc400078e003d */
[----:B------:R-:W-:Y:S02]  /*2b30*/  IMAD.MOV.U32 R16, RZ, RZ, 0x3a0 ;  /* 0x000003a0ff107424 */ /* 0x000fe400078e00ff */
[----:B------:R-:W-:Y:S02]  /*2b40*/  IMAD.MOV.U32 R57, RZ, RZ, R69 ;  /* 0x000000ffff397224 */ /* 0x000fe400078e0045 */
[----:B0-----:R-:W-:-:S03]  /*2b50*/  IMAD.WIDE.U32 R70, R69, 0x10, R70 ;  /* 0x0000001045467825 */ /* 0x001fc600078e0046 */
[----:B------:R-:W-:Y:S02]  /*2b60*/  IADD3 R18, P1, PT, R70, R19, RZ ;  /* 0x0000001346127210 */ /* 0x000fe40007f3e0ff */
[----:B------:R1:W-:Y:S01]  /*2b70*/  @!P2 ST.E.128.STRONG.GPU desc[UR18][R70.64+0x200], R8 ;  /* 0x000200084600a985 */ /* 0x0003e2000c10fd12 */
[----:B------:R-:W-:Y:S05]  /*2b80*/  NANOSLEEP 0x118 ;  /* 0x000001180000795d */ /* 0x000fea0003800000 */
[----:B------:R-:W-:-:S07]  /*2b90*/  IMAD.X R19, R71, 0x1, R17, P1 ;  /* 0x0000000147137824 */ /* 0x000fce00008e0611 */
.L_x_6:
[----:B------:R-:W-:Y:S01]  /*2ba0*/  SHF.R.U32.HI R17, RZ, 0x1, R16 ;  /* 0x00000001ff117819 */ /* 0x000fe20000011610 */
[----:B------:R-:W-:-:S03]  /*2bb0*/  IMAD R57, R57, 0x41a7, RZ ;  /* 0x000041a739397824 */ /* 0x000fc600078e02ff */
[----:B-1----:R-:W-:Y:S02]  /*2bc0*/  IADD3 R10, PT, PT, R16, 0x1, -R17 ;  /* 0x00000001100a7810 */ /* 0x002fe40007ffe811 */
[----:B------:R-:W-:Y:S02]  /*2bd0*/  LOP3.LUT R57, R57, 0x7fffffff, RZ, 0xc0, !PT ;  /* 0x7fffffff39397812 */ /* 0x000fe400078ec0ff */
[----:B------:R-:W0:Y:S01]  /*2be0*/  I2F.U32.RP R11, R10 ;  /* 0x0000000a000b7306 */ /* 0x000e220000209000 */
[----:B------:R-:W-:Y:S01]  /*2bf0*/  IMAD.MOV R63, RZ, RZ, -R10 ;  /* 0x000000ffff3f7224 */ /* 0x000fe200078e0a0a */
[----:B------:R-:W-:-:S06]  /*2c00*/  ISETP.NE.U32.AND P2, PT, R10, RZ, PT ;  /* 0x000000ff0a00720c */ /* 0x000fcc0003f45070 */
[----:B0-----:R-:W0:Y:S02]  /*2c10*/  MUFU.RCP R11, R11 ;  /* 0x0000000b000b7308 */ /* 0x001e240000001000 */
[----:B0-----:R-:W-:-:S06]  /*2c20*/  VIADD R8, R11, 0xffffffe ;  /* 0x0ffffffe0b087836 */ /* 0x001fcc0000000000 */
[----:B------:R0:W1:Y:S02]  /*2c30*/  F2I.FTZ.U32.TRUNC.NTZ R9, R8 ;  /* 0x0000000800097305 */ /* 0x000064000021f000 */
[----:B0-----:R-:W-:Y:S02]  /*2c40*/  IMAD.MOV.U32 R8, RZ, RZ, RZ ;  /* 0x000000ffff087224 */ /* 0x001fe400078e00ff */
[----:B-1----:R-:W-:-:S04]  /*2c50*/  IMAD R63, R63, R9, RZ ;  /* 0x000000093f3f7224 */ /* 0x002fc800078e02ff */
[----:B------:R-:W-:-:S06]  /*2c60*/  IMAD.HI.U32 R16, R9, R63, R8 ;  /* 0x0000003f09107227 */ /* 0x000fcc00078e0008 */
[----:B------:R-:W-:-:S04]  /*2c70*/  IMAD.HI.U32 R16, R16, R57, RZ ;  /* 0x0000003910107227 */ /* 0x000fc800078e00ff */
[----:B------:R-:W-:-:S04]  /*2c80*/  IMAD.MOV R16, RZ, RZ, -R16 ;  /* 0x000000ffff107224 */ /* 0x000fc800078e0a10 */
[----:B------:R-:W-:-:S05]  /*2c90*/  IMAD R9, R10, R16, R57 ;  /* 0x000000100a097224 */ /* 0x000fca00078e0239 */
[----:B------:R-:W-:-:S13]  /*2ca0*/  ISETP.GE.U32.AND P1, PT, R9, R10, PT ;  /* 0x0000000a0900720c */ /* 0x000fda0003f26070 */
[----:B------:R-:W-:-:S05]  /*2cb0*/  @P1 IMAD.IADD R9, R9, 0x1, -R10 ;  /* 0x0000000109091824 */ /* 0x000fca00078e0a0a */
[----:B------:R-:W-:-:S13]  /*2cc0*/  ISETP.GE.U32.AND P1, PT, R9, R10, PT ;  /* 0x0000000a0900720c */ /* 0x000fda0003f26070 */
[----:B------:R-:W-:Y:S01]  /*2cd0*/  @P1 IMAD.IADD R9, R9, 0x1, -R10 ;  /* 0x0000000109091824 */ /* 0x000fe200078e0a0a */
[----:B------:R-:W-:-:S05]  /*2ce0*/  @!P2 LOP3.LUT R9, RZ, R10, RZ, 0x33, !PT ;  /* 0x0000000aff09a212 */ /* 0x000fca00078e33ff */
[----:B------:R-:W-:-:S04]  /*2cf0*/  IMAD.IADD R9, R17, 0x1, R9 ;  /* 0x0000000111097824 */ /* 0x000fc800078e0209 */
[----:B------:R-:W-:Y:S05]  /*2d00*/  NANOSLEEP R9 ;  /* 0x000000090000735d */ /* 0x000fea0003800000 */
[----:B------:R-:W2:Y:S01]  /*2d10*/  LD.E.128.STRONG.GPU R8, desc[UR18][R18.64+0x200] ;  /* 0x0002001212087980 */ /* 0x000ea2000c10fd00 */
[----:B------:R-:W-:Y:S01]  /*2d20*/  UMOV UR6, 0xffffffff ;  /* 0xffffffff00067882 */ /* 0x000fe20000000000 */
[----:B--2---:R-:W-:-:S04]  /*2d30*/  ISETP.NE.U32.AND P1, PT, R10, 0x63, PT ;  /* 0x000000630a00780c */ /* 0x004fc80003f25070 */
[----:B------:R-:W-:Y:S01]  /*2d40*/  ISETP.NE.AND.EX P1, PT, R11, RZ, PT, P1 ;  /* 0x000000ff0b00720c */ /* 0x000fe20003f25310 */
[----:B------:R-:W-:-:S12]  /*2d50*/  BRA.DIV UR6, `(.L_x_5) ;  /* 0x0000007a06287947 */ /* 0x000fd8000b800000 */
[----:B------:R-:W-:-:S13]  /*2d60*/  VOTE.ANY P1, !P1 ;  /* 0x0000000000ff7806 */ /* 0x000fda0004820100 */
.L_x_32:
[----:B------:R-:W-:Y:S01]  /*2d70*/  IMAD.MOV.U32 R16, RZ, RZ, R17 ;  /* 0x000000ffff107224 */ /* 0x000fe200078e0011 */
[----:B------:R-:W-:Y:S06]  /*2d80*/  @P1 BRA `(.L_x_6) ;  /* 0xfffffffc00841947 */ /* 0x000fec000383ffff */
[----:B------:R-:W-:Y:S01]  /*2d90*/  UMOV UR6, 0xffffffff ;  /* 0xffffffff00067882 */ /* 0x000fe20000000000 */
[----:B------:R-:W-:-:S04]  /*2da0*/  ISETP.NE.U32.AND P1, PT, R10, 0x65, PT ;  /* 0x000000650a00780c */ /* 0x000fc80003f25070 */
[----:B------:R-:W-:Y:S01]  /*2db0*/  ISETP.NE.AND.EX P1, PT, R11, RZ, PT, P1 ;  /* 0x000000ff0b00720c */ /* 0x000fe20003f25310 */
[----:B------:R-:W-:-:S12]  /*2dc0*/  BRA.DIV UR6, `(.L_x_7) ;  /* 0x0000007a062c7947 */ /* 0x000fd8000b800000 */
[----:B------:R-:W0:Y:S01]  /*2dd0*/  S2R R72, SR_GEMASK ;  /* 0x0000000000487919 */ /* 0x000e220000003c00 */
[----:B------:R-:W-:Y:S01]  /*2de0*/  VOTE.ANY R16, PT, !P1 ;  /* 0x0000000000107806 */ /* 0x000fe200048e0100 */
[----:B------:R-:W-:Y:S01]  /*2df0*/  VIADD R62, R22, 0x2 ;  /* 0x00000002163e7836 */ /* 0x000fe20000000000 */
[----:B------:R-:W-:Y:S01]  /*2e00*/  ISETP.NE.AND P2, PT, R8, RZ, PT ;  /* 0x000000ff0800720c */ /* 0x000fe20003f45270 */
[----:B------:R-:W-:Y:S01]  /*2e10*/  VIADD R65, R22, 0x10 ;  /* 0x0000001016417836 */ /* 0x000fe20000000000 */
[----:B0-----:R-:W-:-:S05]  /*2e20*/  LOP3.LUT R16, R16, 0x80000000, R72, 0xec, !PT ;  /* 0x8000000010107812 */ /* 0x001fca00078eec48 */
[----:B------:R-:W-:-:S05]  /*2e30*/  VIADD R17, R16, 0xffffffff ;  /* 0xffffffff10117836 */ /* 0x000fca0000000000 */
[----:B------:R-:W-:-:S04]  /*2e40*/  LOP3.LUT R17, R16, R17, RZ, 0xc, !PT ;  /* 0x0000001110117212 */ /* 0x000fc800078e0cff */
[----:B------:R-:W0:Y:S02]  /*2e50*/  POPC R19, R17 ;  /* 0x0000001100137309 */ /* 0x000e240000000000 */
[----:B0-----:R-:W0:Y:S01]  /*2e60*/  SHFL.DOWN PT, R20, R9, 0x1, R19 ;  /* 0x0820000009147989 */ /* 0x001e2200000e0013 */
[-C--:B------:R-:W-:Y:S02]  /*2e70*/  ISETP.GE.AND P1, PT, R22, R19.reuse, PT ;  /* 0x000000131600720c */ /* 0x080fe40003f26270 */
[----:B------:R-:W-:Y:S01]  /*2e80*/  ISETP.GT.AND P3, PT, R65, R19, PT ;  /* 0x000000134100720c */ /* 0x000fe20003f64270 */
[----:B------:R-:W1:Y:S01]  /*2e90*/  SHFL.DOWN PT, R58, R8, 0x1, R19 ;  /* 0x08200000083a7989 */ /* 0x000e6200000e0013 */
[----:B0-----:R-:W-:-:S04]  /*2ea0*/  SEL R20, R20, RZ, !P2 ;  /* 0x000000ff14147207 */ /* 0x001fc80005000000 */
[----:B------:R-:W-:-:S05]  /*2eb0*/  SEL R63, R20, RZ, !P1 ;  /* 0x000000ff143f7207 */ /* 0x000fca0004800000 */
[----:B------:R-:W-:Y:S01]  /*2ec0*/  IMAD.IADD R64, R9, 0x1, R63 ;  /* 0x0000000109407824 */ /* 0x000fe200078e023f */
[----:B-1----:R-:W-:Y:S02]  /*2ed0*/  SEL R63, R58, RZ, !P1 ;  /* 0x000000ff3a3f7207 */ /* 0x002fe40004800000 */
[----:B------:R-:W-:Y:S02]  /*2ee0*/  ISETP.GT.AND P1, PT, R62, R19, PT ;  /* 0x000000133e00720c */ /* 0x000fe40003f24270 */
[----:B------:R-:W0:Y:S01]  /*2ef0*/  SHFL.DOWN PT, R20, R64, 0x2, R19 ;  /* 0x0840000040147989 */ /* 0x000e2200000e0013 */
[----:B------:R-:W-:-:S05]  /*2f00*/  LOP3.LUT P2, R58, R63, RZ, R8, 0xfa, !PT ;  /* 0x000000ff3f3a7212 */ /* 0x000fca000784fa08 */
[----:B------:R-:W1:Y:S01]  /*2f10*/  SHFL.DOWN PT, R63, R58, 0x2, R19 ;  /* 0x084000003a3f7989 */ /* 0x000e6200000e0013 */
[----:B0-----:R-:W-:-:S04]  /*2f20*/  SEL R20, R20, RZ, !P2 ;  /* 0x000000ff14147207 */ /* 0x001fc80005000000 */
[----:B------:R-:W-:Y:S02]  /*2f30*/  SEL R9, R20, RZ, !P1 ;  /* 0x000000ff14097207 */ /* 0x000fe40004800000 */
[----:B-1----:R-:W-:-:S03]  /*2f40*/  SEL R63, R63, RZ, !P1 ;  /* 0x000000ff3f3f7207 */ /* 0x002fc60004800000 */
[----:B------:R-:W-:Y:S01]  /*2f50*/  IMAD.IADD R68, R64, 0x1, R9 ;  /* 0x0000000140447824 */ /* 0x000fe200078e0209 */
[----:B------:R-:W-:Y:S01]  /*2f60*/  LOP3.LUT P2, R66, R58, RZ, R63, 0xfa, !PT ;  /* 0x000000ff3a427212 */ /* 0x000fe2000784fa3f */
[C---:B------:R-:W-:Y:S02]  /*2f70*/  VIADD R63, R22.reuse, 0x4 ;  /* 0x00000004163f7836 */ /* 0x040fe40000000000 */
[----:B------:R-:W-:Y:S01]  /*2f80*/  VIADD R64, R22, 0x8 ;  /* 0x0000000816407836 */ /* 0x000fe20000000000 */
[----:B------:R-:W0:Y:S02]  /*2f90*/  SHFL.DOWN PT, R20, R68, 0x4, R19 ;  /* 0x0880000044147989 */ /* 0x000e2400000e0013 */
[----:B------:R-:W-:Y:S02]  /*2fa0*/  ISETP.GT.AND P1, PT, R63, R19, PT ;  /* 0x000000133f00720c */ /* 0x000fe40003f24270 */
[----:B------:R-:W1:Y:S01]  /*2fb0*/  SHFL.DOWN PT, R9, R66, 0x4, R19 ;  /* 0x0880000042097989 */ /* 0x000e6200000e0013 */
[----:B0-----:R-:W-:-:S04]  /*2fc0*/  SEL R20, R20, RZ, !P2 ;  /* 0x000000ff14147207 */ /* 0x001fc80005000000 */
[----:B------:R-:W-:Y:S02]  /*2fd0*/  SEL R17, R20, RZ, !P1 ;  /* 0x000000ff14117207 */ /* 0x000fe40004800000 */
[----:B-1----:R-:W-:Y:S02]  /*2fe0*/  SEL R9, R9, RZ, !P1 ;  /* 0x000000ff09097207 */ /* 0x002fe40004800000 */
[----:B------:R-:W-:Y:S01]  /*2ff0*/  ISETP.GT.AND P1, PT, R64, R19, PT ;  /* 0x000000134000720c */ /* 0x000fe20003f24270 */
[----:B------:R-:W-:Y:S01]  /*3000*/  IMAD.IADD R8, R68, 0x1, R17 ;  /* 0x0000000144087824 */ /* 0x000fe200078e0211 */
[----:B------:R-:W-:-:S04]  /*3010*/  LOP3.LUT P2, R74, R66, RZ, R9, 0xfa, !PT ;  /* 0x000000ff424a7212 */ /* 0x000fc8000784fa09 */
[----:B------:R-:W0:Y:S04]  /*3020*/  SHFL.DOWN PT, R20, R8, 0x8, R19 ;  /* 0x0900000008147989 */ /* 0x000e2800000e0013 */
[----:B------:R-:W1:Y:S01]  /*3030*/  SHFL.DOWN PT, R9, R74, 0x8, R19 ;  /* 0x090000004a097989 */ /* 0x000e6200000e0013 */
[----:B0-----:R-:W-:-:S04]  /*3040*/  SEL R20, R20, RZ, !P2 ;  /* 0x000000ff14147207 */ /* 0x001fc80005000000 */
[----:B------:R-:W-:Y:S02]  /*3050*/  SEL R17, R20, RZ, !P1 ;  /* 0x000000ff14117207 */ /* 0x000fe40004800000 */
[----:B-1----:R-:W-:Y:S02]  /*3060*/  SEL R9, R9, RZ, !P1 ;  /* 0x000000ff09097207 */ /* 0x002fe40004800000 */
[----:B------:R-:W-:Y:S01]  /*3070*/  ISETP.NE.U32.AND P1, PT, R10, 0x65, PT ;  /* 0x000000650a00780c */ /* 0x000fe20003f25070 */
[----:B------:R-:W-:Y:S01]  /*3080*/  IMAD.IADD R58, R8, 0x1, R17 ;  /* 0x00000001083a7824 */ /* 0x000fe200078e0211 */
[----:B------:R-:W-:Y:S02]  /*3090*/  LOP3.LUT P2, R68, R74, RZ, R9, 0xfa, !PT ;  /* 0x000000ff4a447212 */ /* 0x000fe4000784fa09 */
[----:B------:R-:W0:Y:S01]  /*30a0*/  LDC.64 R8, c[0x0][0x3a0] ;  /* 0x0000e800ff087b82 */ /* 0x000e220000000a00 */
[----:B------:R-:W-:Y:S01]  /*30b0*/  ISETP.NE.AND.EX P1, PT, R11, RZ, PT, P1 ;  /* 0x000000ff0b00720c */ /* 0x000fe20003f25310 */
[----:B------:R-:W1:Y:S04]  /*30c0*/  SHFL.DOWN PT, R20, R58, 0x10, R19 ;  /* 0x0a0000003a147989 */ /* 0x000e6800000e0013 */
[----:B------:R-:W2:Y:S08]  /*30d0*/  SHFL.DOWN PT, R67, R68, 0x10, R19 ;  /* 0x0a00000044437989 */ /* 0x000eb000000e0013 */
[----:B------:R-:W-:-:S02]  /*30e0*/  VOTE.ALL P1, P1 ;  /* 0x0000000000ff7806 */ /* 0x000fc40000820000 */
[----:B-1----:R-:W-:Y:S02]  /*30f0*/  SEL R20, R20, RZ, !P2 ;  /* 0x000000ff14147207 */ /* 0x002fe40005000000 */
[----:B0-----:R-:W-:Y:S01]  /*3100*/  IADD3 R66, P2, PT, R8, 0x200, RZ ;  /* 0x0000020008427810 */ /* 0x001fe20007f5e0ff */
[----:B------:R-:W-:Y:S01]  /*3110*/  IMAD.IADD R8, R56, 0x1, R69 ;  /* 0x0000000138087824 */ /* 0x000fe200078e0245 */
[----:B------:R-:W-:Y:S02]  /*3120*/  SEL R17, R20, RZ, !P3 ;  /* 0x000000ff14117207 */ /* 0x000fe40005800000 */
[----:B--2---:R-:W-:Y:S01]  /*3130*/  SEL R11, R67, RZ, !P3 ;  /* 0x000000ff430b7207 */ /* 0x004fe20005800000 */
[----:B------:R-:W-:Y:S02]  /*3140*/  IMAD.X R67, RZ, RZ, R9, P2 ;  /* 0x000000ffff437224 */ /* 0x000fe400010e0609 */
[----:B------:R-:W-:Y:S01]  /*3150*/  IMAD.IADD R58, R58, 0x1, R17 ;  /* 0x000000013a3a7824 */ /* 0x000fe200078e0211 */
[----:B------:R-:W-:-:S07]  /*3160*/  LOP3.LUT R56, R11, R68, RZ, 0xfc, !PT ;  /* 0x000000440b387212 */ /* 0x000fce00078efcff */
.L_x_46:
[----:B------:R-:W-:Y:S05]  /*3170*/  @!P1 BRA `(.L_x_8) ;  /* 0x0000000400809947 */ /* 0x000fea0003800000 */
[----:B------:R-:W-:Y:S02]  /*3180*/  IMAD.MOV.U32 R68, RZ, RZ, R8 ;  /* 0x000000ffff447224 */ /* 0x000fe400078e0008 */
[----:B------:R-:W-:-:S07]  /*3190*/  IMAD.MOV.U32 R69, RZ, RZ, 0x3a0 ;  /* 0x000003a0ff457424 */ /* 0x000fce00078e00ff */
.L_x_12:
[----:B------:R-:W-:Y:S01]  /*31a0*/  SHF.R.U32.HI R69, RZ, 0x1, R69 ;  /* 0x00000001ff457819 */ /* 0x000fe20000011645 */
[----:B------:R-:W-:Y:S02]  /*31b0*/  IMAD.MOV.U32 R8, RZ, RZ, R66 ;  /* 0x000000ffff087224 */ /* 0x000fe400078e0042 */
[----:B------:R-:W-:Y:S02]  /*31c0*/  IMAD.MOV.U32 R9, RZ, RZ, R67 ;  /* 0x000000ffff097224 */ /* 0x000fe400078e0043 */
[----:B------:R-:W-:Y:S02]  /*31d0*/  IMAD.MOV.U32 R16, RZ, RZ, R69 ;  /* 0x000000ffff107224 */ /* 0x000fe400078e0045 */
[----:B------:R-:W-:-:S07]  /*31e0*/  IMAD.WIDE R18, R68, 0x10, R8 ;  /* 0x0000001044127825 */ /* 0x000fce00078e0208 */
.L_x_10:
[----:B------:R-:W-:Y:S01]  /*31f0*/  SHF.R.U32.HI R17, RZ, 0x1, R16 ;  /* 0x00000001ff117819 */ /* 0x000fe20000011610 */
[----:B------:R-:W-:-:S03]  /*3200*/  IMAD R20, R57, 0x41a7, RZ ;  /* 0x000041a739147824 */ /* 0x000fc600078e02ff */
[----:B------:R-:W-:-:S04]  /*3210*/  IADD3 R10, PT, PT, R16, 0x1, -R17 ;  /* 0x00000001100a7810 */ /* 0x000fc80007ffe811 */
        /* <DEDUP_REMOVED lines=8> */
[----:B------:R-:W-:Y:S01]  /*32a0*/  IMAD.HI.U32 R16, R9, R57, R8 ;  /* 0x0000003909107227 */ /* 0x000fe200078e0008 */
[----:B------:R-:W-:-:S05]  /*32b0*/  LOP3.LUT R57, R20, 0x7fffffff, RZ, 0xc0, !PT ;  /* 0x7fffffff14397812 */ /* 0x000fca00078ec0ff */
        /* <DEDUP_REMOVED lines=16> */
.L_x_49:
[----:B------:R-:W-:Y:S01]  /*33c0*/  IMAD.MOV.U32 R16, RZ, RZ, R17 ;  /* 0x000000ffff107224 */ /* 0x000fe200078e0011 */
[----:B------:R-:W-:Y:S06]  /*33d0*/  @P1 BRA `(.L_x_10) ;  /* 0xfffffffc00841947 */ /* 0x000fec000383ffff */
[----:B------:R-:W-:Y:S01]  /*33e0*/  UMOV UR6, 0xffffffff ;  /* 0xffffffff00067882 */ /* 0x000fe20000000000 */
[----:B------:R-:W-:-:S04]  /*33f0*/  ISETP.NE.U32.AND P1, PT, R10, 0x65, PT ;  /* 0x000000650a00780c */ /* 0x000fc80003f25070 */
[----:B------:R-:W-:Y:S01]  /*3400*/  ISETP.NE.AND.EX P1, PT, R11, RZ, PT, P1 ;  /* 0x000000ff0b00720c */ /* 0x000fe20003f25310 */
[----:B------:R-:W-:-:S12]  /*3410*/  BRA.DIV UR6, `(.L_x_11) ;  /* 0x0000007a06687947 */ /* 0x000fd8000b800000 */
[----:B------:R-:W-:Y:S01]  /*3420*/  VOTE.ANY R16, PT, !P1 ;  /* 0x0000000000107806 */ /* 0x000fe200048e0100 */
[----:B------:R-:W-:Y:S01]  /*3430*/  VIADD R68, R68, 0xffffffe0 ;  /* 0xffffffe044447836 */ /* 0x000fe20000000000 */
[----:B------:R-:W-:Y:S02]  /*3440*/  ISETP.NE.AND P2, PT, R8, RZ, PT ;  /* 0x000000ff0800720c */ /* 0x000fe40003f45270 */
[----:B------:R-:W-:-:S05]  /*3450*/  LOP3.LUT R16, R16, 0x80000000, R72, 0xec, !PT ;  /* 0x8000000010107812 */ /* 0x000fca00078eec48 */
        /* <DEDUP_REMOVED lines=37> */
[----:B------:R-:W-:Y:S02]  /*36b0*/  ISETP.NE.AND.EX P1, PT, R11, RZ, PT, P1 ;  /* 0x000000ff0b00720c */ /* 0x000fe40003f25310 */
[----:B------:R-:W0:Y:S04]  /*36c0*/  SHFL.DOWN PT, R20, R76, 0x10, R19 ;  /* 0x0a0000004c147989 */ /* 0x000e2800000e0013 */
[----:B------:R-:W1:Y:S07]  /*36d0*/  SHFL.DOWN PT, R8, R9, 0x10, R19 ;  /* 0x0a00000009087989 */ /* 0x000e6e00000e0013 */
[----:B------:R-:W-:-:S02]  /*36e0*/  VOTE.ALL P1, P1 ;  /* 0x0000000000ff7806 */ /* 0x000fc40000820000 */
[----:B0-----:R-:W-:Y:S02]  /*36f0*/  SEL R20, R20, RZ, !P2 ;  /* 0x000000ff14147207 */ /* 0x001fe40005000000 */
[----:B------:R-:W-:Y:S02]  /*3700*/  ISETP.NE.AND P2, PT, R56, RZ, PT ;  /* 0x000000ff3800720c */ /* 0x000fe40003f45270 */
[----:B------:R-:W-:Y:S02]  /*3710*/  SEL R11, R20, RZ, !P3 ;  /* 0x000000ff140b7207 */ /* 0x000fe40005800000 */
[----:B-1----:R-:W-:-:S03]  /*3720*/  SEL R8, R8, RZ, !P3 ;  /* 0x000000ff08087207 */ /* 0x002fc60005800000 */
[----:B------:R-:W-:Y:S01]  /*3730*/  IMAD.IADD R11, R76, 0x1, R11 ;  /* 0x000000014c0b7824 */ /* 0x000fe200078e020b */
[----:B------:R-:W-:-:S04]  /*3740*/  LOP3.LUT R56, R9, R8, R56, 0xfe, !PT ;  /* 0x0000000809387212 */ /* 0x000fc800078efe38 */
[----:B------:R-:W-:-:S05]  /*3750*/  SEL R11, R11, RZ, !P2 ;  /* 0x000000ff0b0b7207 */ /* 0x000fca0005000000 */
[----:B------:R-:W-:-:S07]  /*3760*/  IMAD.IADD R58, R11, 0x1, R58 ;  /* 0x000000010b3a7824 */ /* 0x000fce00078e023a */
.L_x_63:
[----:B------:R-:W-:Y:S05]  /*3770*/  @P1 BRA `(.L_x_12) ;  /* 0xfffffff800881947 */ /* 0x000fea000383ffff */
.L_x_8:
[----:B------:R-:W-:Y:S01]  /*3780*/  ISETP.NE.AND P2, PT, R22, RZ, PT ;  /* 0x000000ff1600720c */ /* 0x000fe20003f45270 */
[----:B------:R-:W-:Y:S01]  /*3790*/  BSSY.RECONVERGENT B1, `(.L_x_13) ;  /* 0x0000015000017945 */ /* 0x000fe20003800200 */
[----:B------:R-:W-:Y:S01]  /*37a0*/  ISETP.NE.AND P1, PT, R73, RZ, PT ;  /* 0x000000ff4900720c */ /* 0x000fe20003f25270 */
[----:B------:R-:W-:-:S10]  /*37b0*/  IMAD.MOV.U32 R57, RZ, RZ, R58 ;  /* 0x000000ffff397224 */ /* 0x000fd400078e003a */
[----:B------:R-:W0:Y:S01]  /*37c0*/  @!P2 S2R R9, SR_CgaCtaId ;  /* 0x000000000009a919 */ /* 0x000e220000008800 */
[----:B------:R-:W-:-:S04]  /*37d0*/  @!P2 MOV R8, 0x400 ;  /* 0x000004000008a802 */ /* 0x000fc80000000f00 */
[----:B0-----:R-:W-:Y:S01]  /*37e0*/  @!P2 LEA R16, R9, R8, 0x18 ;  /* 0x000000080910a211 */ /* 0x001fe200078ec0ff */
[----:B------:R-:W-:Y:S06]  /*37f0*/  @P1 BRA `(.L_x_14) ;  /* 0x0000000000381947 */ /* 0x000fec0003800000 */
[----:B------:R-:W0:Y:S01]  /*3800*/  S2UR UR7, SR_CgaCtaId ;  /* 0x00000000000779c3 */ /* 0x000e220000008800 */
[----:B------:R-:W-:Y:S01]  /*3810*/  ISETP.NE.AND P1, PT, R59, RZ, PT ;  /* 0x000000ff3b00720c */ /* 0x000fe20003f25270 */
[----:B------:R-:W-:Y:S01]  /*3820*/  UMOV UR6, 0x400 ;  /* 0x0000040000067882 */ /* 0x000fe20000000000 */
[----:B------:R-:W-:Y:S01]  /*3830*/  LOP3.LUT R59, R56, R59, RZ, 0xfc, !PT ;  /* 0x0000003b383b7212 */ /* 0x000fe200078efcff */
[----:B------:R-:W-:Y:S01]  /*3840*/  IMAD.MOV.U32 R10, RZ, RZ, 0x65 ;  /* 0x00000065ff0a7424 */ /* 0x000fe200078e00ff */
[----:B------:R-:W-:Y:S01]  /*3850*/  SEL R8, R58, RZ, !P1 ;  /* 0x000000ff3a087207 */ /* 0x000fe20004800000 */
[----:B------:R-:W-:-:S04]  /*3860*/  IMAD.MOV.U32 R11, RZ, RZ, 0x0 ;  /* 0x00000000ff0b7424 */ /* 0x000fc800078e00ff */
[----:B------:R-:W-:Y:S02]  /*3870*/  IMAD.IADD R9, R61, 0x1, R8 ;  /* 0x000000013d097824 */ /* 0x000fe400078e0208 */
[----:B------:R-:W-:-:S05]  /*3880*/  IMAD.MOV.U32 R8, RZ, RZ, R59 ;  /* 0x000000ffff087224 */ /* 0x000fca00078e003b */
[----:B------:R1:W-:Y:S01]  /*3890*/  ST.E.128.STRONG.GPU desc[UR18][R70.64+0x200], R8 ;  /* 0x0002000846007985 */ /* 0x0003e2000c10fd12 */
[----:B0-----:R-:W-:-:S09]  /*38a0*/  ULEA UR6, UR7, UR6, 0x18 ;  /* 0x0000000607067291 */ /* 0x001fd2000f8ec0ff */
[----:B------:R1:W-:Y:S04]  /*38b0*/  STS.64 [UR6+0x68], R58 ;  /* 0x0000683aff007988 */ /* 0x0003e80008000a06 */
[----:B------:R1:W-:Y:S04]  /*38c0*/  STS [UR6+0x70], R9 ;  /* 0x00007009ff007988 */ /* 0x0003e80008000806 */
[----:B------:R1:W-:Y:S02]  /*38d0*/  STS [UR6+0x64], R56 ;  /* 0x00006438ff007988 */ /* 0x0003e40008000806 */
.L_x_14:
[----:B------:R-:W-:Y:S05]  /*38e0*/  BSYNC.RECONVERGENT B1 ;  /* 0x0000000000017941 */ /* 0x000fea0003800200 */
.L_x_13:
[----:B------:R0:W-:Y:S01]  /*38f0*/  @!P2 STS.64 [R16+0x40], R56 ;  /* 0x000040381000a388 */ /* 0x0001e20000000a00 */
[----:B------:R-:W-:Y:S02]  /*3900*/  @!P2 IMAD.MOV.U32 R7, RZ, RZ, R56 ;  /* 0x000000ffff07a224 */ /* 0x000fe400078e0038 */
[----:B------:R-:W-:-:S07]  /*3910*/  @!P2 IMAD.MOV.U32 R39, RZ, RZ, R58 ;  /* 0x000000ffff27a224 */ /* 0x000fce00078e003a */
.L_x_4:
[----:B------:R-:W-:Y:S05]  /*3920*/  WARPSYNC.ALL ;  /* 0x0000000000007948 */ /* 0x000fea0003800000 */
[----:B------:R-:W2:Y:S08]  /*3930*/  S2UR UR7, SR_CgaCtaId ;  /* 0x00000000000779c3 */ /* 0x000eb00000008800 */
[----:B------:R-:W-:Y:S01]  /*3940*/  BAR.SYNC.DEFER_BLOCKING 0x0 ;  /* 0x0000000000007b1d */ /* 0x000fe20000010000 */
[----:B------:R-:W-:-:S02]  /*3950*/  ISETP.NE.AND P1, PT, R7, RZ, PT ;  /* 0x000000ff0700720c */ /* 0x000fc40003f25270 */
[----:B------:R-:W-:Y:S02]  /*3960*/  ISETP.NE.AND P2, PT, R73, RZ, PT ;  /* 0x000000ff4900720c */ /* 0x000fe40003f45270 */
[----:B------:R-:W-:Y:S01]  /*3970*/  ISETP.NE.AND P3, PT, R52, R53, PT ;  /* 0x000000353400720c */ /* 0x000fe20003f65270 */
[----:B------:R-:W-:Y:S01]  /*3980*/  UMOV UR6, 0x400 ;  /* 0x0000040000067882 */ /* 0x000fe20000000000 */
[----:B-1----:R-:W-:Y:S02]  /*3990*/  LOP3.LUT R11, R11, 0xfffff7ff, RZ, 0xc0, !PT ;  /* 0xfffff7ff0b0b7812 */ /* 0x002fe400078ec0ff */
[----:B------:R-:W-:Y:S02]  /*39a0*/  ISETP.NE.AND P4, PT, R43, R36, PT ;  /* 0x000000242b00720c */ /* 0x000fe40003f85270 */
[----:B------:R-:W-:Y:S02]  /*39b0*/  ISETP.NE.AND P5, PT, R36, R37, PT ;  /* 0x000000252400720c */ /* 0x000fe40003fa5270 */
[----:B------:R-:W-:-:S05]  /*39c0*/  ISETP.NE.AND P6, PT, R37, R38, PT ;  /* 0x000000262500720c */ /* 0x000fca0003fc5270 */
[----:B------:R-:W-:-:S04]  /*39d0*/  @P3 LOP3.LUT R11, R11, 0x800, RZ, 0xfc, !PT ;  /* 0x000008000b0b3812 */ /* 0x000fc800078efcff */
[----:B------:R-:W-:Y:S01]  /*39e0*/  LOP3.LUT R11, R11, 0xfffffbff, RZ, 0xc0, !PT ;  /* 0xfffffbff0b0b7812 */ /* 0x000fe200078ec0ff */
[----:B--2---:R-:W-:-:S09]  /*39f0*/  ULEA UR6, UR7, UR6, 0x18 ;  /* 0x0000000607067291 */ /* 0x004fd2000f8ec0ff */
[----:B------:R-:W1:Y:S02]  /*3a00*/  LDS R8, [UR6+0x44] ;  /* 0x00004406ff087984 */ /* 0x000e640008000800 */
[----:B-1----:R-:W-:Y:S02]  /*3a10*/  SEL R8, R8, RZ, !P1 ;  /* 0x000000ff08087207 */ /* 0x002fe40004800000 */
[----:B------:R-:W-:Y:S02]  /*3a20*/  ISETP.NE.AND P1, PT, R23, R52, PT ;  /* 0x000000341700720c */ /* 0x000fe40003f25270 */
[----:B------:R-:W-:Y:S02]  /*3a30*/  SEL R8, R8, RZ, P2 ;  /* 0x000000ff08087207 */ /* 0x000fe40001000000 */
[----:B------:R-:W-:-:S03]  /*3a40*/  ISETP.NE.AND P2, PT, R41, R42, PT ;  /* 0x0000002a2900720c */ /* 0x000fc60003f45270 */
[----:B------:R-:W-:-:S05]  /*3a50*/  IMAD.IADD R39, R8, 0x1, R39 ;  /* 0x0000000108277824 */ /* 0x000fca00078e0227 */
[----:B------:R-:W-:Y:S02]  /*3a60*/  SEL R7, R39, RZ, !P1 ;  /* 0x000000ff27077207 */ /* 0x000fe40004800000 */
[----:B------:R-:W-:-:S03]  /*3a70*/  ISETP.NE.AND P1, PT, R53, R54, PT ;  /* 0x000000363500720c */ /* 0x000fc60003f25270 */
[----:B------:R-:W-:-:S05]  /*3a80*/  IMAD.IADD R32, R32, 0x1, R7 ;  /* 0x0000000120207824 */ /* 0x000fca00078e0207 */
[----:B------:R-:W-:Y:S02]  /*3a90*/  SEL R8, R32, RZ, !P3 ;  /* 0x000000ff20087207 */ /* 0x000fe40005800000 */
[----:B------:R-:W-:-:S03]  /*3aa0*/  ISETP.NE.AND P3, PT, R42, R43, PT ;  /* 0x0000002b2a00720c */ /* 0x000fc60003f65270 */
[----:B------:R-:W-:Y:S01]  /*3ab0*/  IMAD.IADD R33, R33, 0x1, R8 ;  /* 0x0000000121217824 */ /* 0x000fe200078e0208 */
[----:B------:R-:W-:-:S04]  /*3ac0*/  @P1 LOP3.LUT R11, R11, 0x400, RZ, 0xfc, !PT ;  /* 0x000004000b0b1812 */ /* 0x000fc800078efcff */
[----:B------:R-:W-:Y:S02]  /*3ad0*/  SEL R7, R33, RZ, !P1 ;  /* 0x000000ff21077207 */ /* 0x000fe40004800000 */
[----:B------:R-:W-:Y:S02]  /*3ae0*/  ISETP.NE.AND P1, PT, R54, R55, PT ;  /* 0x000000373600720c */ /* 0x000fe40003f25270 */
[----:B------:R-:W-:Y:S01]  /*3af0*/  LOP3.LUT R11, R11, 0xfffffdff, RZ, 0xc0, !PT ;  /* 0xfffffdff0b0b7812 */ /* 0x000fe200078ec0ff */
[----:B------:R-:W-:-:S05]  /*3b00*/  IMAD.IADD R34, R34, 0x1, R7 ;  /* 0x0000000122227824 */ /* 0x000fca00078e0207 */
[----:B------:R-:W-:-:S05]  /*3b10*/  SEL R8, R34, RZ, !P1 ;  /* 0x000000ff22087207 */ /* 0x000fca0004800000 */
[----:B------:R-:W-:Y:S01]  /*3b20*/  @P1 LOP3.LUT R11, R11, 0x200, RZ, 0xfc, !PT ;  /* 0x000002000b0b1812 */ /* 0x000fe200078efcff */
[----:B------:R-:W-:Y:S01]  /*3b30*/  IMAD.IADD R35, R35, 0x1, R8 ;  /* 0x0000000123237824 */ /* 0x000fe200078e0208 */
        /* <DEDUP_REMOVED lines=47> */
[----:B------:R-:W-:Y:S02]  /*3e30*/  SEL R10, R7, RZ, !P1 ;  /* 0x000000ff070a7207 */ /* 0x000fe40004800000 */
[----:B------:R-:W-:-:S03]  /*3e40*/  @P6 LOP3.LUT R11, R11, 0x1000, RZ, 0xfc, !PT ;  /* 0x000010000b0b6812 */ /* 0x000fc600078efcff */
[----:B------:R-:W-:-:S05]  /*3e50*/  IMAD.IADD R10, R13, 0x1, R10 ;  /* 0x000000010d0a7824 */ /* 0x000fca00078e020a */
[----:B------:R-:W-:-:S05]  /*3e60*/  SEL R17, R10, RZ, !P2 ;  /* 0x000000ff0a117207 */ /* 0x000fca0005000000 */
[----:B------:R-:W-:-:S05]  /*3e70*/  IMAD.IADD R17, R14, 0x1, R17 ;  /* 0x000000010e117824 */ /* 0x000fca00078e0211 */
[----:B------:R-:W-:-:S05]  /*3e80*/  SEL R8, R17, RZ, !P3 ;  /* 0x000000ff11087207 */ /* 0x000fca0005800000 */
[----:B------:R-:W-:-:S05]  /*3e90*/  IMAD.IADD R19, R15, 0x1, R8 ;  /* 0x000000010f137824 */ /* 0x000fca00078e0208 */
[----:B------:R-:W-:-:S05]  /*3ea0*/  SEL R9, R19, RZ, !P4 ;  /* 0x000000ff13097207 */ /* 0x000fca0006000000 */
[----:B------:R-:W-:-:S05]  /*3eb0*/  IMAD.IADD R4, R4, 0x1, R9 ;  /* 0x0000000104047824 */ /* 0x000fca00078e0209 */
[----:B------:R-:W-:-:S05]  /*3ec0*/  SEL R8, R4, RZ, !P5 ;  /* 0x000000ff04087207 */ /* 0x000fca0006800000 */
[----:B------:R-:W-:-:S05]  /*3ed0*/  IMAD.IADD R5, R5, 0x1, R8 ;  /* 0x0000000105057824 */ /* 0x000fca00078e0208 */
[----:B------:R-:W-:-:S07]  /*3ee0*/  SEL R23, R5, RZ, !P6 ;  /* 0x000000ff05177207 */ /* 0x000fce0007000000 */
.L_x_3:
[----:B------:R-:W-:Y:S05]  /*3ef0*/  BSYNC.RECONVERGENT B0 ;  /* 0x0000000000007941 */ /* 0x000fea0003800200 */
.L_x_1:
[----:B0-----:R-:W-:Y:S01]  /*3f00*/  P2R R16, PR, RZ, 0x2 ;  /* 0x00000002ff107803 */ /* 0x001fe20000000000 */
[----:B------:R-:W0:Y:S01]  /*3f10*/  LDCU UR6, c[0x0][0x3b0] ;  /* 0x00007600ff0677ac */ /* 0x000e220008000800 */
[C---:B------:R-:W-:Y:S01]  /*3f20*/  LOP3.LUT P1, RZ, R11.reuse, 0x20, RZ, 0xc0, !PT ;  /* 0x000000200bff7812 */ /* 0x040fe2000782c0ff */
[----:B------:R-:W-:Y:S01]  /*3f30*/  IMAD.IADD R23, R6, 0x1, R23 ;  /* 0x0000000106177824 */ /* 0x000fe200078e0217 */
[----:B------:R-:W-:Y:S02]  /*3f40*/  P2R R18, PR, RZ, 0x4 ;  /* 0x00000004ff127803 */ /* 0x000fe40000000000 */
[----:B------:R-:W-:Y:S01]  /*3f50*/  P2R R15, PR, RZ, 0x2 ;  /* 0x00000002ff0f7803 */ /* 0x000fe20000000000 */
[----:B------:R-:W-:Y:S01]  /*3f60*/  BAR.SYNC.DEFER_BLOCKING 0x0 ;  /* 0x0000000000007b1d */ /* 0x000fe20000010000 */
[----:B------:R-:W-:Y:S02]  /*3f70*/  LOP3.LUT P1, RZ, R11, 0x40, RZ, 0xc0, !PT ;  /* 0x000000400bff7812 */ /* 0x000fe4000782c0ff */
[----:B------:R-:W-:-:S02]  /*3f80*/  P2R R20, PR, RZ, 0x8 ;  /* 0x00000008ff147803 */ /* 0x000fc40000000000 */
[----:B------:R-:W-:Y:S02]  /*3f90*/  P2R R14, PR, RZ, 0x2 ;  /* 0x00000002ff0e7803 */ /* 0x000fe40000000000 */
[C---:B------:R-:W-:Y:S02]  /*3fa0*/  LOP3.LUT P1, RZ, R11.reuse, 0x80, RZ, 0xc0, !PT ;  /* 0x000000800bff7812 */ /* 0x040fe4000782c0ff */
[----:B------:R-:W-:Y:S02]  /*3fb0*/  P2R R22, PR, RZ, 0x10 ;  /* 0x00000010ff167803 */ /* 0x000fe40000000000 */
[----:B------:R-:W-:Y:S02]  /*3fc0*/  P2R R13, PR, RZ, 0x2 ;  /* 0x00000002ff0d7803 */ /* 0x000fe40000000000 */
[----:B------:R-:W-:Y:S02]  /*3fd0*/  LOP3.LUT P1, RZ, R11, 0x100, RZ, 0xc0, !PT ;  /* 0x000001000bff7812 */ /* 0x000fe4000782c0ff */
[----:B------:R-:W-:-:S02]  /*3fe0*/  P2R R36, PR, RZ, 0x20 ;  /* 0x00000020ff247803 */ /* 0x000fc40000000000 */
[----:B------:R-:W-:Y:S02]  /*3ff0*/  P2R R12, PR, RZ, 0x2 ;  /* 0x00000002ff0c7803 */ /* 0x000fe40000000000 */
[C---:B------:R-:W-:Y:S02]  /*4000*/  LOP3.LUT P1, RZ, R11.reuse, 0x200, RZ, 0xc0, !PT ;  /* 0x000002000bff7812 */ /* 0x040fe4000782c0ff */
[----:B------:R-:W-:Y:S02]  /*4010*/  P2R R37, PR, RZ, 0x1 ;  /* 0x00000001ff257803 */ /* 0x000fe40000000000 */
[----:B------:R-:W-:Y:S02]  /*4020*/  P2R R9, PR, RZ, 0x2 ;  /* 0x00000002ff097803 */ /* 0x000fe40000000000 */
[C---:B------:R-:W-:Y:S02]  /*4030*/  LOP3.LUT P1, RZ, R11.reuse, 0x400, RZ, 0xc0, !PT ;  /* 0x000004000bff7812 */ /* 0x040fe4000782c0ff */
[----:B------:R-:W-:-:S02]  /*4040*/  LOP3.LUT P2, RZ, R11, 0x10, RZ, 0xc0, !PT ;  /* 0x000000100bff7812 */ /* 0x000fc4000784c0ff */
[----:B------:R-:W-:Y:S02]  /*4050*/  P2R R8, PR, RZ, 0x2 ;  /* 0x00000002ff087803 */ /* 0x000fe40000000000 */
[C---:B------:R-:W-:Y:S02]  /*4060*/  LOP3.LUT P1, RZ, R11.reuse, 0x800, RZ, 0xc0, !PT ;  /* 0x000008000bff7812 */ /* 0x040fe4000782c0ff */
[C---:B------:R-:W-:Y:S02]  /*4070*/  LOP3.LUT P3, RZ, R11.reuse, 0x8, RZ, 0xc0, !PT ;  /* 0x000000080bff7812 */ /* 0x040fe4000786c0ff */
[----:B------:R-:W-:Y:S02]  /*4080*/  SEL R32, R32, RZ, !P1 ;  /* 0x000000ff20207207 */ /* 0x000fe40004800000 */
[----:B------:R-:W-:Y:S02]  /*4090*/  ISETP.NE.AND P1, PT, R8, RZ, PT ;  /* 0x000000ff0800720c */ /* 0x000fe40003f25270 */
[----:B------:R-:W-:-:S02]  /*40a0*/  LOP3.LUT P4, RZ, R11, 0x4, RZ, 0xc0, !PT ;  /* 0x000000040bff7812 */ /* 0x000fc4000788c0ff */
[----:B------:R-:W-:Y:S02]  /*40b0*/  SEL R33, R33, RZ, !P1 ;  /* 0x000000ff21217207 */ /* 0x000fe40004800000 */
[----:B------:R-:W-:Y:S02]  /*40c0*/  ISETP.NE.AND P1, PT, R9, RZ, PT ;  /* 0x000000ff0900720c */ /* 0x000fe40003f25270 */
[----:B------:R-:W-:Y:S01]  /*40d0*/  LOP3.LUT P5, RZ, R11, 0x2, RZ, 0xc0, !PT ;  /* 0x000000020bff7812 */ /* 0x000fe200078ac0ff */
[----:B0-----:R-:W-:Y:S01]  /*40e0*/  VIADD R6, R33, UR6 ;  /* 0x0000000621067c36 */ /* 0x001fe20008000000 */
[----:B------:R-:W-:Y:S02]  /*40f0*/  SEL R34, R34, RZ, !P1 ;  /* 0x000000ff22227207 */ /* 0x000fe40004800000 */
[----:B------:R-:W-:Y:S02]  /*4100*/  ISETP.NE.AND P1, PT, R12, RZ, PT ;  /* 0x000000ff0c00720c */ /* 0x000fe40003f25270 */
[----:B------:R-:W-:-:S02]  /*4110*/  LOP3.LUT P0, RZ, R11, 0x1, RZ, 0xc0, !PT ;  /* 0x000000010bff7812 */ /* 0x000fc4000780c0ff */
[----:B------:R-:W-:Y:S02]  /*4120*/  SEL R8, R35, RZ, !P1 ;  /* 0x000000ff23087207 */ /* 0x000fe40004800000 */
[----:B------:R-:W-:Y:S02]  /*4130*/  ISETP.NE.AND P1, PT, R13, RZ, PT ;  /* 0x000000ff0d00720c */ /* 0x000fe40003f25270 */
[----:B------:R-:W-:Y:S01]  /*4140*/  LOP3.LUT P6, RZ, R11, 0x1000, RZ, 0xc0, !PT ;  /* 0x000010000bff7812 */ /* 0x000fe200078cc0ff */
[----:B------:R-:W-:Y:S01]  /*4150*/  VIADD R8, R8, UR6 ;  /* 0x0000000608087c36 */ /* 0x000fe20008000000 */
[----:B------:R-:W-:Y:S02]  /*4160*/  SEL R9, R28, RZ, !P1 ;  /* 0x000000ff1c097207 */ /* 0x000fe40004800000 */
[----:B------:R-:W-:Y:S02]  /*4170*/  ISETP.NE.AND P1, PT, R14, RZ, PT ;  /* 0x000000ff0e00720c */ /* 0x000fe40003f25270 */
[----:B------:R-:W-:Y:S01]  /*4180*/  SEL R12, R31, RZ, !P2 ;  /* 0x000000ff1f0c7207 */ /* 0x000fe20005000000 */
[----:B------:R-:W-:Y:S01]  /*4190*/  VIADD R9, R9, UR6 ;  /* 0x0000000609097c36 */ /* 0x000fe20008000000 */
[----:B------:R-:W-:-:S02]  /*41a0*/  SEL R29, R29, RZ, !P1 ;  /* 0x000000ff1d1d7207 */ /* 0x000fc40004800000 */
[----:B------:R-:W-:Y:S01]  /*41b0*/  ISETP.NE.AND P1, PT, R15, RZ, PT ;  /* 0x000000ff0f00720c */ /* 0x000fe20003f25270 */
[----:B------:R-:W-:Y:S01]  /*41c0*/  VIADD R12, R12, UR6 ;  /* 0x000000060c0c7c36 */ /* 0x000fe20008000000 */
[----:B------:R-:W-:Y:S02]  /*41d0*/  ISETP.NE.AND P2, PT, R18, RZ, PT ;  /* 0x000000ff1200720c */ /* 0x000fe40003f45270 */
[----:B------:R-:W-:Y:S02]  /*41e0*/  SEL R11, R30, RZ, !P1 ;  /* 0x000000ff1e0b7207 */ /* 0x000fe40004800000 */
[----:B------:R-:W-:Y:S02]  /*41f0*/  ISETP.NE.AND P1, PT, R16, RZ, PT ;  /* 0x000000ff1000720c */ /* 0x000fe40003f25270 */
[----:B------:R-:W-:Y:S01]  /*4200*/  SEL R15, R26, RZ, !P5 ;  /* 0x000000ff1a0f7207 */ /* 0x000fe20006800000 */
[----:B------:R-:W-:Y:S01]  /*4210*/  VIADD R11, R11, UR6 ;  /* 0x000000060b0b7c36 */ /* 0x000fe20008000000 */
[----:B------:R-:W-:Y:S01]  /*4220*/  SEL R18, R7, RZ, !P1 ;  /* 0x000000ff07127207 */ /* 0x000fe20004800000 */
[----:B------:R-:W-:Y:S01]  /*4230*/  VIADD R7, R34, UR6 ;  /* 0x0000000622077c36 */ /* 0x000fe20008000000 */
[----:B------:R-:W-:Y:S01]  /*4240*/  ISETP.NE.U32.AND P1, PT, R60, RZ, PT ;  /* 0x000000ff3c00720c */ /* 0x000fe20003f25070 */
[----:B------:R-:W-:Y:S01]  /*4250*/  VIADD R15, R15, UR6 ;  /* 0x000000060f0f7c36 */ /* 0x000fe20008000000 */
[----:B------:R-:W-:-:S02]  /*4260*/  SEL R13, R24, RZ, !P3 ;  /* 0x000000ff180d7207 */ /* 0x000fc40005800000 */
[----:B------:R-:W-:Y:S02]  /*4270*/  SEL R14, R25, RZ, !P4 ;  /* 0x000000ff190e7207 */ /* 0x000fe40006000000 */
[----:B------:R-:W-:Y:S01]  /*4280*/  ISETP.NE.AND P5, PT, R36, RZ, PT ;  /* 0x000000ff2400720c */ /* 0x000fe20003fa5270 */
[----:B------:R-:W-:Y:S01]  /*4290*/  VIADD R13, R13, UR6 ;  /* 0x000000060d0d7c36 */ /* 0x000fe20008000000 */
[----:B------:R-:W-:Y:S01]  /*42a0*/  SEL R27, R27, RZ, !P0 ;  /* 0x000000ff1b1b7207 */ /* 0x000fe20004000000 */
[----:B------:R-:W-:Y:S01]  /*42b0*/  VIADD R14, R14, UR6 ;  /* 0x000000060e0e7c36 */ /* 0x000fe20008000000 */
[----:B------:R-:W-:Y:S02]  /*42c0*/  ISETP.NE.AND P3, PT, R20, RZ, PT ;  /* 0x000000ff1400720c */ /* 0x000fe40003f65270 */
[----:B------:R-:W-:Y:S01]  /*42d0*/  ISETP.NE.AND P4, PT, R22, RZ, PT ;  /* 0x000000ff1600720c */ /* 0x000fe20003f85270 */
[----:B------:R-:W-:Y:S01]  /*42e0*/  VIADD R16, R27, UR6 ;  /* 0x000000061b107c36 */ /* 0x000fe20008000000 */
[----:B------:R-:W-:Y:S01]  /*42f0*/  ISETP.NE.AND P0, PT, R37, RZ, PT ;  /* 0x000000ff2500720c */ /* 0x000fe20003f05270 */
[----:B------:R-:W-:Y:S01]  /*4300*/  STS.128 [R21+0x20], R12 ;  /* 0x0000200c15007388 */ /* 0x000fe20000000c00 */
[----:B------:R-:W-:-:S02]  /*4310*/  ISETP.NE.AND.EX P1, PT, RZ, UR4, PT, P1 ;  /* 0x00000004ff007c0c */ /* 0x000fc4000bf25310 */
[----:B------:R-:W-:Y:S02]  /*4320*/  SEL R25, R4, RZ, !P5 ;  /* 0x000000ff04197207 */ /* 0x000fe40006800000 */
[----:B------:R-:W-:Y:S01]  /*4330*/  SEL R20, R10, RZ, !P2 ;  /* 0x000000ff0a147207 */ /* 0x000fe20005000000 */
[----:B------:R-:W-:Y:S01]  /*4340*/  VIADD R10, R29, UR6 ;  /* 0x000000061d0a7c36 */ /* 0x000fe20008000000 */
        /* <DEDUP_REMOVED lines=10> */
[----:B------:R-:W-:Y:S01]  /*43f0*/  STS.128 [R21+0x10], R8 ;  /* 0x0000100815007388 */ /* 0x000fe20000000c00 */
[----:B------:R-:W-:-:S02]  /*4400*/  VIADD R25, R25, UR6 ;  /* 0x0000000619197c36 */ /* 0x000fc40008000000 */
[----:B------:R-:W-:Y:S01]  /*4410*/  VIADD R26, R26, UR6 ;  /* 0x000000061a1a7c36 */ /* 0x000fe20008000000 */
[----:B------:R-:W-:Y:S01]  /*4420*/  STS.128 [R21+0x30], R16 ;  /* 0x0000301015007388 */ /* 0x000fe20000000c00 */
[----:B------:R-:W-:Y:S02]  /*4430*/  VIADD R27, R23, UR6 ;  /* 0x00000006171b7c36 */ /* 0x000fe40008000000 */
[----:B------:R-:W-:Y:S01]  /*4440*/  VIADD R4, R4, UR6 ;  /* 0x0000000604047c36 */ /* 0x000fe20008000000 */
[----:B------:R-:W0:Y:S02]  /*4450*/  LDCU.64 UR6, c[0x0][0x398] ;  /* 0x00007300ff0677ac */ /* 0x000e240008000a00 */
[----:B------:R-:W-:Y:S04]  /*4460*/  STS.128 [R21+0x40], R24 ;  /* 0x0000401815007388 */ /* 0x000fe80000000c00 */
[----:B------:R0:W-:Y:S01]  /*4470*/  STS.128 [R21], R4 ;  /* 0x0000000415007388 */ /* 0x0001e20000000c00 */
[----:B------:R-:W-:-:S03]  /*4480*/  NOP ;  /* 0x0000000000007918 */ /* 0x000fc60000000000 */
[----:B------:R-:W1:Y:S04]  /*4490*/  LDS R23, [R3] ;  /* 0x0000000003177984 */ /* 0x000e680000000800 */
[----:B------:R-:W2:Y:S04]  /*44a0*/  LDS R29, [R3+0x80] ;  /* 0x00008000031d7984 */ /* 0x000ea80000000800 */
[----:B------:R-:W3:Y:S01]  /*44b0*/  LDS R31, [R3+0x100] ;  /* 0x00010000031f7984 */ /* 0x000ee20000000800 */
[----:B0-----:R-:W-:-:S03]  /*44c0*/  IADD3 R4, P0, PT, R0, UR6, RZ ;  /* 0x0000000600047c10 */ /* 0x001fc6000ff1e0ff */
[----:B------:R-:W0:Y:S01]  /*44d0*/  LDS R33, [R3+0x180] ;  /* 0x0001800003217984 */ /* 0x000e220000000800 */
[----:B------:R-:W-:-:S03]  /*44e0*/  IADD3.X R5, PT, PT, R2, UR7, RZ, P0, !PT ;  /* 0x0000000702057c10 */ /* 0x000fc600087fe4ff */
[----:B------:R-:W4:Y:S04]  /*44f0*/  LDS R9, [R3+0x200] ;  /* 0x0002000003097984 */ /* 0x000f280000000800 */
[----:B------:R-:W5:Y:S04]  /*4500*/  LDS R11, [R3+0x280] ;  /* 0x00028000030b7984 */ /* 0x000f680000000800 */
        /* <DEDUP_REMOVED lines=14> */
[----:B-1----:R-:W-:Y:S04]  /*45f0*/  STG.E desc[UR18][R4.64], R23 ;  /* 0x0000001704007986 */ /* 0x002fe8000c101912 */
[----:B--2---:R-:W-:Y:S04]  /*4600*/  STG.E desc[UR18][R4.64+0x80], R29 ;  /* 0x0000801d04007986 */ /* 0x004fe8000c101912 */
[----:B---3--:R-:W-:Y:S04]  /*4610*/  STG.E desc[UR18][R4.64+0x100], R31 ;  /* 0x0001001f04007986 */ /* 0x008fe8000c101912 */
[----:B0-----:R-:W-:Y:S04]  /*4620*/  STG.E desc[UR18][R4.64+0x180], R33 ;  /* 0x0001802104007986 */ /* 0x001fe8000c101912 */
[----:B----4-:R-:W-:Y:S04]  /*4630*/  STG.E desc[UR18][R4.64+0x200], R9 ;  /* 0x0002000904007986 */ /* 0x010fe8000c101912 */
[----:B-----5:R-:W-:Y:S04]  /*4640*/  STG.E desc[UR18][R4.64+0x280], R11 ;  /* 0x0002800b04007986 */ /* 0x020fe8000c101912 */
[----:B------:R-:W-:Y:S04]  /*4650*/  STG.E desc[UR18][R4.64+0x300], R13 ;  /* 0x0003000d04007986 */ /* 0x000fe8000c101912 */
        /* <DEDUP_REMOVED lines=12> */
[----:B------:R-:W-:Y:S01]  /*4720*/  STG.E desc[UR18][R4.64+0x980], R45 ;  /* 0x0009802d04007986 */ /* 0x000fe2000c101912 */
[----:B------:R-:W-:Y:S05]  /*4730*/  EXIT ;  /* 0x000000000000794d */ /* 0x000fea0003800000 */
.L_x_0:
[----:B------:R-:W-:-:S04]  /*4740*/  ISETP.NE.U32.AND P0, PT, R52, RZ, PT ;  /* 0x000000ff3400720c */ /* 0x000fc80003f05070 */
[----:B------:R-:W-:-:S13]  /*4750*/  ISETP.NE.AND.EX P0, PT, R60, RZ, PT, P0 ;  /* 0x000000ff3c00720c */ /* 0x000fda0003f05300 */
[----:B------:R-:W-:Y:S05]  /*4760*/  @!P0 EXIT ;  /* 0x000000000000894d */ /* 0x000fea0003800000 */
[----:B------:R-:W0:Y:S01]  /*4770*/  LDC.64 R2, c[0x0][0x380] ;  /* 0x0000e000ff027b82 */ /* 0x000e220000000a00 */
[----:B------:R-:W1:Y:S07]  /*4780*/  S2R R76, SR_TID.X ;  /* 0x00000000004c7919 */ /* 0x000e6e0000002100 */
[----:B------:R-:W2:Y:S01]  /*4790*/  LDC.64 R32, c[0x0][0x390] ;  /* 0x0000e400ff207b82 */ /* 0x000ea20000000a00 */
[----:B0-----:R-:W-:-:S05]  /*47a0*/  IMAD.WIDE.U32 R2, R69, 0x4600, R2 ;  /* 0x0000460045027825 */ /* 0x001fca00078e0002 */
[----:B------:R-:W3:Y:S01]  /*47b0*/  LD.E.STRONG.SM R15, desc[UR18][R2.64] ;  /* 0x00000012020f7980 */ /* 0x000ee2000c10b900 */
[----:B--2---:R-:W-:Y:S01]  /*47c0*/  IMAD.WIDE.U32 R32, R69, 0x4600, R32 ;  /* 0x0000460045207825 */ /* 0x004fe200078e0020 */
[C---:B-1----:R-:W-:Y:S02]  /*47d0*/  LOP3.LUT R10, R76.reuse, 0x1f, RZ, 0xc0, !PT ;  /* 0x0000001f4c0a7812 */ /* 0x042fe400078ec0ff */
[----:B------:R-:W-:-:S05]  /*47e0*/  LOP3.LUT R5, R76, 0x3e0, RZ, 0xc0, !PT ;  /* 0x000003e04c057812 */ /* 0x000fca00078ec0ff */
[----:B------:R-:W-:-:S04]  /*47f0*/  IMAD R10, R5, 0x14, R10 ;  /* 0x00000014050a7824 */ /* 0x000fc800078e020a */
[C---:B------:R-:W-:Y:S02]  /*4800*/  IMAD.SHL.U32 R35, R10.reuse, 0x4, RZ ;  /* 0x000000040a237824 */ /* 0x040fe400078e00ff */
[C---:B------:R-:W-:Y:S02]  /*4810*/  VIADD R9, R10.reuse, 0xe0 ;  /* 0x000000e00a097836 */ /* 0x040fe40000000000 */
[----:B------:R-:W-:Y:S01]  /*4820*/  VIADD R8, R10, 0x100 ;  /* 0x000001000a087836 */ /* 0x000fe20000000000 */
[----:B------:R-:W-:Y:S01]  /*4830*/  IADD3 R12, P0, PT, R2, R35, RZ ;  /* 0x00000023020c7210 */ /* 0x000fe20007f1e0ff */
[C---:B------:R-:W-:Y:S02]  /*4840*/  VIADD R7, R10.reuse, 0x120 ;  /* 0x000001200a077836 */ /* 0x040fe40000000000 */
[C---:B------:R-:W-:Y:S02]  /*4850*/  VIADD R6, R10.reuse, 0x140 ;  /* 0x000001400a067836 */ /* 0x040fe40000000000 */
[----:B------:R-:W-:Y:S01]  /*4860*/  IMAD.X R13, RZ, RZ, R3, P0 ;  /* 0x000000ffff0d7224 */ /* 0x000fe200000e0603 */
[----:B------:R-:W-:Y:S01]  /*4870*/  IADD3 R34, P0, PT, R35, R32, RZ ;  /* 0x0000002023227210 */ /* 0x000fe20007f1e0ff */
[----:B------:R-:W-:-:S02]  /*4880*/  VIADD R5, R10, 0x160 ;  /* 0x000001600a057836 */ /* 0x000fc40000000000 */
[C---:B------:R-:W-:Y:S02]  /*4890*/  VIADD R68, R10.reuse, 0x20 ;  /* 0x000000200a447836 */ /* 0x040fe40000000000 */
[----:B------:R-:W-:Y:S01]  /*48a0*/  IMAD.X R35, RZ, RZ, R33, P0 ;  /* 0x000000ffff237224 */ /* 0x000fe200000e0621 */
[CC--:B------:R-:W-:Y:S01]  /*48b0*/  ISETP.GE.U32.AND P0, PT, R10.reuse, R52.reuse, PT ;  /* 0x000000340a00720c */ /* 0x0c0fe20003f06070 */
[----:B------:R-:W-:Y:S01]  /*48c0*/  VIADD R67, R10, 0x40 ;  /* 0x000000400a437836 */ /* 0x000fe20000000000 */
[-C--:B------:R-:W-:Y:S01]  /*48d0*/  ISETP.GE.U32.AND P6, PT, R68, R52.reuse, PT ;  /* 0x000000344400720c */ /* 0x080fe20003fc6070 */
[C---:B------:R-:W-:Y:S02]  /*48e0*/  VIADD R59, R10.reuse, 0x60 ;  /* 0x000000600a3b7836 */ /* 0x040fe40000000000 */
[C---:B------:R-:W-:Y:S01]  /*48f0*/  VIADD R55, R10.reuse, 0x80 ;  /* 0x000000800a377836 */ /* 0x040fe20000000000 */
[-C--:B------:R-:W-:Y:S01]  /*4900*/  ISETP.GE.U32.AND P5, PT, R67, R52.reuse, PT ;  /* 0x000000344300720c */ /* 0x080fe20003fa6070 */
[C---:B------:R-:W-:Y:S01]  /*4910*/  VIADD R54, R10.reuse, 0xa0 ;  /* 0x000000a00a367836 */ /* 0x040fe20000000000 */
[-C--:B------:R-:W-:Y:S01]  /*4920*/  ISETP.GE.U32.AND P4, PT, R59, R52.reuse, PT ;  /* 0x000000343b00720c */ /* 0x080fe20003f86070 */
[C---:B------:R-:W-:Y:S01]  /*4930*/  VIADD R53, R10.reuse, 0xc0 ;  /* 0x000000c00a357836 */ /* 0x040fe20000000000 */
[-C--:B------:R-:W-:Y:S01]  /*4940*/  ISETP.GE.U32.AND P3, PT, R55, R52.reuse, PT ;  /* 0x000000343700720c */ /* 0x080fe20003f66070 */
[----:B------:R-:W-:Y:S01]  /*4950*/  VIADD R4, R10, 0x180 ;  /* 0x000001800a047836 */ /* 0x000fe20000000000 */
[-C--:B------:R-:W-:Y:S01]  /*4960*/  ISETP.GE.U32.AND P2, PT, R54, R52.reuse, PT ;  /* 0x000000343600720c */ /* 0x080fe20003f46070 */
[C---:B------:R-:W-:Y:S01]  /*4970*/  VIADD R0, R10.reuse, 0x1a0 ;  /* 0x000001a00a007836 */ /* 0x040fe20000000000 */
[----:B------:R-:W-:Y:S01]  /*4980*/  ISETP.GE.U32.AND P1, PT, R53, R52, PT ;  /* 0x000000343500720c */ /* 0x000fe20003f26070 */
[----:B------:R-:W-:-:S02]  /*4990*/  VIADD R77, R10, 0x1c0 ;  /* 0x000001c00a4d7836 */ /* 0x000fc40000000000 */
[C---:B------:R-:W-:Y:S02]  /*49a0*/  VIADD R75, R10.reuse, 0x1e0 ;  /* 0x000001e00a4b7836 */ /* 0x040fe40000000000 */
[C---:B------:R-:W-:Y:S02]  /*49b0*/  VIADD R74, R10.reuse, 0x200 ;  /* 0x000002000a4a7836 */ /* 0x040fe40000000000 */
[C---:B------:R-:W-:Y:S02]  /*49c0*/  VIADD R73, R10.reuse, 0x220 ;  /* 0x000002200a497836 */ /* 0x040fe40000000000 */
[C---:B------:R-:W-:Y:S02]  /*49d0*/  VIADD R72, R10.reuse, 0x240 ;  /* 0x000002400a487836 */ /* 0x040fe40000000000 */
[----:B------:R-:W-:Y:S02]  /*49e0*/  VIADD R71, R10, 0x260 ;  /* 0x000002600a477836 */ /* 0x000fe40000000000 */
[----:B---3--:R-:W-:-:S02]  /*49f0*/  IMAD.MOV.U32 R11, RZ, RZ, R15 ;  /* 0x000000ffff0b7224 */ /* 0x008fc400078e000f */
[----:B------:R-:W2:Y:S01]  /*4a00*/  @!P0 LD.E.STRONG.SM R15, desc[UR18][R12.64] ;  /* 0x000000120c0f8980 */ /* 0x000ea2000c10b900 */
[----:B------:R-:W-:Y:S01]  /*4a10*/  ISETP.GE.U32.AND P0, PT, R9, R52, PT ;  /* 0x000000340900720c */ /* 0x000fe20003f06070 */
[--C-:B------:R-:W-:Y:S02]  /*4a20*/  IMAD.MOV.U32 R29, RZ, RZ, R11.reuse ;  /* 0x000000ffff1d7224 */ /* 0x100fe400078e000b */
[--C-:B------:R-:W-:Y:S02]  /*4a30*/  IMAD.MOV.U32 R31, RZ, RZ, R11.reuse ;  /* 0x000000ffff1f7224 */ /* 0x100fe400078e000b */
[--C-:B------:R-:W-:Y:S02]  /*4a40*/  IMAD.MOV.U32 R37, RZ, RZ, R11.reuse ;  /* 0x000000ffff257224 */ /* 0x100fe400078e000b */
[--C-:B------:R-:W-:Y:S02]  /*4a50*/  IMAD.MOV.U32 R39, RZ, RZ, R11.reuse ;  /* 0x000000ffff277224 */ /* 0x100fe400078e000b */
[----:B------:R-:W-:-:S02]  /*4a60*/  IMAD.MOV.U32 R41, RZ, RZ, R11 ;  /* 0x000000ffff297224 */ /* 0x000fc400078e000b */
[--C-:B------:R-:W-:Y:S02]  /*4a70*/  IMAD.MOV.U32 R17, RZ, RZ, R11.reuse ;  /* 0x000000ffff117224 */ /* 0x100fe400078e000b */
[----:B------:R-:W3:Y:S01]  /*4a80*/  @!P0 LD.E.STRONG.SM R29, desc[UR18][R12.64+0x380] ;  /* 0x000380120c1d8980 */ /* 0x000ee2000c10b900 */
[----:B------:R-:W-:Y:S01]  /*4a90*/  ISETP.GE.U32.AND P0, PT, R8, R52, PT ;  /* 0x000000340800720c */ /* 0x000fe20003f06070 */
[--C-:B------:R-:W-:Y:S02]  /*4aa0*/  IMAD.MOV.U32 R19, RZ, RZ, R11.reuse ;  /* 0x000000ffff137224 */ /* 0x100fe400078e000b */
[--C-:B------:R-:W-:Y:S01]  /*4ab0*/  IMAD.MOV.U32 R21, RZ, RZ, R11.reuse ;  /* 0x000000ffff157224 */ /* 0x100fe200078e000b */
[----:B------:R-:W4:Y:S01]  /*4ac0*/  @!P6 LD.E.STRONG.SM R17, desc[UR18][R12.64+0x80] ;  /* 0x000080120c11e980 */ /* 0x000f22000c10b900 */
[--C-:B------:R-:W-:Y:S02]  /*4ad0*/  IMAD.MOV.U32 R23, RZ, RZ, R11.reuse ;  /* 0x000000ffff177224 */ /* 0x100fe400078e000b */
[--C-:B------:R-:W-:Y:S01]  /*4ae0*/  IMAD.MOV.U32 R25, RZ, RZ, R11.reuse ;  /* 0x000000ffff197224 */ /* 0x100fe200078e000b */
[----:B------:R-:W5:Y:S01]  /*4af0*/  @!P5 LD.E.STRONG.SM R19, desc[UR18][R12.64+0x100] ;  /* 0x000100120c13d980 */ /* 0x000f62000c10b900 */
[----:B------:R-:W-:-:S02]  /*4b00*/  IMAD.MOV.U32 R27, RZ, RZ, R11 ;  /* 0x000000ffff1b7224 */ /* 0x000fc400078e000b */
[--C-:B------:R-:W-:Y:S01]  /*4b10*/  IMAD.MOV.U32 R43, RZ, RZ, R11.reuse ;  /* 0x000000ffff2b7224 */ /* 0x100fe200078e000b */
[----:B------:R-:W5:Y:S01]  /*4b20*/  @!P4 LD.E.STRONG.SM R21, desc[UR18][R12.64+0x180] ;  /* 0x000180120c15c980 */ /* 0x000f62000c10b900 */
[--C-:B------:R-:W-:Y:S02]  /*4b30*/  IMAD.MOV.U32 R45, RZ, RZ, R11.reuse ;  /* 0x000000ffff2d7224 */ /* 0x100fe400078e000b */
[--C-:B------:R-:W-:Y:S01]  /*4b40*/  IMAD.MOV.U32 R47, RZ, RZ, R11.reuse ;  /* 0x000000ffff2f7224 */ /* 0x100fe200078e000b */
[----:B------:R-:W5:Y:S01]  /*4b50*/  @!P0 LD.E.STRONG.SM R31, desc[UR18][R12.64+0x400] ;  /* 0x000400120c1f8980 */ /* 0x000f62000c10b900 */
[-C--:B------:R-:W-:Y:S01]  /*4b60*/  ISETP.GE.U32.AND P0, PT, R7, R52.reuse, PT ;  /* 0x000000340700720c */ /* 0x080fe20003f06070 */
[--C-:B------:R-:W-:Y:S01]  /*4b70*/  IMAD.MOV.U32 R49, RZ, RZ, R11.reuse ;  /* 0x000000ffff317224 */ /* 0x100fe200078e000b */
[-C--:B------:R-:W-:Y:S01]  /*4b80*/  ISETP.GE.U32.AND P5, PT, R72, R52.reuse, PT ;  /* 0x000000344800720c */ /* 0x080fe20003fa6070 */
[----:B------:R-:W5:Y:S01]  /*4b90*/  @!P3 LD.E.STRONG.SM R23, desc[UR18][R12.64+0x200] ;  /* 0x000200120c17b980 */ /* 0x000f62000c10b900 */
[----:B------:R-:W-:Y:S01]  /*4ba0*/  ISETP.GE.U32.AND P6, PT, R71, R52, PT ;  /* 0x000000344700720c */ /* 0x000fe20003fc6070 */
[----:B------:R-:W-:-:S02]  /*4bb0*/  IMAD.MOV.U32 R51, RZ, RZ, R11 ;  /* 0x000000ffff337224 */ /* 0x000fc400078e000b */
[----:B------:R-:W5:Y:S01]  /*4bc0*/  @!P2 LD.E.STRONG.SM R25, desc[UR18][R12.64+0x280] ;  /* 0x000280120c19a980 */ /* 0x000f62000c10b900 */
[--C-:B------:R-:W-:Y:S02]  /*4bd0*/  IMAD.MOV.U32 R57, RZ, RZ, R11.reuse ;  /* 0x000000ffff397224 */ /* 0x100fe400078e000b */
[----:B------:R-:W-:Y:S01]  /*4be0*/  IMAD.MOV.U32 R61, RZ, RZ, R11 ;  /* 0x000000ffff3d7224 */ /* 0x000fe200078e000b */
[----:B------:R-:W5:Y:S04]  /*4bf0*/  @!P1 LD.E.STRONG.SM R27, desc[UR18][R12.64+0x300] ;  /* 0x000300120c1b9980 */ /* 0x000f68000c10b900 */
[----:B------:R-:W5:Y:S01]  /*4c00*/  @!P0 LD.E.STRONG.SM R37, desc[UR18][R12.64+0x480] ;  /* 0x000480120c258980 */ /* 0x000f62000c10b900 */
[-C--:B------:R-:W-:Y:S02]  /*4c10*/  ISETP.GE.U32.AND P0, PT, R6, R52.reuse, PT ;  /* 0x000000340600720c */ /* 0x080fe40003f06070 */
[-C--:B------:R-:W-:Y:S01]  /*4c20*/  ISETP.GE.U32.AND P2, PT, R75, R52.reuse, PT ;  /* 0x000000344b00720c */ /* 0x080fe20003f46070 */
[----:B------:R-:W5:Y:S01]  /*4c30*/  @!P5 LD.E.STRONG.SM R61, desc[UR18][R12.64+0x900] ;  /* 0x000900120c3dd980 */ /* 0x000f62000c10b900 */
[----:B------:R-:W-:-:S02]  /*4c40*/  ISETP.GE.U32.AND P3, PT, R74, R52, PT ;  /* 0x000000344a00720c */ /* 0x000fc40003f66070 */
[-C--:B------:R-:W-:Y:S01]  /*4c50*/  ISETP.GE.U32.AND P4, PT, R73, R52.reuse, PT ;  /* 0x000000344900720c */ /* 0x080fe20003f86070 */
[----:B------:R-:W5:Y:S06]  /*4c60*/  @!P6 LD.E.STRONG.SM R11, desc[UR18][R12.64+0x980] ;  /* 0x000980120c0be980 */ /* 0x000f6c000c10b900 */
[----:B------:R-:W5:Y:S01]  /*4c70*/  @!P0 LD.E.STRONG.SM R39, desc[UR18][R12.64+0x500] ;  /* 0x000500120c278980 */ /* 0x000f62000c10b900 */
[-C--:B------:R-:W-:Y:S02]  /*4c80*/  ISETP.GE.U32.AND P0, PT, R5, R52.reuse, PT ;  /* 0x000000340500720c */ /* 0x080fe40003f06070 */
[-C--:B------:R-:W-:Y:S01]  /*4c90*/  ISETP.GE.U32.AND P1, PT, R77, R52.reuse, PT ;  /* 0x000000344d00720c */ /* 0x080fe20003f26070 */
[----:B------:R-:W5:Y:S04]  /*4ca0*/  @!P2 LD.E.STRONG.SM R49, desc[UR18][R12.64+0x780] ;  /* 0x000780120c31a980 */ /* 0x000f68000c10b900 */
[----:B------:R-:W5:Y:S04]  /*4cb0*/  @!P3 LD.E.STRONG.SM R51, desc[UR18][R12.64+0x800] ;  /* 0x000800120c33b980 */ /* 0x000f68000c10b900 */
[----:B------:R-:W5:Y:S04]  /*4cc0*/  @!P4 LD.E.STRONG.SM R57, desc[UR18][R12.64+0x880] ;  /* 0x000880120c39c980 */ /* 0x000f68000c10b900 */
[----:B------:R-:W5:Y:S01]  /*4cd0*/  @!P0 LD.E.STRONG.SM R41, desc[UR18][R12.64+0x580] ;  /* 0x000580120c298980 */ /* 0x000f62000c10b900 */
[----:B------:R-:W-:-:S03]  /*4ce0*/  ISETP.GE.U32.AND P0, PT, R4, R52, PT ;  /* 0x000000340400720c */ /* 0x000fc60003f06070 */
[----:B------:R-:W5:Y:S10]  /*4cf0*/  @!P1 LD.E.STRONG.SM R47, desc[UR18][R12.64+0x700] ;  /* 0x000700120c2f9980 */ /* 0x000f74000c10b900 */
[----:B------:R-:W5:Y:S01]  /*4d00*/  @!P0 LD.E.STRONG.SM R43, desc[UR18][R12.64+0x600] ;  /* 0x000600120c2b8980 */ /* 0x000f62000c10b900 */
[----:B------:R-:W-:-:S13]  /*4d10*/  ISETP.GE.U32.AND P0, PT, R0, R52, PT ;  /* 0x000000340000720c */ /* 0x000fda0003f06070 */
[----:B------:R-:W5:Y:S01]  /*4d20*/  @!P0 LD.E.STRONG.SM R45, desc[UR18][R12.64+0x680] ;  /* 0x000680120c2d8980 */ /* 0x000f62000c10b900 */
[----:B------:R-:W0:Y:S01]  /*4d30*/  S2R R3, SR_LANEID ;  /* 0x0000000000037919 */ /* 0x000e220000000000 */
[----:B------:R-:W1:Y:S01]  /*4d40*/  S2UR UR5, SR_CgaCtaId ;  /* 0x00000000000579c3 */ /* 0x000e620000008800 */
[----:B------:R-:W-:Y:S01]  /*4d50*/  SHF.R.U32.HI R58, RZ, 0x5, R76 ;  /* 0x00000005ff3a7819 */ /* 0x000fe2000001164c */
[----:B------:R-:W-:Y:S02]  /*4d60*/  UMOV UR4, 0x400 ;  /* 0x0000040000047882 */ /* 0x000fe40000000000 */
[----:B-1----:R-:W-:Y:S02]  /*4d70*/  ULEA UR15, UR5, UR4, 0x18 ;  /* 0x00000004050f7291 */ /* 0x002fe4000f8ec0ff */
[----:B0-----:R-:W-:-:S05]  /*4d80*/  IMAD R2, R58, 0x280, R3 ;  /* 0x000002803a027824 */ /* 0x001fca00078e0203 */
[----:B------:R-:W-:-:S05]  /*4d90*/  LEA R2, R2, UR15, 0x2 ;  /* 0x0000000f02027c11 */ /* 0x000fca000f8e10ff */
[----:B------:R-:W-:Y:S01]  /*4da0*/  IMAD R0, R3, 0x4c, R2 ;  /* 0x0000004c03007824 */ /* 0x000fe200078e0202 */
[----:B--2---:R-:W-:Y:S04]  /*4db0*/  STS [R2], R15 ;  /* 0x0000000f02007388 */ /* 0x004fe80000000800 */
[----:B---3--:R-:W-:Y:S04]  /*4dc0*/  STS [R2+0x380], R29 ;  /* 0x0003801d02007388 */ /* 0x008fe80000000800 */
[----:B----4-:R-:W-:Y:S04]  /*4dd0*/  STS [R2+0x80], R17 ;  /* 0x0000801102007388 */ /* 0x010fe80000000800 */
[----:B-----5:R-:W-:Y:S04]  /*4de0*/  STS [R2+0x100], R19 ;  /* 0x0001001302007388 */ /* 0x020fe80000000800 */
[----:B------:R-:W-:Y:S04]  /*4df0*/  STS [R2+0x180], R21 ;  /* 0x0001801502007388 */ /* 0x000fe80000000800 */
[----:B------:R-:W-:Y:S04]  /*4e00*/  STS [R2+0x400], R31 ;  /* 0x0004001f02007388 */ /* 0x000fe80000000800 */
[----:B------:R-:W-:Y:S04]  /*4e10*/  STS [R2+0x200], R23 ;  /* 0x0002001702007388 */ /* 0x000fe80000000800 */
[----:B------:R-:W-:Y:S04]  /*4e20*/  STS [R2+0x280], R25 ;  /* 0x0002801902007388 */ /* 0x000fe80000000800 */
[----:B------:R-:W-:Y:S04]  /*4e30*/  STS [R2+0x300], R27 ;  /* 0x0003001b02007388 */ /* 0x000fe80000000800 */
[----:B------:R0:W-:Y:S04]  /*4e40*/  STS [R2+0x480], R37 ;  /* 0x0004802502007388 */ /* 0x0001e80000000800 */
[----:B------:R-:W-:Y:S04]  /*4e50*/  STS [R2+0x900], R61 ;  /* 0x0009003d02007388 */ /* 0x000fe80000000800 */
[----:B------:R-:W-:Y:S04]  /*4e60*/  STS [R2+0x980], R11 ;  /* 0x0009800b02007388 */ /* 0x000fe80000000800 */
[----:B------:R-:W-:Y:S04]  /*4e70*/  STS [R2+0x500], R39 ;  /* 0x0005002702007388 */ /* 0x000fe80000000800 */
[----:B------:R-:W-:Y:S04]  /*4e80*/  STS [R2+0x780], R49 ;  /* 0x0007803102007388 */ /* 0x000fe80000000800 */
[----:B------:R-:W-:Y:S04]  /*4e90*/  STS [R2+0x800], R51 ;  /* 0x0008003302007388 */ /* 0x000fe80000000800 */
[----:B------:R1:W-:Y:S04]  /*4ea0*/  STS [R2+0x880], R57 ;  /* 0x0008803902007388 */ /* 0x0003e80000000800 */
[----:B------:R2:W-:Y:S04]  /*4eb0*/  STS [R2+0x580], R41 ;  /* 0x0005802902007388 */ /* 0x0005e80000000800 */
[----:B------:R-:W-:Y:S04]  /*4ec0*/  STS [R2+0x700], R47 ;  /* 0x0007002f02007388 */ /* 0x000fe80000000800 */
[----:B------:R3:W-:Y:S04]  /*4ed0*/  STS [R2+0x600], R43 ;  /* 0x0006002b02007388 */ /* 0x0007e80000000800 */
[----:B------:R4:W-:Y:S01]  /*4ee0*/  STS [R2+0x680], R45 ;  /* 0x0006802d02007388 */ /* 0x0009e20000000800 */
[----:B------:R-:W-:-:S03]  /*4ef0*/  NOP ;  /* 0x0000000000007918 */ /* 0x000fc60000000000 */
[----:B------:R0:W1:Y:S04]  /*4f00*/  LDS.128 R12, [R0] ;  /* 0x00000000000c7984 */ /* 0x0000680000000c00 */
[----:B------:R0:W1:Y:S04]  /*4f10*/  LDS.128 R16, [R0+0x10] ;  /* 0x0000100000107984 */ /* 0x0000680000000c00 */
[----:B------:R0:W1:Y:S04]  /*4f20*/  LDS.128 R20, [R0+0x20] ;  /* 0x0000200000147984 */ /* 0x0000680000000c00 */
[----:B------:R0:W1:Y:S04]  /*4f30*/  LDS.128 R24, [R0+0x30] ;  /* 0x0000300000187984 */ /* 0x0000680000000c00 */
[----:B------:R1:W1:Y:S01]  /*4f40*/  LDS.128 R28, [R0+0x40] ;  /* 0x00004000001c7984 */ /* 0x0002620000000c00 */
[----:B------:R-:W-:Y:S06]  /*4f50*/  BAR.SYNC.DEFER_BLOCKING 0x0 ;  /* 0x0000000000007b1d */ /* 0x000fec0000010000 */
[----:B0-----:R-:W1:Y:S01]  /*4f60*/  LD.E.STRONG.SM R37, desc[UR18][R32.64] ;  /* 0x0000001220257980 */ /* 0x001e62000c10b900 */
[----:B------:R-:W-:-:S02]  /*4f70*/  P2R R36, PR, RZ, 0x1 ;  /* 0x00000001ff247803 */ /* 0x000fc40000000000 */
[-C--:B------:R-:W-:Y:S02]  /*4f80*/  ISETP.GE.U32.AND P0, PT, R10, R52.reuse, PT ;  /* 0x000000340a00720c */ /* 0x080fe40003f06070 */
[----:B------:R-:W-:Y:S02]  /*4f90*/  P2R R38, PR, RZ, 0x2 ;  /* 0x00000002ff267803 */ /* 0x000fe40000000000 */
[----:B------:R-:W-:Y:S01]  /*4fa0*/  ISETP.GE.U32.AND P1, PT, R68, R52, PT ;  /* 0x000000344400720c */ /* 0x000fe20003f26070 */
[----:B-1----:R-:W-:-:S08]  /*4fb0*/  IMAD.MOV.U32 R57, RZ, RZ, R37 ;  /* 0x000000ffff397224 */ /* 0x002fd000078e0025 */
[----:B------:R-:W5:Y:S01]  /*4fc0*/  @!P0 LD.E.STRONG.SM R37, desc[UR18][R34.64] ;  /* 0x0000001222258980 */ /* 0x000f62000c10b900 */
[----:B------:R-:W-:Y:S01]  /*4fd0*/  ISETP.GE.U32.AND P0, PT, R67, R52, PT ;  /* 0x000000344300720c */ /* 0x000fe20003f06070 */
[--C-:B------:R-:W-:Y:S02]  /*4fe0*/  IMAD.MOV.U32 R11, RZ, RZ, R57.reuse ;  /* 0x000000ffff0b7224 */ /* 0x100fe400078e0039 */
[----:B------:R-:W-:-:S04]  /*4ff0*/  IMAD.MOV.U32 R39, RZ, RZ, R57 ;  /* 0x000000ffff277224 */ /* 0x000fc800078e0039 */
[----:B------:R-:W5:Y:S01]  /*5000*/  @!P1 LD.E.STRONG.SM R11, desc[UR18][R34.64+0x80] ;  /* 0x00008012220b9980 */ /* 0x000f62000c10b900 */
[----:B------:R-:W-:-:S05]  /*5010*/  ISETP.GE.U32.AND P1, PT, R59, R52, PT ;  /* 0x000000343b00720c */ /* 0x000fca0003f26070 */
[----:B------:R-:W5:Y:S01]  /*5020*/  @!P0 LD.E.STRONG.SM R39, desc[UR18][R34.64+0x100] ;  /* 0x0001001222278980 */ /* 0x000f62000c10b900 */
[----:B------:R-:W-:Y:S01]  /*5030*/  ISETP.GE.U32.AND P0, PT, R55, R52, PT ;  /* 0x000000343700720c */ /* 0x000fe20003f06070 */
[--C-:B--2---:R-:W-:Y:S02]  /*5040*/  IMAD.MOV.U32 R41, RZ, RZ, R57.reuse ;  /* 0x000000ffff297224 */ /* 0x104fe400078e0039 */
[----:B---3--:R-:W-:-:S04]  /*5050*/  IMAD.MOV.U32 R43, RZ, RZ, R57 ;  /* 0x000000ffff2b7224 */ /* 0x008fc800078e0039 */
[----:B------:R-:W2:Y:S01]  /*5060*/  @!P1 LD.E.STRONG.SM R41, desc[UR18][R34.64+0x180] ;  /* 0x0001801222299980 */ /* 0x000ea2000c10b900 */
[----:B------:R-:W-:-:S05]  /*5070*/  ISETP.GE.U32.AND P1, PT, R54, R52, PT ;  /* 0x000000343600720c */ /* 0x000fca0003f26070 */
[----:B------:R-:W3:Y:S01]  /*5080*/  @!P0 LD.E.STRONG.SM R43, desc[UR18][R34.64+0x200] ;  /* 0x00020012222b8980 */ /* 0x000ee2000c10b900 */
[----:B------:R-:W-:Y:S01]  /*5090*/  ISETP.GE.U32.AND P0, PT, R53, R52, PT ;  /* 0x000000343500720c */ /* 0x000fe20003f06070 */
[--C-:B------:R-:W-:Y:S02]  /*50a0*/  IMAD.MOV.U32 R33, RZ, RZ, R57.reuse ;  /* 0x000000ffff217224 */ /* 0x100fe400078e0039 */
[----:B----4-:R-:W-:-:S04]  /*50b0*/  IMAD.MOV.U32 R45, RZ, RZ, R57 ;  /* 0x000000ffff2d7224 */ /* 0x010fc800078e0039 */
[----:B------:R-:W4:Y:S01]  /*50c0*/  @!P1 LD.E.STRONG.SM R33, desc[UR18][R34.64+0x280] ;  /* 0x0002801222219980 */ /* 0x000f22000c10b900 */
[----:B------:R-:W-:-:S05]  /*50d0*/  ISETP.GE.U32.AND P1, PT, R9, R52, PT ;  /* 0x000000340900720c */ /* 0x000fca0003f26070 */
[----:B------:R-:W4:Y:S01]  /*50e0*/  @!P0 LD.E.STRONG.SM R45, desc[UR18][R34.64+0x300] ;  /* 0x00030012222d8980 */ /* 0x000f22000c10b900 */
[----:B------:R-:W-:Y:S01]  /*50f0*/  ISETP.GE.U32.AND P0, PT, R8, R52, PT ;  /* 0x000000340800720c */ /* 0x000fe20003f06070 */
[--C-:B------:R-:W-:Y:S02]  /*5100*/  IMAD.MOV.U32 R47, RZ, RZ, R57.reuse ;  /* 0x000000ffff2f7224 */ /* 0x100fe400078e0039 */
[----:B------:R-:W-:-:S04]  /*5110*/  IMAD.MOV.U32 R49, RZ, RZ, R57 ;  /* 0x000000ffff317224 */ /* 0x000fc800078e0039 */
        /* <DEDUP_REMOVED lines=13> */
[----:B------:R-:W-:-:S05]  /*51f0*/  ISETP.NE.AND P1, PT, R38, RZ, PT ;  /* 0x000000ff2600720c */ /* 0x000fca0003f25270 */
[----:B------:R-:W4:Y:S01]  /*5200*/  @!P0 LD.E.STRONG.SM R65, desc[UR18][R34.64+0x600] ;  /* 0x0006001222418980 */ /* 0x000f22000c10b900 */
[----:B------:R-:W-:Y:S01]  /*5210*/  ISETP.NE.AND P0, PT, R36, RZ, PT ;  /* 0x000000ff2400720c */ /* 0x000fe20003f05270 */
[--C-:B------:R-:W-:Y:S02]  /*5220*/  IMAD.MOV.U32 R44, RZ, RZ, R57.reuse ;  /* 0x000000ffff2c7224 */ /* 0x100fe400078e0039 */
[--C-:B------:R-:W-:Y:S02]  /*5230*/  IMAD.MOV.U32 R48, RZ, RZ, R57.reuse ;  /* 0x000000ffff307224 */ /* 0x100fe400078e0039 */
[--C-:B------:R-:W-:Y:S02]  /*5240*/  IMAD.MOV.U32 R56, RZ, RZ, R57.reuse ;  /* 0x000000ffff387224 */ /* 0x100fe400078e0039 */
[--C-:B------:R-:W-:Y:S02]  /*5250*/  IMAD.MOV.U32 R62, RZ, RZ, R57.reuse ;  /* 0x000000ffff3e7224 */ /* 0x100fe400078e0039 */
[--C-:B------:R-:W-:Y:S01]  /*5260*/  IMAD.MOV.U32 R64, RZ, RZ, R57.reuse ;  /* 0x000000ffff407224 */ /* 0x100fe200078e0039 */
[----:B------:R-:W4:Y:S01]  /*5270*/  @!P1 LD.E.STRONG.SM R48, desc[UR18][R34.64+0x700] ;  /* 0x0007001222309980 */ /* 0x000f22000c10b900 */
[----:B------:R-:W-:-:S03]  /*5280*/  IMAD.MOV.U32 R66, RZ, RZ, R57 ;  /* 0x000000ffff427224 */ /* 0x000fc600078e0039 */
[----:B------:R-:W4:Y:S04]  /*5290*/  @!P0 LD.E.STRONG.SM R44, desc[UR18][R34.64+0x680] ;  /* 0x00068012222c8980 */ /* 0x000f28000c10b900 */
[----:B------:R-:W4:Y:S04]  /*52a0*/  @!P2 LD.E.STRONG.SM R56, desc[UR18][R34.64+0x780] ;  /* 0x000780122238a980 */ /* 0x000f28000c10b900 */
[----:B------:R-:W4:Y:S04]  /*52b0*/  @!P3 LD.E.STRONG.SM R62, desc[UR18][R34.64+0x800] ;  /* 0x00080012223eb980 */ /* 0x000f28000c10b900 */
[----:B------:R-:W4:Y:S04]  /*52c0*/  @!P4 LD.E.STRONG.SM R64, desc[UR18][R34.64+0x880] ;  /* 0x000880122240c980 */ /* 0x000f28000c10b900 */
[----:B------:R-:W4:Y:S04]  /*52d0*/  @!P5 LD.E.STRONG.SM R66, desc[UR18][R34.64+0x900] ;  /* 0x000900122242d980 */ /* 0x000f28000c10b900 */
[----:B------:R-:W4:Y:S01]  /*52e0*/  @!P6 LD.E.STRONG.SM R57, desc[UR18][R34.64+0x980] ;  /* 0x000980122239e980 */ /* 0x000f22000c10b900 */
[----:B------:R-:W-:Y:S01]  /*52f0*/  ISETP.NE.AND P0, PT, R69, RZ, PT ;  /* 0x000000ff4500720c */ /* 0x000fe20003f05270 */
[----:B------:R-:W-:Y:S01]  /*5300*/  UMOV UR14, URZ ;  /* 0x000000ff000e7c82 */ /* 0x000fe20008000000 */
        /* <DEDUP_REMOVED lines=10> */
[----:B-----5:R0:W-:Y:S04]  /*53b0*/  STS [R2], R37 ;  /* 0x0000002502007388 */ /* 0x0201e80000000800 */
[----:B------:R0:W-:Y:S04]  /*53c0*/  STS [R2+0x80], R11 ;  /* 0x0000800b02007388 */ /* 0x0001e80000000800 */
[----:B------:R0:W-:Y:S04]  /*53d0*/  STS [R2+0x100], R39 ;  /* 0x0001002702007388 */ /* 0x0001e80000000800 */
[----:B--2---:R0:W-:Y:S04]  /*53e0*/  STS [R2+0x180], R41 ;  /* 0x0001802902007388 */ /* 0x0041e80000000800 */
[----:B---3--:R0:W-:Y:S04]  /*53f0*/  STS [R2+0x200], R43 ;  /* 0x0002002b02007388 */ /* 0x0081e80000000800 */
[----:B----4-:R0:W-:Y:S04]  /*5400*/  STS [R2+0x280], R33 ;  /* 0x0002802102007388 */ /* 0x0101e80000000800 */
        /* <DEDUP_REMOVED lines=22> */
[----:B0-----:R-:W-:Y:S01]  /*5570*/  IMAD R57, R76, 0x14, RZ ;  /* 0x000000144c397824 */ /* 0x001fe200078e02ff */
[----:B------:R-:W-:Y:S01]  /*5580*/  ISETP.NE.AND P3, PT, R14, R15, PT ;  /* 0x0000000f0e00720c */ /* 0x000fe20003f65270 */
[----:B------:R-:W-:Y:S01]  /*5590*/  IMAD.MOV.U32 R62, RZ, RZ, 0x1 ;  /* 0x00000001ff3e7424 */ /* 0x000fe200078e00ff */
[----:B------:R-:W-:Y:S01]  /*55a0*/  ISETP.NE.AND P1, PT, R15, R16, PT ;  /* 0x000000100f00720c */ /* 0x000fe20003f25270 */
[----:B------:R-:W-:Y:S01]  /*55b0*/  VIADD R15, R57, 0x2 ;  /* 0x00000002390f7836 */ /* 0x000fe20000000000 */
[----:B------:R-:W-:Y:S01]  /*55c0*/  ISETP.NE.AND P0, PT, R12, R13, PT ;  /* 0x0000000d0c00720c */ /* 0x000fe20003f05270 */
[----:B------:R-:W-:Y:S01]  /*55d0*/  IMAD.MOV.U32 R63, RZ, RZ, RZ ;  /* 0x000000ffff3f7224 */ /* 0x000fe200078e00ff */
[----:B------:R-:W-:Y:S01]  /*55e0*/  ISETP.NE.AND P4, PT, R13, R14, PT ;  /* 0x0000000e0d00720c */ /* 0x000fe20003f85270 */
[C---:B------:R-:W-:Y:S01]  /*55f0*/  VIADD R13, R57.reuse, 0x1 ;  /* 0x00000001390d7836 */ /* 0x040fe20000000000 */
[C---:B------:R-:W-:Y:S01]  /*5600*/  ISETP.EQ.U32.AND P6, PT, R52.reuse, R15, PT ;  /* 0x0000000f3400720c */ /* 0x040fe20003fc2070 */
[----:B------:R-:W-:Y:S01]  /*5610*/  VIADD R15, R57, 0x4 ;  /* 0x00000004390f7836 */ /* 0x000fe20000000000 */
[----:B------:R-:W-:Y:S01]  /*5620*/  LOP3.LUT R11, R11, 0xffffefff, RZ, 0xc0, !PT ;  /* 0xffffefff0b0b7812 */ /* 0x000fe200078ec0ff */
[----:B------:R-:W-:Y:S01]  /*5630*/  BSSY.RECONVERGENT B0, `(.L_x_16) ;  /* 0x0000145000007945 */ /* 0x000fe20003800200 */
[----:B------:R-:W-:Y:S01]  /*5640*/  ISETP.EQ.U32.AND P5, PT, R52, R13, PT ;  /* 0x0000000d3400720c */ /* 0x000fe20003fa2070 */
[----:B------:R-:W-:Y:S01]  /*5650*/  VIADD R13, R57, 0x3 ;  /* 0x00000003390d7836 */ /* 0x000fe20000000000 */
[----:B------:R-:W-:-:S02]  /*5660*/  ISETP.EQ.OR.EX P6, PT, R60, RZ, P4, P6 ;  /* 0x000000ff3c00720c */ /* 0x000fc400027c2760 */
[----:B------:R-:W-:Y:S02]  /*5670*/  ISETP.EQ.OR.EX P0, PT, R60, RZ, P0, P5 ;  /* 0x000000ff3c00720c */ /* 0x000fe40000702750 */
[C---:B------:R-:W-:Y:S01]  /*5680*/  ISETP.EQ.U32.AND P5, PT, R52.reuse, R13, PT ;  /* 0x0000000d3400720c */ /* 0x040fe20003fa2070 */
[----:B------:R-:W-:Y:S01]  /*5690*/  VIADD R13, R57, 0x5 ;  /* 0x00000005390d7836 */ /* 0x000fe20000000000 */
[----:B------:R-:W-:Y:S02]  /*56a0*/  ISETP.EQ.U32.AND P4, PT, R52, R15, PT ;  /* 0x0000000f3400720c */ /* 0x000fe40003f82070 */
[C---:B------:R-:W-:Y:S02]  /*56b0*/  ISETP.EQ.OR.EX P5, PT, R60.reuse, RZ, P3, P5 ;  /* 0x000000ff3c00720c */ /* 0x040fe40001fa2750 */
[----:B------:R-:W-:Y:S02]  /*56c0*/  ISETP.EQ.OR.EX P4, PT, R60, RZ, P1, P4 ;  /* 0x000000ff3c00720c */ /* 0x000fe40000f82740 */
[----:B------:R-:W-:-:S02]  /*56d0*/  ISETP.NE.AND P2, PT, R16, R17, PT ;  /* 0x000000111000720c */ /* 0x000fc40003f45270 */
[----:B------:R-:W-:Y:S02]  /*56e0*/  @P6 LOP3.LUT R11, R11, 0x1000, RZ, 0xfc, !PT ;  /* 0x000010000b0b6812 */ /* 0x000fe400078efcff */
[----:B------:R-:W-:Y:S01]  /*56f0*/  ISETP.EQ.U32.AND P3, PT, R52, R13, PT ;  /* 0x0000000d3400720c */ /* 0x000fe20003f62070 */
[----:B------:R-:W-:Y:S01]  /*5700*/  VIADD R13, R57, 0x6 ;  /* 0x00000006390d7836 */ /* 0x000fe20000000000 */
[----:B------:R-:W-:Y:S02]  /*5710*/  LOP3.LUT R11, R11, 0xfffff7ff, RZ, 0xc0, !PT ;  /* 0xfffff7ff0b0b7812 */ /* 0x000fe400078ec0ff */
[----:B------:R-:W-:Y:S02]  /*5720*/  ISETP.EQ.OR.EX P3, PT, R60, RZ, P2, P3 ;  /* 0x000000ff3c00720c */ /* 0x000fe40001762730 */
[----:B------:R-:W-:Y:S02]  /*5730*/  @P5 LOP3.LUT R11, R11, 0x800, RZ, 0xfc, !PT ;  /* 0x000008000b0b5812 */ /* 0x000fe400078efcff */
[----:B------:R-:W-:-:S02]  /*5740*/  ISETP.NE.AND P1, PT, R17, R18, PT ;  /* 0x000000121100720c */ /* 0x000fc40003f25270 */
[----:B------:R-:W-:Y:S02]  /*5750*/  LOP3.LUT R11, R11, 0xfffffbff, RZ, 0xc0, !PT ;  /* 0xfffffbff0b0b7812 */ /* 0x000fe400078ec0ff */
[----:B------:R-:W-:Y:S01]  /*5760*/  ISETP.EQ.U32.AND P2, PT, R52, R13, PT ;  /* 0x0000000d3400720c */ /* 0x000fe20003f42070 */
[----:B------:R-:W-:Y:S01]  /*5770*/  VIADD R13, R57, 0x7 ;  /* 0x00000007390d7836 */ /* 0x000fe20000000000 */
[----:B------:R-:W-:Y:S02]  /*5780*/  @P4 LOP3.LUT R11, R11, 0x400, RZ, 0xfc, !PT ;  /* 0x000004000b0b4812 */ /* 0x000fe400078efcff */
[----:B------:R-:W-:Y:S02]  /*5790*/  SEL R61, RZ, 0x1, !P0 ;  /* 0x00000001ff3d7807 */ /* 0x000fe40004000000 */
[----:B------:R-:W-:-:S04]  /*57a0*/  LOP3.LUT R11, R11, 0xfffffdff, RZ, 0xc0, !PT ;  /* 0xfffffdff0b0b7812 */ /* 0x000fc800078ec0ff */
[----:B------:R-:W-:Y:S02]  /*57b0*/  @P3 LOP3.LUT R11, R11, 0x200, RZ, 0xfc, !PT ;  /* 0x000002000b0b3812 */ /* 0x000fe400078efcff */
[----:B------:R-:W-:Y:S02]  /*57c0*/  ISETP.EQ.OR.EX P3, PT, R60, RZ, P1, P2 ;  /* 0x000000ff3c00720c */ /* 0x000fe40000f62720 */
[----:B------:R-:W-:Y:S02]  /*57d0*/  ISETP.NE.AND P1, PT, R18, R19, PT ;  /* 0x000000131200720c */ /* 0x000fe40003f25270 */
[----:B------:R-:W-:Y:S01]  /*57e0*/  ISETP.EQ.U32.AND P2, PT, R52, R13, PT ;  /* 0x0000000d3400720c */ /* 0x000fe20003f42070 */
[----:B------:R-:W-:Y:S01]  /*57f0*/  VIADD R13, R57, 0x8 ;  /* 0x00000008390d7836 */ /* 0x000fe20000000000 */
[----:B------:R-:W-:Y:S02]  /*5800*/  LOP3.LUT R11, R11, 0xfffffeff, RZ, 0xc0, !PT ;  /* 0xfffffeff0b0b7812 */ /* 0x000fe400078ec0ff */
[----:B------:R-:W-:-:S02]  /*5810*/  ISETP.EQ.OR.EX P2, PT, R60, RZ, P1, P2 ;  /* 0x000000ff3c00720c */ /* 0x000fc40000f42720 */
[----:B------:R-:W-:-:S03]  /*5820*/  ISETP.NE.AND P1, PT, R19, R20, PT ;  /* 0x000000141300720c */ /* 0x000fc60003f25270 */
[----:B------:R-:W-:-:S04]  /*5830*/  @P3 LOP3.LUT R11, R11, 0x100, RZ, 0xfc, !PT ;  /* 0x000001000b0b3812 */ /* 0x000fc800078efcff */
[----:B------:R-:W-:-:S04]  /*5840*/  LOP3.LUT R11, R11, 0xffffff7f, RZ, 0xc0, !PT ;  /* 0xffffff7f0b0b7812 */ /* 0x000fc800078ec0ff */
[----:B------:R-:W-:Y:S02]  /*5850*/  @P2 LOP3.LUT R11, R11, 0x80, RZ, 0xfc, !PT ;  /* 0x000000800b0b2812 */ /* 0x000fe400078efcff */
[----:B------:R-:W-:Y:S01]  /*5860*/  ISETP.EQ.U32.AND P2, PT, R52, R13, PT ;  /* 0x0000000d3400720c */ /* 0x000fe20003f42070 */
[----:B------:R-:W-:Y:S01]  /*5870*/  VIADD R13, R57, 0x9 ;  /* 0x00000009390d7836 */ /* 0x000fe20000000000 */
[----:B------:R-:W-:Y:S02]  /*5880*/  LOP3.LUT R11, R11, 0xffffffbf, RZ, 0xc0, !PT ;  /* 0xffffffbf0b0b7812 */ /* 0x000fe400078ec0ff */
[----:B------:R-:W-:Y:S02]  /*5890*/  ISETP.EQ.OR.EX P2, PT, R60, RZ, P1, P2 ;  /* 0x000000ff3c00720c */ /* 0x000fe40000f42720 */
[----:B------:R-:W-:-:S11]  /*58a0*/  ISETP.NE.AND P1, PT, R20, R21, PT ;  /* 0x000000151400720c */ /* 0x000fd60003f25270 */
        /* <DEDUP_REMOVED lines=35> */
[----:B------:R-:W-:Y:S02]  /*5ae0*/  ISETP.NE.AND P1, PT, R26, R27, PT ;  /* 0x0000001b1a00720c */ /* 0x000fe40003f25270 */
[----:B------:R-:W-:-:S05]  /*5af0*/  LEA R26, R76, UR15, 0x2 ;  /* 0x0000000f4c1a7c11 */ /* 0x000fca000f8e10ff */
[----:B------:R-:W-:Y:S04]  /*5b00*/  STS [R26+0x3fc], R31 ;  /* 0x0003fc1f1a007388 */ /* 0x000fe80000000800 */
[----:B------:R-:W-:Y:S01]  /*5b10*/  @P2 LOP3.LUT R11, R11, 0x1, RZ, 0xfc, !PT ;  /* 0x000000010b0b2812 */ /* 0x000fe200078efcff */
[----:B------:R-:W-:Y:S01]  /*5b20*/  BAR.SYNC.DEFER_BLOCKING 0x0 ;  /* 0x0000000000007b1d */ /* 0x000fe20000010000 */
[----:B------:R-:W-:Y:S01]  /*5b30*/  ISETP.EQ.U32.AND P2, PT, R52, R13, PT ;  /* 0x0000000d3400720c */ /* 0x000fe20003f42070 */
[----:B------:R-:W-:-:S03]  /*5b40*/  VIADD R13, R57, 0x10 ;  /* 0x00000010390d7836 */ /* 0x000fc60000000000 */
[----:B------:R-:W-:Y:S02]  /*5b50*/  ISETP.EQ.OR.EX P1, PT, R60, RZ, P1, P2 ;  /* 0x000000ff3c00720c */ /* 0x000fe40000f22720 */
[----:B------:R-:W-:Y:S01]  /*5b60*/  ISETP.EQ.U32.AND P3, PT, R52, R13, PT ;  /* 0x0000000d3400720c */ /* 0x000fe20003f62070 */
[C---:B------:R-:W-:Y:S01]  /*5b70*/  VIADD R13, R57.reuse, 0x11 ;  /* 0x00000011390d7836 */ /* 0x040fe20000000000 */
[----:B------:R-:W-:Y:S02]  /*5b80*/  P2R R14, PR, RZ, 0x2 ;  /* 0x00000002ff0e7803 */ /* 0x000fe40000000000 */
[----:B------:R-:W-:Y:S02]  /*5b90*/  ISETP.NE.AND P1, PT, R76, RZ, PT ;  /* 0x000000ff4c00720c */ /* 0x000fe40003f25270 */
[----:B------:R-:W-:Y:S01]  /*5ba0*/  ISETP.EQ.U32.AND P4, PT, R52, R13, PT ;  /* 0x0000000d3400720c */ /* 0x000fe20003f82070 */
[----:B------:R-:W-:Y:S01]  /*5bb0*/  VIADD R13, R57, 0x12 ;  /* 0x00000012390d7836 */ /* 0x000fe20000000000 */
[----:B------:R-:W-:-:S04]  /*5bc0*/  ISETP.NE.AND P2, PT, R27, R28, PT ;  /* 0x0000001c1b00720c */ /* 0x000fc80003f45270 */
[----:B------:R-:W-:Y:S02]  /*5bd0*/  ISETP.EQ.OR.EX P2, PT, R60, RZ, P2, P3 ;  /* 0x000000ff3c00720c */ /* 0x000fe40001742730 */
[C---:B------:R-:W-:Y:S01]  /*5be0*/  ISETP.EQ.U32.AND P5, PT, R52.reuse, R13, PT ;  /* 0x0000000d3400720c */ /* 0x040fe20003fa2070 */
[----:B------:R-:W-:Y:S01]  /*5bf0*/  VIADD R13, R57, 0x13 ;  /* 0x00000013390d7836 */ /* 0x000fe20000000000 */
[----:B------:R-:W-:Y:S02]  /*5c00*/  P2R R15, PR, RZ, 0x4 ;  /* 0x00000004ff0f7803 */ /* 0x000fe40000000000 */
[----:B------:R-:W-:Y:S02]  /*5c10*/  LOP3.LUT P2, RZ, R11, 0x4, RZ, 0xc0, !PT ;  /* 0x000000040bff7812 */ /* 0x000fe4000784c0ff */
[----:B------:R-:W-:Y:S02]  /*5c20*/  ISETP.EQ.U32.AND P6, PT, R52, R13, PT ;  /* 0x0000000d3400720c */ /* 0x000fe40003fc2070 */
[----:B------:R-:W0:Y:S01]  /*5c30*/  @P1 LDS R13, [R26+0x3f8] ;  /* 0x0003f8001a0d1984 */ /* 0x000e220000000800 */
[----:B------:R-:W-:-:S02]  /*5c40*/  P2R R16, PR, RZ, 0x4 ;  /* 0x00000004ff107803 */ /* 0x000fc40000000000 */
[C---:B------:R-:W-:Y:S02]  /*5c50*/  LOP3.LUT P2, RZ, R11.reuse, 0x8, RZ, 0xc0, !PT ;  /* 0x000000080bff7812 */ /* 0x040fe4000784c0ff */
[----:B------:R-:W-:Y:S02]  /*5c60*/  ISETP.NE.AND P3, PT, R28, R29, PT ;  /* 0x0000001d1c00720c */ /* 0x000fe40003f65270 */
[----:B------:R-:W-:Y:S02]  /*5c70*/  P2R R17, PR, RZ, 0x4 ;  /* 0x00000004ff117803 */ /* 0x000fe40000000000 */
[----:B------:R-:W-:Y:S02]  /*5c80*/  LOP3.LUT P2, RZ, R11, 0x10, RZ, 0xc0, !PT ;  /* 0x000000100bff7812 */ /* 0x000fe4000784c0ff */
[----:B------:R-:W-:Y:S02]  /*5c90*/  ISETP.EQ.OR.EX P3, PT, R60, RZ, P3, P4 ;  /* 0x000000ff3c00720c */ /* 0x000fe40001f62740 */
[----:B------:R-:W-:-:S02]  /*5ca0*/  P2R R18, PR, RZ, 0x4 ;  /* 0x00000004ff127803 */ /* 0x000fc40000000000 */
[----:B------:R-:W-:Y:S02]  /*5cb0*/  LOP3.LUT P2, RZ, R11, 0x20, RZ, 0xc0, !PT ;  /* 0x000000200bff7812 */ /* 0x000fe4000784c0ff */
[----:B------:R-:W-:Y:S02]  /*5cc0*/  ISETP.NE.AND P4, PT, R29, R30, PT ;  /* 0x0000001e1d00720c */ /* 0x000fe40003f85270 */
[----:B------:R-:W-:Y:S02]  /*5cd0*/  P2R R19, PR, RZ, 0x4 ;  /* 0x00000004ff137803 */ /* 0x000fe40000000000 */
[----:B------:R-:W-:Y:S02]  /*5ce0*/  LOP3.LUT P2, RZ, R11, 0x40, RZ, 0xc0, !PT ;  /* 0x000000400bff7812 */ /* 0x000fe4000784c0ff */
[----:B------:R-:W-:Y:S02]  /*5cf0*/  ISETP.EQ.OR.EX P4, PT, R60, RZ, P4, P5 ;  /* 0x000000ff3c00720c */ /* 0x000fe40002782750 */
        /* <DEDUP_REMOVED lines=8> */
[----:B0-----:R-:W-:Y:S02]  /*5d80*/  @P1 ISETP.NE.AND P6, PT, R13, R12, PT ;  /* 0x0000000c0d00120c */ /* 0x001fe40003fc5270 */
[----:B------:R-:W-:Y:S02]  /*5d90*/  P2R R23, PR, RZ, 0x4 ;  /* 0x00000004ff177803 */ /* 0x000fe40000000000 */
[----:B------:R-:W-:Y:S02]  /*5da0*/  LOP3.LUT P2, RZ, R11, 0x400, RZ, 0xc0, !PT ;  /* 0x000004000bff7812 */ /* 0x000fe4000784c0ff */
[----:B-1----:R-:W-:Y:S02]  /*5db0*/  SEL R12, R32, RZ, !P0 ;  /* 0x000000ff200c7207 */ /* 0x002fe40004000000 */
[----:B------:R-:W-:-:S02]  /*5dc0*/  P2R R24, PR, RZ, 0x4 ;  /* 0x00000004ff187803 */ /* 0x000fc40000000000 */
[----:B------:R-:W-:Y:S01]  /*5dd0*/  LOP3.LUT P2, RZ, R11, 0x800, RZ, 0xc0, !PT ;  /* 0x000008000bff7812 */ /* 0x000fe2000784c0ff */
[----:B------:R-:W-:Y:S01]  /*5de0*/  IMAD.IADD R12, R33, 0x1, R12 ;  /* 0x00000001210c7824 */ /* 0x000fe200078e020c */
[----:B------:R-:W-:Y:S02]  /*5df0*/  @P1 SEL R62, RZ, 0x1, !P6 ;  /* 0x00000001ff3e1807 */ /* 0x000fe40007000000 */
[----:B------:R-:W-:Y:S02]  /*5e00*/  P2R R25, PR, RZ, 0x4 ;  /* 0x00000004ff197803 */ /* 0x000fe40000000000 */
[C---:B------:R-:W-:Y:S02]  /*5e10*/  LOP3.LUT P2, RZ, R11.reuse, 0x1000, RZ, 0xc0, !PT ;  /* 0x000010000bff7812 */ /* 0x040fe4000784c0ff */
[----:B------:R-:W-:Y:S02]  /*5e20*/  LOP3.LUT R11, R11, 0xffffdfff, RZ, 0xc0, !PT ;  /* 0xffffdfff0b0b7812 */ /* 0x000fe400078ec0ff */
[----:B------:R-:W-:-:S02]  /*5e30*/  SEL R13, R12, RZ, !P2 ;  /* 0x000000ff0c0d7207 */ /* 0x000fc40005000000 */
[----:B------:R-:W-:Y:S02]  /*5e40*/  ISETP.NE.AND P2, PT, R25, RZ, PT ;  /* 0x000000ff1900720c */ /* 0x000fe40003f45270 */
[----:B------:R-:W-:Y:S01]  /*5e50*/  @P1 LOP3.LUT R11, R11, 0x2000, RZ, 0xfc, !PT ;  /* 0x000020000b0b1812 */ /* 0x000fe200078efcff */
[----:B------:R-:W-:Y:S01]  /*5e60*/  IMAD.IADD R13, R34, 0x1, R13 ;  /* 0x00000001220d7824 */ /* 0x000fe200078e020d */
[----:B------:R-:W-:Y:S02]  /*5e70*/  ISETP.NE.U32.AND P6, PT, R52, R57, PT ;  /* 0x000000393400720c */ /* 0x000fe40003fc5070 */
[----:B------:R-:W-:Y:S02]  /*5e80*/  LOP3.LUT P1, RZ, R11, 0x2, RZ, 0xc0, !PT ;  /* 0x000000020bff7812 */ /* 0x000fe4000782c0ff */
[----:B------:R-:W-:Y:S02]  /*5e90*/  SEL R12, R13, RZ, !P2 ;  /* 0x000000ff0d0c7207 */ /* 0x000fe40005000000 */
[----:B------:R-:W-:-:S02]  /*5ea0*/  ISETP.NE.AND P2, PT, R24, RZ, PT ;  /* 0x000000ff1800720c */ /* 0x000fc40003f45270 */
[----:B------:R-:W-:Y:S01]  /*5eb0*/  ISETP.NE.AND.EX P6, PT, R60, RZ, PT, P6 ;  /* 0x000000ff3c00720c */ /* 0x000fe20003fc5360 */
[----:B------:R-:W-:Y:S01]  /*5ec0*/  IMAD.IADD R12, R35, 0x1, R12 ;  /* 0x00000001230c7824 */ /* 0x000fe200078e020c */
[----:B------:R-:W-:Y:S02]  /*5ed0*/  SEL R31, RZ, 0x1, !P3 ;  /* 0x00000001ff1f7807 */ /* 0x000fe40005800000 */
[----:B------:R-:W-:Y:S02]  /*5ee0*/  SEL R63, R63, RZ, P6 ;  /* 0x000000ff3f3f7207 */ /* 0x000fe40003000000 */
[----:B------:R-:W-:Y:S02]  /*5ef0*/  SEL R13, R12, RZ, !P2 ;  /* 0x000000ff0c0d7207 */ /* 0x000fe40005000000 */
[----:B------:R-:W-:Y:S02]  /*5f00*/  ISETP.NE.AND P2, PT, R23, RZ, PT ;  /* 0x000000ff1700720c */ /* 0x000fe40003f45270 */
[----:B------:R-:W-:Y:S01]  /*5f10*/  SEL R62, R62, 0x1, P6 ;  /* 0x000000013e3e7807 */ /* 0x000fe20003000000 */
[----:B--2---:R-:W-:Y:S01]  /*5f20*/  IMAD.IADD R13, R36, 0x1, R13 ;  /* 0x00000001240d7824 */ /* 0x004fe200078e020d */
[----:B------:R-:W-:-:S04]  /*5f30*/  LOP3.LUT P6, RZ, R11, 0x1, RZ, 0xc0, !PT ;  /* 0x000000010bff7812 */ /* 0x000fc800078cc0ff */
[----:B------:R-:W-:Y:S02]  /*5f40*/  SEL R12, R13, RZ, !P2 ;  /* 0x000000ff0d0c7207 */ /* 0x000fe40005000000 */
[----:B------:R-:W-:-:S03]  /*5f50*/  ISETP.NE.AND P2, PT, R22, RZ, PT ;  /* 0x000000ff1600720c */ /* 0x000fc60003f45270 */
[----:B------:R-:W-:-:S05]  /*5f60*/  IMAD.IADD R12, R37, 0x1, R12 ;  /* 0x00000001250c7824 */ /* 0x000fca00078e020c */
[----:B------:R-:W-:Y:S02]  /*5f70*/  SEL R13, R12, RZ, !P2 ;  /* 0x000000ff0c0d7207 */ /* 0x000fe40005000000 */
[----:B------:R-:W-:Y:S02]  /*5f80*/  ISETP.NE.AND P2, PT, R21, RZ, PT ;  /* 0x000000ff1500720c */ /* 0x000fe40003f45270 */
[----:B------:R-:W-:Y:S01]  /*5f90*/  SEL R21, RZ, 0x1, !P5 ;  /* 0x00000001ff157807 */ /* 0x000fe20006800000 */
[----:B------:R-:W-:-:S05]  /*5fa0*/  IMAD.IADD R13, R38, 0x1, R13 ;  /* 0x00000001260d7824 */ /* 0x000fca00078e020d */
[----:B------:R-:W-:Y:S02]  /*5fb0*/  SEL R12, R13, RZ, !P2 ;  /* 0x000000ff0d0c7207 */ /* 0x000fe40005000000 */
[----:B------:R-:W-:-:S03]  /*5fc0*/  ISETP.NE.AND P2, PT, R20, RZ, PT ;  /* 0x000000ff1400720c */ /* 0x000fc60003f45270 */
[----:B------:R-:W-:-:S05]  /*5fd0*/  IMAD.IADD R12, R39, 0x1, R12 ;  /* 0x00000001270c7824 */ /* 0x000fca00078e020c */
[----:B------:R-:W-:Y:S02]  /*5fe0*/  SEL R13, R12, RZ, !P2 ;  /* 0x000000ff0c0d7207 */ /* 0x000fe40005000000 */
[----:B------:R-:W-:-:S03]  /*5ff0*/  ISETP.NE.AND P2, PT, R19, RZ, PT ;  /* 0x000000ff1300720c */ /* 0x000fc60003f45270 */
[----:B---3--:R-:W-:-:S05]  /*6000*/  IMAD.IADD R13, R40, 0x1, R13 ;  /* 0x00000001280d7824 */ /* 0x008fca00078e020d */
[----:B------:R-:W-:Y:S02]  /*6010*/  SEL R12, R13, RZ, !P2 ;  /* 0x000000ff0d0c7207 */ /* 0x000fe40005000000 */
[----:B------:R-:W-:-:S03]  /*6020*/  ISETP.NE.AND P2, PT, R18, RZ, PT ;  /* 0x000000ff1200720c */ /* 0x000fc60003f45270 */
[----:B------:R-:W-:-:S05]  /*6030*/  IMAD.IADD R12, R41, 0x1, R12 ;  /* 0x00000001290c7824 */ /* 0x000fca00078e020c */
        /* <DEDUP_REMOVED lines=8> */
[----:B----4-:R-:W-:Y:S01]  /*60c0*/  IMAD.IADD R13, R44, 0x1, R13 ;  /* 0x000000012c0d7824 */ /* 0x010fe200078e020d */
[----:B------:R-:W-:-:S04]  /*60d0*/  SEL R66, RZ, 0x1, !P2 ;  /* 0x00000001ff427807 */ /* 0x000fc80005000000 */
[----:B------:R-:W-:Y:S02]  /*60e0*/  SEL R12, R13, RZ, !P1 ;  /* 0x000000ff0d0c7207 */ /* 0x000fe40004800000 */
[----:B------:R-:W-:Y:S02]  /*60f0*/  ISETP.NE.AND P1, PT, R14, RZ, PT ;  /* 0x000000ff0e00720c */ /* 0x000fe40003f25270 */
[----:B------:R-:W-:Y:S01]  /*6100*/  P2R R14, PR, RZ, 0x40 ;  /* 0x00000040ff0e7803 */ /* 0x000fe20000000000 */
[----:B------:R-:W-:Y:S01]  /*6110*/  IMAD.IADD R12, R45, 0x1, R12 ;  /* 0x000000012d0c7824 */ /* 0x000fe200078e020c */
[----:B------:R-:W-:-:S04]  /*6120*/  SEL R65, RZ, 0x1, !P1 ;  /* 0x00000001ff417807 */ /* 0x000fc80004800000 */
[----:B------:R-:W-:Y:S02]  /*6130*/  SEL R13, R12, RZ, !P6 ;  /* 0x000000ff0c0d7207 */ /* 0x000fe40007000000 */
[----:B------:R-:W-:-:S03]  /*6140*/  LOP3.LUT P6, RZ, R11, 0x4, RZ, 0xc0, !PT ;  /* 0x000000040bff7812 */ /* 0x000fc600078cc0ff */
[----:B------:R-:W-:Y:S01]  /*6150*/  IMAD.IADD R13, R46, 0x1, R13 ;  /* 0x000000012e0d7824 */ /* 0x000fe200078e020d */
[----:B------:R-:W-:Y:S02]  /*6160*/  P2R R16, PR, RZ, 0x40 ;  /* 0x00000040ff107803 */ /* 0x000fe40000000000 */
[----:B------:R-:W-:Y:S02]  /*6170*/  LOP3.LUT P6, RZ, R11, 0x8, RZ, 0xc0, !PT ;  /* 0x000000080bff7812 */ /* 0x000fe400078cc0ff */
[----:B------:R-:W-:Y:S02]  /*6180*/  SEL R12, R13, RZ, !P1 ;  /* 0x000000ff0d0c7207 */ /* 0x000fe40004800000 */
[----:B------:R-:W-:Y:S02]  /*6190*/  P2R R17, PR, RZ, 0x40 ;  /* 0x00000040ff117803 */ /* 0x000fe40000000000 */
[----:B------:R-:W-:Y:S01]  /*61a0*/  LOP3.LUT P6, RZ, R11, 0x10, RZ, 0xc0, !PT ;  /* 0x000000100bff7812 */ /* 0x000fe200078cc0ff */
[----:B------:R-:W-:-:S03]  /*61b0*/  IMAD.IADD R12, R47, 0x1, R12 ;  /* 0x000000012f0c7824 */ /* 0x000fc600078e020c */
[----:B------:R-:W-:Y:S02]  /*61c0*/  P2R R18, PR, RZ, 0x40 ;  /* 0x00000040ff127803 */ /* 0x000fe40000000000 */
[C---:B------:R-:W-:Y:S02]  /*61d0*/  LOP3.LUT P6, RZ, R11.reuse, 0x20, RZ, 0xc0, !PT ;  /* 0x000000200bff7812 */ /* 0x040fe400078cc0ff */
[----:B------:R-:W-:Y:S02]  /*61e0*/  SEL R13, R12, RZ, !P2 ;  /* 0x000000ff0c0d7207 */ /* 0x000fe40005000000 */
[----:B------:R-:W-:Y:S02]  /*61f0*/  P2R R19, PR, RZ, 0x40 ;  /* 0x00000040ff137803 */ /* 0x000fe40000000000 */
[----:B------:R-:W-:Y:S01]  /*6200*/  LOP3.LUT P6, RZ, R11, 0x40, RZ, 0xc0, !PT ;  /* 0x000000400bff7812 */ /* 0x000fe200078cc0ff */
[----:B------:R-:W-:-:S03]  /*6210*/  IMAD.IADD R13, R48, 0x1, R13 ;  /* 0x00000001300d7824 */ /* 0x000fc600078e020d */
        /* <DEDUP_REMOVED lines=17> */
[----:B------:R-:W-:Y:S01]  /*6330*/  IMAD.IADD R13, R51, 0x1, R12 ;  /* 0x00000001330d7824 */ /* 0x000fe200078e020c */
[----:B------:R-:W-:-:S02]  /*6340*/  LOP3.LUT P5, RZ, R11, 0x2, RZ, 0xc0, !PT ;  /* 0x000000020bff7812 */ /* 0x000fc400078ac0ff */
[----:B------:R-:W-:Y:S02]  /*6350*/  SEL R56, RZ, 0x1, !P6 ;  /* 0x00000001ff387807 */ /* 0x000fe40007000000 */
[----:B------:R-:W-:Y:S02]  /*6360*/  ISETP.NE.AND P6, PT, R15, RZ, PT ;  /* 0x000000ff0f00720c */ /* 0x000fe40003fc5270 */
[----:B------:R-:W-:Y:S02]  /*6370*/  LOP3.LUT R15, R61, R62, R21, 0xfe, !PT ;  /* 0x0000003e3d0f7212 */ /* 0x000fe400078efe15 */
[----:B------:R-:W-:Y:S02]  /*6380*/  SEL R60, RZ, 0x1, !P6 ;  /* 0x00000001ff3c7807 */ /* 0x000fe40007000000 */
[----:B------:R-:W-:Y:S02]  /*6390*/  ISETP.NE.AND P6, PT, R25, RZ, PT ;  /* 0x000000ff1900720c */ /* 0x000fe40003fc5270 */
[----:B------:R-:W-:-:S02]  /*63a0*/  LOP3.LUT R15, R60, R15, R56, 0xfe, !PT ;  /* 0x0000000f3c0f7212 */ /* 0x000fc400078efe38 */
[----:B------:R-:W-:Y:S02]  /*63b0*/  SEL R29, RZ, 0x1, !P6 ;  /* 0x00000001ff1d7807 */ /* 0x000fe40007000000 */
[----:B------:R-:W-:Y:S02]  /*63c0*/  ISETP.NE.AND P6, PT, R24, RZ, PT ;  /* 0x000000ff1800720c */ /* 0x000fe40003fc5270 */
[----:B------:R-:W-:Y:S02]  /*63d0*/  SEL R25, RZ, 0x1, !P5 ;  /* 0x00000001ff197807 */ /* 0x000fe40006800000 */
        /* <DEDUP_REMOVED lines=10> */
[----:B------:R-:W-:-:S04]  /*6480*/  ISETP.NE.AND P6, PT, R19, RZ, PT ;  /* 0x000000ff1300720c */ /* 0x000fc80003fc5270 */
[----:B------:R-:W-:Y:S02]  /*6490*/  SEL R24, RZ, 0x1, !P6 ;  /* 0x00000001ff187807 */ /* 0x000fe40007000000 */
[----:B------:R-:W-:Y:S02]  /*64a0*/  ISETP.NE.AND P6, PT, R18, RZ, PT ;  /* 0x000000ff1200720c */ /* 0x000fe40003fc5270 */
[----:B------:R-:W-:Y:S02]  /*64b0*/  LOP3.LUT R15, R24, R15, R23, 0xfe, !PT ;  /* 0x0000000f180f7212 */ /* 0x000fe400078efe17 */
[----:B------:R-:W-:Y:S02]  /*64c0*/  SEL R22, RZ, 0x1, !P6 ;  /* 0x00000001ff167807 */ /* 0x000fe40007000000 */
[----:B------:R-:W-:-:S04]  /*64d0*/  ISETP.NE.AND P6, PT, R17, RZ, PT ;  /* 0x000000ff1100720c */ /* 0x000fc80003fc5270 */
[----:B------:R-:W-:Y:S02]  /*64e0*/  SEL R20, RZ, 0x1, !P6 ;  /* 0x00000001ff147807 */ /* 0x000fe40007000000 */
[----:B------:R-:W-:Y:S02]  /*64f0*/  ISETP.NE.AND P6, PT, R16, RZ, PT ;  /* 0x000000ff1000720c */ /* 0x000fe40003fc5270 */
[----:B------:R-:W-:Y:S02]  /*6500*/  LOP3.LUT R12, R20, R15, R22, 0xfe, !PT ;  /* 0x0000000f140c7212 */ /* 0x000fe400078efe16 */
[----:B------:R-:W-:Y:S02]  /*6510*/  SEL R64, RZ, 0x1, !P6 ;  /* 0x00000001ff407807 */ /* 0x000fe40007000000 */
[----:B------:R-:W-:Y:S02]  /*6520*/  ISETP.NE.AND P6, PT, R14, RZ, PT ;  /* 0x000000ff0e00720c */ /* 0x000fe40003fc5270 */
[----:B------:R-:W-:Y:S01]  /*6530*/  LOP3.LUT R12, R25, R12, R64, 0xfe, !PT ;  /* 0x0000000c190c7212 */ /* 0x000fe200078efe40 */
[----:B------:R-:W0:Y:S01]  /*6540*/  SHFL.UP PT, R14, R13, 0x1, RZ ;  /* 0x042000000d0e7989 */ /* 0x000e2200000e00ff */
[----:B------:R-:W-:-:S04]  /*6550*/  SEL R30, RZ, 0x1, !P6 ;  /* 0x00000001ff1e7807 */ /* 0x000fc80007000000 */
[----:B------:R-:W-:-:S04]  /*6560*/  LOP3.LUT R12, R65, R12, R30, 0xfe, !PT ;  /* 0x0000000c410c7212 */ /* 0x000fc800078efe1e */
[----:B------:R-:W-:-:S04]  /*6570*/  LOP3.LUT R12, R31, R12, R66, 0xfe, !PT ;  /* 0x0000000c1f0c7212 */ /* 0x000fc800078efe42 */
[----:B------:R-:W-:-:S04]  /*6580*/  LOP3.LUT R12, R12, R51, RZ, 0xfc, !PT ;  /* 0x000000330c0c7212 */ /* 0x000fc800078efcff */
[----:B------:R-:W-:-:S04]  /*6590*/  ISETP.NE.U32.AND P5, PT, R12, RZ, PT ;  /* 0x000000ff0c00720c */ /* 0x000fc80003fa5070 */
[----:B------:R-:W-:-:S04]  /*65a0*/  ISETP.NE.AND.EX P5, PT, R63, RZ, PT, P5 ;  /* 0x000000ff3f00720c */ /* 0x000fc80003fa5350 */
[----:B0-----:R-:W-:Y:S02]  /*65b0*/  SEL R15, R14, RZ, !P5 ;  /* 0x000000ff0e0f7207 */ /* 0x001fe40006800000 */
[----:B------:R-:W0:Y:S01]  /*65c0*/  SHFL.UP PT, R14, R12, 0x1, RZ ;  /* 0x042000000c0e7989 */ /* 0x000e2200000e00ff */
[----:B------:R-:W-:-:S04]  /*65d0*/  ISETP.GE.AND P5, PT, R3, 0x1, PT ;  /* 0x000000010300780c */ /* 0x000fc80003fa6270 */
[----:B------:R-:W-:-:S05]  /*65e0*/  SEL R16, R15, RZ, P5 ;  /* 0x000000ff0f107207 */ /* 0x000fca0002800000 */
[----:B------:R-:W-:-:S05]  /*65f0*/  IMAD.IADD R13, R13, 0x1, R16 ;  /* 0x000000010d0d7824 */ /* 0x000fca00078e0210 */
[----:B------:R-:W1:Y:S01]  /*6600*/  SHFL.UP PT, R16, R13, 0x2, RZ ;  /* 0x044000000d107989 */ /* 0x000e6200000e00ff */
[----:B0-----:R-:W-:-:S04]  /*6610*/  SEL R15, R14, RZ, P5 ;  /* 0x000000ff0e0f7207 */ /* 0x001fc80002800000 */
[----:B------:R-:W-:-:S05]  /*6620*/  LOP3.LUT P5, R14, R15, RZ, R12, 0xfa, !PT ;  /* 0x000000ff0f0e7212 */ /* 0x000fca00078afa0c */
[----:B------:R-:W0:Y:S01]  /*6630*/  SHFL.UP PT, R15, R14, 0x2, RZ ;  /* 0x044000000e0f7989 */ /* 0x000e2200000e00ff */
[----:B-1----:R-:W-:Y:S02]  /*6640*/  SEL R16, R16, RZ, !P5 ;  /* 0x000000ff10107207 */ /* 0x002fe40006800000 */
        /* <DEDUP_REMOVED lines=9> */
[----:B------:R-:W-:Y:S02]  /*66e0*/  SEL R17, R16, RZ, P5 ;  /* 0x000000ff10117207 */ /* 0x000fe40002800000 */
[----:B0-----:R-:W-:-:S03]  /*66f0*/  SEL R14, R13, RZ, P5 ;  /* 0x000000ff0d0e7207 */ /* 0x001fc60002800000 */
[----:B------:R-:W-:Y:S01]  /*6700*/  IMAD.IADD R13, R12, 0x1, R17 ;  /* 0x000000010c0d7824 */ /* 0x000fe200078e0211 */
[----:B------:R-:W-:-:S04]  /*6710*/  LOP3.LUT P5, R14, R14, RZ, R15, 0xfa, !PT ;  /* 0x000000ff0e0e7212 */ /* 0x000fc800078afa0f */
[----:B------:R-:W0:Y:S04]  /*6720*/  SHFL.UP PT, R16, R13, 0x8, RZ ;  /* 0x050000000d107989 */ /* 0x000e2800000e00ff */
[----:B------:R-:W1:Y:S01]  /*6730*/  SHFL.UP PT, R12, R14, 0x8, RZ ;  /* 0x050000000e0c7989 */ /* 0x000e6200000e00ff */
[----:B0-----:R-:W-:Y:S02]  /*6740*/  SEL R16, R16, RZ, !P5 ;  /* 0x000000ff10107207 */ /* 0x001fe40006800000 */
[----:B------:R-:W-:-:S04]  /*6750*/  ISETP.GE.AND P5, PT, R3, 0x8, PT ;  /* 0x000000080300780c */ /* 0x000fc80003fa6270 */
[----:B------:R-:W-:Y:S02]  /*6760*/  SEL R16, R16, RZ, P5 ;  /* 0x000000ff10107207 */ /* 0x000fe40002800000 */
[----:B-1----:R-:W-:-:S03]  /*6770*/  SEL R17, R12, RZ, P5 ;  /* 0x000000ff0c117207 */ /* 0x002fc60002800000 */
[----:B------:R-:W-:Y:S01]  /*6780*/  IMAD.IADD R15, R13, 0x1, R16 ;  /* 0x000000010d0f7824 */ /* 0x000fe200078e0210 */
[----:B------:R-:W-:-:S04]  /*6790*/  LOP3.LUT P5, R17, R17, RZ, R14, 0xfa, !PT ;  /* 0x000000ff11117212 */ /* 0x000fc800078afa0e */
[----:B------:R-:W0:Y:S02]  /*67a0*/  SHFL.UP PT, R12, R15, 0x10, RZ ;  /* 0x060000000f0c7989 */ /* 0x000e2400000e00ff */
[----:B0-----:R-:W-:Y:S02]  /*67b0*/  SEL R16, R12, RZ, !P5 ;  /* 0x000000ff0c107207 */ /* 0x001fe40006800000 */
[----:B------:R-:W0:Y:S01]  /*67c0*/  SHFL.UP PT, R12, R17, 0x10, RZ ;  /* 0x06000000110c7989 */ /* 0x000e2200000e00ff */
[----:B------:R-:W-:-:S04]  /*67d0*/  ISETP.GE.AND P5, PT, R3, 0x10, PT ;  /* 0x000000100300780c */ /* 0x000fc80003fa6270 */
[----:B------:R-:W-:-:S05]  /*67e0*/  SEL R16, R16, RZ, P5 ;  /* 0x000000ff10107207 */ /* 0x000fca0002800000 */
[----:B------:R-:W-:-:S05]  /*67f0*/  IMAD.IADD R13, R15, 0x1, R16 ;  /* 0x000000010f0d7824 */ /* 0x000fca00078e0210 */
[----:B------:R1:W2:Y:S01]  /*6800*/  SHFL.UP PT, R69, R13, 0x1, RZ ;  /* 0x042000000d457989 */ /* 0x0002a200000e00ff */
[----:B0-----:R-:W-:Y:S02]  /*6810*/  SEL R12, R12, RZ, P5 ;  /* 0x000000ff0c0c7207 */ /* 0x001fe40002800000 */
[----:B------:R-:W-:Y:S02]  /*6820*/  ISETP.NE.AND P5, PT, R3, 0x1f, PT ;  /* 0x0000001f0300780c */ /* 0x000fe40003fa5270 */
[----:B------:R-:W-:-:S05]  /*6830*/  LOP3.LUT R12, R12, R17, RZ, 0xfc, !PT ;  /* 0x000000110c0c7212 */ /* 0x000fca00078efcff */
[----:B------:R1:W0:Y:S06]  /*6840*/  SHFL.UP PT, R57, R12, 0x1, RZ ;  /* 0x042000000c397989 */ /* 0x00022c00000e00ff */
[----:B------:R-:W-:-:S05]  /*6850*/  @!P5 LEA R14, R58, UR15, 0x3 ;  /* 0x0000000f3a0edc11 */ /* 0x000fca000f8e18ff */
[----:B------:R1:W-:Y:S01]  /*6860*/  @!P5 STS.64 [R14], R12 ;  /* 0x0000000c0e00d388 */ /* 0x0003e20000000a00 */
[----:B------:R-:W-:Y:S01]  /*6870*/  BAR.SYNC.DEFER_BLOCKING 0x0 ;  /* 0x0000000000007b1d */ /* 0x000fe20000010000 */
[----:B------:R-:W-:-:S13]  /*6880*/  ISETP.GE.U32.AND P5, PT, R76, 0x20, PT ;  /* 0x000000204c00780c */ /* 0x000fda0003fa6070 */
[----:B012---:R-:W-:Y:S05]  /*6890*/  @!P5 BRA `(.L_x_17) ;  /* 0x000000000078d947 */ /* 0x007fea0003800000 */
[----:B------:R-:W0:Y:S01]  /*68a0*/  LDS.128 R16, [UR15] ;  /* 0x0000000fff107984 */ /* 0x000e220008000c00 */
[----:B------:R-:W-:-:S03]  /*68b0*/  ISETP.NE.AND P6, PT, R58, 0x2, PT ;  /* 0x000000023a00780c */ /* 0x000fc60003fc5270 */
[----:B------:R-:W1:Y:S01]  /*68c0*/  LDS.128 R12, [UR15+0x10] ;  /* 0x0000100fff0c7984 */ /* 0x000e620008000c00 */
[----:B0-----:R-:W-:-:S04]  /*68d0*/  ISETP.NE.AND P5, PT, R18, RZ, PT ;  /* 0x000000ff1200720c */ /* 0x001fc80003fa5270 */
[----:B------:R-:W-:Y:S02]  /*68e0*/  SEL R16, R17, RZ, !P5 ;  /* 0x000000ff11107207 */ /* 0x000fe40006800000 */
[----:B-1----:R-:W-:-:S03]  /*68f0*/  ISETP.NE.AND P5, PT, R12, RZ, PT ;  /* 0x000000ff0c00720c */ /* 0x002fc60003fa5270 */
[----:B------:R-:W-:-:S05]  /*6900*/  IMAD.IADD R19, R16, 0x1, R19 ;  /* 0x0000000110137824 */ /* 0x000fca00078e0213 */
[----:B------:R-:W-:Y:S02]  /*6910*/  SEL R12, R19, RZ, !P5 ;  /* 0x000000ff130c7207 */ /* 0x000fe40006800000 */
[----:B------:R-:W-:-:S03]  /*6920*/  ISETP.NE.AND P5, PT, R14, RZ, PT ;  /* 0x000000ff0e00720c */ /* 0x000fc60003fa5270 */
[----:B------:R-:W-:-:S05]  /*6930*/  IMAD.IADD R13, R13, 0x1, R12 ;  /* 0x000000010d0d7824 */ /* 0x000fca00078e020c */
[----:B------:R-:W-:Y:S02]  /*6940*/  SEL R12, R13, RZ, !P5 ;  /* 0x000000ff0d0c7207 */ /* 0x000fe40006800000 */
[----:B------:R-:W-:-:S03]  /*6950*/  ISETP.NE.AND P5, PT, R58, 0x3, PT ;  /* 0x000000033a00780c */ /* 0x000fc60003fa5270 */
[----:B------:R-:W-:-:S10]  /*6960*/  IMAD.IADD R12, R15, 0x1, R12 ;  /* 0x000000010f0c7824 */ /* 0x000fd400078e020c */
[----:B------:R-:W-:Y:S02]  /*6970*/  @P5 SEL R13, R19, R17, !P6 ;  /* 0x00000011130d5207 */ /* 0x000fe40007000000 */
[----:B------:R-:W0:Y:S01]  /*6980*/  LDS.128 R16, [UR15+0x20] ;  /* 0x0000200fff107984 */ /* 0x000e220008000c00 */
[----:B------:R-:W-:Y:S02]  /*6990*/  ISETP.NE.AND P6, PT, R58, 0x4, PT ;  /* 0x000000043a00780c */ /* 0x000fe40003fc5270 */
[----:B0-----:R-:W-:-:S04]  /*69a0*/  ISETP.NE.AND P5, PT, R16, RZ, PT ;  /* 0x000000ff1000720c */ /* 0x001fc80003fa5270 */
[----:B------:R-:W-:Y:S02]  /*69b0*/  SEL R14, R12, RZ, !P5 ;  /* 0x000000ff0c0e7207 */ /* 0x000fe40006800000 */
[----:B------:R-:W-:-:S03]  /*69c0*/  ISETP.NE.AND P5, PT, R18, RZ, PT ;  /* 0x000000ff1200720c */ /* 0x000fc60003fa5270 */
[----:B------:R-:W-:-:S05]  /*69d0*/  IMAD.IADD R17, R17, 0x1, R14 ;  /* 0x0000000111117824 */ /* 0x000fca00078e020e */
[----:B------:R-:W-:Y:S02]  /*69e0*/  SEL R14, R17, RZ, !P5 ;  /* 0x000000ff110e7207 */ /* 0x000fe40006800000 */
[----:B------:R-:W-:-:S13]  /*69f0*/  ISETP.NE.AND P5, PT, R58, 0x5, PT ;  /* 0x000000053a00780c */ /* 0x000fda0003fa5270 */
[----:B------:R-:W-:Y:S02]  /*6a00*/  @P5 SEL R17, R12, R13, !P6 ;  /* 0x0000000d0c115207 */ /* 0x000fe40007000000 */
[----:B------:R-:W-:-:S13]  /*6a10*/  ISETP.NE.AND P5, PT, R58, 0x6, PT ;  /* 0x000000063a00780c */ /* 0x000fda0003fa5270 */
[----:B------:R-:W-:Y:S01]  /*6a20*/  @!P5 IMAD.IADD R17, R19, 0x1, R14 ;  /* 0x000000011311d824 */ /* 0x000fe200078e020e */
[----:B------:R-:W-:-:S04]  /*6a30*/  ISETP.NE.AND P5, PT, R57, RZ, PT ;  /* 0x000000ff3900720c */ /* 0x000fc80003fa5270 */
[----:B------:R-:W-:Y:S02]  /*6a40*/  SEL R12, R17, RZ, !P5 ;  /* 0x000000ff110c7207 */ /* 0x000fe40006800000 */
[----:B------:R-:W-:-:S13]  /*6a50*/  ISETP.NE.AND P5, PT, R3, RZ, PT ;  /* 0x000000ff0300720c */ /* 0x000fda0003fa5270 */
[----:B------:R-:W-:-:S04]  /*6a60*/  @P5 IMAD.IADD R17, R69, 0x1, R12 ;  /* 0x0000000145115824 */ /* 0x000fc800078e020c */
[----:B------:R-:W-:-:S07]  /*6a70*/  IMAD.MOV.U32 R69, RZ, RZ, R17 ;  /* 0x000000ffff457224 */ /* 0x000fce00078e0011 */
.L_x_17:
[----:B------:R-:W-:Y:S05]  /*6a80*/  BSYNC.RECONVERGENT B0 ;  /* 0x0000000000007941 */ /* 0x000fea0003800200 */
.L_x_16:
[----:B------:R-:W-:Y:S02]  /*6a90*/  P2R R14, PR, RZ, 0x2 ;  /* 0x00000002ff0e7803 */ /* 0x000fe40000000000 */
[C---:B------:R-:W-:Y:S02]  /*6aa0*/  LOP3.LUT P1, RZ, R11.reuse, 0x40, RZ, 0xc0, !PT ;  /* 0x000000400bff7812 */ /* 0x040fe4000782c0ff */
[----:B------:R-:W-:Y:S02]  /*6ab0*/  ISETP.NE.U32.AND P5, PT, R62, RZ, PT ;  /* 0x000000ff3e00720c */ /* 0x000fe40003fa5070 */
[----:B------:R-:W-:Y:S02]  /*6ac0*/  P2R R13, PR, RZ, 0x2 ;  /* 0x00000002ff0d7803 */ /* 0x000fe40000000000 */
[----:B------:R-:W-:Y:S02]  /*6ad0*/  LOP3.LUT P1, RZ, R11, 0x80, RZ, 0xc0, !PT ;  /* 0x000000800bff7812 */ /* 0x000fe4000782c0ff */
[----:B------:R-:W-:-:S02]  /*6ae0*/  ISETP.NE.AND.EX P5, PT, R63, RZ, PT, P5 ;  /* 0x000000ff3f00720c */ /* 0x000fc40003fa5350 */
[----:B------:R-:W-:Y:S02]  /*6af0*/  P2R R58, PR, RZ, 0x1 ;  /* 0x00000001ff3a7803 */ /* 0x000fe40000000000 */
[----:B------:R-:W-:Y:S02]  /*6b00*/  P2R R12, PR, RZ, 0x2 ;  /* 0x00000002ff0c7803 */ /* 0x000fe40000000000 */
[----:B------:R-:W-:Y:S02]  /*6b10*/  LOP3.LUT P1, RZ, R11, 0x100, RZ, 0xc0, !PT ;  /* 0x000001000bff7812 */ /* 0x000fe4000782c0ff */
[----:B------:R-:W-:Y:S02]  /*6b20*/  ISETP.NE.AND P0, PT, R76, RZ, PT ;  /* 0x000000ff4c00720c */ /* 0x000fe40003f05270 */
[----:B------:R-:W-:Y:S02]  /*6b30*/  SEL R70, R69, RZ, !P5 ;  /* 0x000000ff45467207 */ /* 0x000fe40006800000 */
[----:B------:R-:W-:-:S02]  /*6b40*/  P2R R3, PR, RZ, 0x2 ;  /* 0x00000002ff037803 */ /* 0x000fc40000000000 */
[----:B------:R-:W-:Y:S02]  /*6b50*/  SEL R70, R70, RZ, P0 ;  /* 0x000000ff46467207 */ /* 0x000fe40000000000 */
[C---:B------:R-:W-:Y:S02]  /*6b60*/  LOP3.LUT P1, RZ, R11.reuse, 0x200, RZ, 0xc0, !PT ;  /* 0x000002000bff7812 */ /* 0x040fe4000782c0ff */
[----:B------:R-:W-:Y:S01]  /*6b70*/  ISETP.NE.AND P0, PT, R58, RZ, PT ;  /* 0x000000ff3a00720c */ /* 0x000fe20003f05270 */
[----:B------:R-:W-:Y:S01]  /*6b80*/  IMAD.IADD R32, R32, 0x1, R70 ;  /* 0x0000000120207824 */ /* 0x000fe200078e0246 */
[----:B------:R-:W-:Y:S02]  /*6b90*/  P2R R18, PR, RZ, 0x2 ;  /* 0x00000002ff127803 */ /* 0x000fe40000000000 */
[----:B------:R-:W-:Y:S02]  /*6ba0*/  LOP3.LUT P1, RZ, R11, 0x400, RZ, 0xc0, !PT ;  /* 0x000004000bff7812 */ /* 0x000fe4000782c0ff */
[----:B------:R-:W-:-:S02]  /*6bb0*/  SEL R58, R32, RZ, !P0 ;  /* 0x000000ff203a7207 */ /* 0x000fc40004000000 */
[----:B------:R-:W-:Y:S02]  /*6bc0*/  P2R R19, PR, RZ, 0x2 ;  /* 0x00000002ff137803 */ /* 0x000fe40000000000 */
[----:B------:R-:W-:Y:S01]  /*6bd0*/  LOP3.LUT P1, RZ, R11, 0x800, RZ, 0xc0, !PT ;  /* 0x000008000bff7812 */ /* 0x000fe2000782c0ff */
[----:B------:R-:W-:Y:S01]  /*6be0*/  IMAD.IADD R33, R33, 0x1, R58 ;  /* 0x0000000121217824 */ /* 0x000fe200078e023a */
[----:B------:R-:W-:Y:S02]  /*6bf0*/  P2R R15, PR, RZ, 0x4 ;  /* 0x00000004ff0f7803 */ /* 0x000fe40000000000 */
[----:B------:R-:W-:Y:S02]  /*6c00*/  P2R R57, PR, RZ, 0x2 ;  /* 0x00000002ff397803 */ /* 0x000fe40000000000 */
[----:B------:R-:W-:Y:S02]  /*6c10*/  LOP3.LUT P1, RZ, R11, 0x1000, RZ, 0xc0, !PT ;  /* 0x000010000bff7812 */ /* 0x000fe4000782c0ff */
[----:B------:R-:W-:-:S02]  /*6c20*/  P2R R16, PR, RZ, 0x8 ;  /* 0x00000008ff107803 */ /* 0x000fc40000000000 */
[----:B------:R-:W-:Y:S02]  /*6c30*/  P2R R17, PR, RZ, 0x10 ;  /* 0x00000010ff117803 */ /* 0x000fe40000000000 */
[C---:B------:R-:W-:Y:S02]  /*6c40*/  LOP3.LUT P2, RZ, R11.reuse, 0x20, RZ, 0xc0, !PT ;  /* 0x000000200bff7812 */ /* 0x040fe4000784c0ff */
[C---:B------:R-:W-:Y:S02]  /*6c50*/  LOP3.LUT P3, RZ, R11.reuse, 0x10, RZ, 0xc0, !PT ;  /* 0x000000100bff7812 */ /* 0x040fe4000786c0ff */
[C---:B------:R-:W-:Y:S02]  /*6c60*/  LOP3.LUT P4, RZ, R11.reuse, 0x8, RZ, 0xc0, !PT ;  /* 0x000000080bff7812 */ /* 0x040fe4000788c0ff */
[C---:B------:R-:W-:Y:S02]  /*6c70*/  LOP3.LUT P6, RZ, R11.reuse, 0x1, RZ, 0xc0, !PT ;  /* 0x000000010bff7812 */ /* 0x040fe400078cc0ff */
[----:B------:R-:W-:-:S02]  /*6c80*/  LOP3.LUT P5, RZ, R11, 0x2, RZ, 0xc0, !PT ;  /* 0x000000020bff7812 */ /* 0x000fc400078ac0ff */
[----:B------:R-:W-:Y:S02]  /*6c90*/  LOP3.LUT P0, RZ, R11, 0x4, RZ, 0xc0, !PT ;  /* 0x000000040bff7812 */ /* 0x000fe4000780c0ff */
        /* <DEDUP_REMOVED lines=39> */
[----:B------:R-:W-:Y:S02]  /*6f10*/  IMAD.IADD R48, R48, 0x1, R3 ;  /* 0x0000000130307824 */ /* 0x000fe400078e0203 */
[----:B------:R-:W-:-:S03]  /*6f20*/  IMAD.MOV.U32 R3, RZ, RZ, R56 ;  /* 0x000000ffff037224 */ /* 0x000fc600078e0038 */
[----:B------:R-:W-:-:S05]  /*6f30*/  SEL R12, R48, RZ, !P3 ;  /* 0x000000ff300c7207 */ /* 0x000fca0005800000 */
[----:B------:R-:W-:-:S05]  /*6f40*/  IMAD.IADD R49, R49, 0x1, R12 ;  /* 0x0000000131317824 */ /* 0x000fca00078e020c */
[----:B------:R-:W-:Y:S01]  /*6f50*/  SEL R11, R49, RZ, !P4 ;  /* 0x000000ff310b7207 */ /* 0x000fe20006000000 */
[----:B------:R-:W-:Y:S06]  /*6f60*/  BRA `(.L_x_18) ;  /* 0x0000002c00087947 */ /* 0x000fec0003800000 */
.L_x_15:
[----:B------:R-:W-:Y:S01]  /*6f70*/  ISETP.NE.AND P0, PT, R76, RZ, PT ;  /* 0x000000ff4c00720c */ /* 0x000fe20003f05270 */
[----:B0-----:R-:W-:Y:S01]  /*6f80*/  IMAD.MOV.U32 R61, RZ, RZ, RZ ;  /* 0x000000ffff3d7224 */ /* 0x001fe200078e00ff */
[----:B------:R-:W-:-:S11]  /*6f90*/  LOP3.LUT R11, R11, 0xffff7fff, RZ, 0xc0, !PT ;  /* 0xffff7fff0b0b7812 */ /* 0x000fd600078ec0ff */
[----:B------:R-:W0:Y:S01]  /*6fa0*/  @!P0 LDC.64 R56, c[0x0][0x388] ;  /* 0x0000e200ff388b82 */ /* 0x000e220000000a00 */
[C---:B------:R-:W-:Y:S02]  /*6fb0*/  LEA R62, R76.reuse, UR15, 0x2 ;  /* 0x0000000f4c3e7c11 */ /* 0x040fe4000f8e10ff */
[C---:B------:R-:W-:Y:S01]  /*6fc0*/  ISETP.NE.AND P4, PT, R76.reuse, RZ, PT ;  /* 0x000000ff4c00720c */ /* 0x040fe20003f85270 */
[----:B------:R-:W-:Y:S01]  /*6fd0*/  IMAD R63, R76, 0x14, RZ ;  /* 0x000000144c3f7824 */ /* 0x000fe200078e02ff */
[----:B------:R-:W-:Y:S02]  /*6fe0*/  ISETP.NE.AND P5, PT, R12, R13, PT ;  /* 0x0000000d0c00720c */ /* 0x000fe40003fa5270 */
[----:B------:R-:W-:Y:S02]  /*6ff0*/  ISETP.NE.AND P2, PT, R13, R14, PT ;  /* 0x0000000e0d00720c */ /* 0x000fe40003f45270 */
[----:B------:R-:W-:Y:S01]  /*7000*/  @P0 LOP3.LUT R11, R11, 0x8000, RZ, 0xfc, !PT ;  /* 0x000080000b0b0812 */ /* 0x000fe200078efcff */
[----:B0-----:R-:W-:-:S05]  /*7010*/  @!P0 IMAD.WIDE.U32 R56, R69, 0x4, R56 ;  /* 0x0000000445388825 */ /* 0x001fca00078e0038 */
[----:B------:R0:W5:Y:S01]  /*7020*/  @!P0 LDG.E R61, desc[UR18][R56.64] ;  /* 0x00000012383d8981 */ /* 0x000162000c1e1900 */
[C---:B------:R-:W-:Y:S01]  /*7030*/  VIADD R13, R63.reuse, 0x2 ;  /* 0x000000023f0d7836 */ /* 0x040fe20000000000 */
[----:B------:R-:W-:Y:S01]  /*7040*/  ISETP.NE.AND P0, PT, R14, R15, PT ;  /* 0x0000000f0e00720c */ /* 0x000fe20003f05270 */
[----:B------:R-:W-:Y:S01]  /*7050*/  VIADD R65, R63, 0x1 ;  /* 0x000000013f417836 */ /* 0x000fe20000000000 */
[----:B------:R-:W-:Y:S01]  /*7060*/  STS [R62+0x3fc], R31 ;  /* 0x0003fc1f3e007388 */ /* 0x000fe20000000800 */
[----:B------:R-:W-:Y:S01]  /*7070*/  BAR.SYNC.DEFER_BLOCKING 0x0 ;  /* 0x0000000000007b1d */ /* 0x000fe20000010000 */
[----:B------:R-:W-:Y:S01]  /*7080*/  ISETP.NE.AND P1, PT, R15, R16, PT ;  /* 0x000000100f00720c */ /* 0x000fe20003f25270 */
[----:B------:R-:W-:Y:S01]  /*7090*/  VIADD R15, R63, 0x3 ;  /* 0x000000033f0f7836 */ /* 0x000fe20000000000 */
[----:B------:R-:W-:Y:S02]  /*70a0*/  ISETP.EQ.U32.AND P3, PT, R52, R65, PT ;  /* 0x000000413400720c */ /* 0x000fe40003f62070 */
[----:B------:R-:W-:-:S02]  /*70b0*/  LOP3.LUT R11, R11, 0xffffbfff, RZ, 0xc0, !PT ;  /* 0xffffbfff0b0b7812 */ /* 0x000fc400078ec0ff */
[----:B------:R-:W-:Y:S02]  /*70c0*/  ISETP.EQ.OR.EX P5, PT, R60, RZ, P5, P3 ;  /* 0x000000ff3c00720c */ /* 0x000fe40002fa2730 */
[----:B------:R-:W-:-:S04]  /*70d0*/  ISETP.EQ.U32.AND P3, PT, R52, R15, PT ;  /* 0x0000000f3400720c */ /* 0x000fc80003f62070 */
[----:B------:R-:W-:Y:S02]  /*70e0*/  ISETP.EQ.OR.EX P3, PT, R60, RZ, P0, P3 ;  /* 0x000000ff3c00720c */ /* 0x000fe40000762730 */
[----:B------:R-:W-:Y:S01]  /*70f0*/  ISETP.NE.AND P0, PT, R16, R17, PT ;  /* 0x000000111000720c */ /* 0x000fe20003f05270 */
[----:B-----5:R-:W5:Y:S01]  /*7100*/  @P4 LDS R61, [R62+0x3f8] ;  /* 0x0003f8003e3d4984 */ /* 0x020f620000000800 */
[----:B------:R-:W-:Y:S01]  /*7110*/  ISETP.EQ.U32.AND P4, PT, R52, R13, PT ;  /* 0x0000000d3400720c */ /* 0x000fe20003f82070 */
[----:B------:R-:W-:-:S03]  /*7120*/  VIADD R13, R63, 0x4 ;  /* 0x000000043f0d7836 */ /* 0x000fc60000000000 */
[----:B------:R-:W-:Y:S02]  /*7130*/  ISETP.EQ.OR.EX P4, PT, R60, RZ, P2, P4 ;  /* 0x000000ff3c00720c */ /* 0x000fe40001782740 */
[----:B------:R-:W-:Y:S01]  /*7140*/  ISETP.EQ.U32.AND P2, PT, R52, R13, PT ;  /* 0x0000000d3400720c */ /* 0x000fe20003f42070 */
[----:B------:R-:W-:-:S03]  /*7150*/  VIADD R13, R63, 0x5 ;  /* 0x000000053f0d7836 */ /* 0x000fc60000000000 */
[----:B------:R-:W-:Y:S02]  /*7160*/  ISETP.EQ.OR.EX P2, PT, R60, RZ, P1, P2 ;  /* 0x000000ff3c00720c */ /* 0x000fe40000f42720 */
[----:B------:R-:W-:Y:S01]  /*7170*/  ISETP.EQ.U32.AND P1, PT, R52, R13, PT ;  /* 0x0000000d3400720c */ /* 0x000fe20003f22070 */
[----:B------:R-:W-:-:S04]  /*7180*/  VIADD R13, R63, 0x6 ;  /* 0x000000063f0d7836 */ /* 0x000fc80000000000 */
[----:B------:R-:W-:Y:S02]  /*7190*/  @P4 LOP3.LUT R11, R11, 0x4000, RZ, 0xfc, !PT ;  /* 0x000040000b0b4812 */ /* 0x000fe400078efcff */
[----:B------:R-:W-:Y:S02]  /*71a0*/  ISETP.NE.AND P4, PT, R27, R28, PT ;  /* 0x0000001c1b00720c */ /* 0x000fe40003f85270 */
[----:B------:R-:W-:-:S04]  /*71b0*/  LOP3.LUT R11, R11, 0xffffdfff, RZ, 0xc0, !PT ;  /* 0xffffdfff0b0b7812 */ /* 0x000fc800078ec0ff */
[----:B------:R-:W-:Y:S02]  /*71c0*/  @P3 LOP3.LUT R11, R11, 0x2000, RZ, 0xfc, !PT ;  /* 0x000020000b0b3812 */ /* 0x000fe400078efcff */
[----:B------:R-:W-:Y:S02]  /*71d0*/  ISETP.NE.AND P3, PT, R28, R29, PT ;  /* 0x0000001d1c00720c */ /* 0x000fe40003f65270 */
        /* <DEDUP_REMOVED lines=8> */
[----:B------:R-:W-:Y:S02]  /*7260*/  ISETP.NE.AND P0, PT, R18, R19, PT ;  /* 0x000000131200720c */ /* 0x000fe40003f05270 */
[----:B-----5:R-:W-:Y:S02]  /*7270*/  ISETP.NE.AND P6, PT, R61, R12, PT ;  /* 0x0000000c3d00720c */ /* 0x020fe40003fc5270 */
[----:B------:R-:W-:Y:S02]  /*7280*/  @P2 LOP3.LUT R11, R11, 0x800, RZ, 0xfc, !PT ;  /* 0x000008000b0b2812 */ /* 0x000fe400078efcff */
[----:B-1----:R-:W-:Y:S02]  /*7290*/  SEL R12, R32, RZ, !P5 ;  /* 0x000000ff200c7207 */ /* 0x002fe40006800000 */
[----:B------:R-:W-:Y:S02]  /*72a0*/  LOP3.LUT R11, R11, 0xfffffbff, RZ, 0xc0, !PT ;  /* 0xfffffbff0b0b7812 */ /* 0x000fe400078ec0ff */
[----:B------:R-:W-:Y:S01]  /*72b0*/  ISETP.NE.AND P2, PT, R29, R30, PT ;  /* 0x0000001e1d00720c */ /* 0x000fe20003f45270 */
[----:B------:R-:W-:Y:S01]  /*72c0*/  IMAD.IADD R12, R33, 0x1, R12 ;  /* 0x00000001210c7824 */ /* 0x000fe200078e020c */
[----:B------:R-:W-:-:S02]  /*72d0*/  @P1 LOP3.LUT R11, R11, 0x400, RZ, 0xfc, !PT ;  /* 0x000004000b0b1812 */ /* 0x000fc400078efcff */
        /* <DEDUP_REMOVED lines=51> */
[----:B------:R-:W-:-:S13]  /*7610*/  ISETP.EQ.OR.EX P0, PT, R60, RZ, P0, P1 ;  /* 0x000000ff3c00720c */ /* 0x000fda0000702710 */
[----:B------:R-:W-:Y:S02]  /*7620*/  @P0 LOP3.LUT R11, R11, 0x1, RZ, 0xfc, !PT ;  /* 0x000000010b0b0812 */ /* 0x000fe400078efcff */
[----:B------:R-:W-:Y:S01]  /*7630*/  ISETP.EQ.U32.AND P0, PT, R52, R13, PT ;  /* 0x0000000d3400720c */ /* 0x000fe20003f02070 */
[----:B------:R-:W-:-:S03]  /*7640*/  VIADD R13, R63, 0x11 ;  /* 0x000000113f0d7836 */ /* 0x000fc60000000000 */
[----:B------:R-:W-:Y:S02]  /*7650*/  ISETP.EQ.OR.EX P4, PT, R60, RZ, P4, P0 ;  /* 0x000000ff3c00720c */ /* 0x000fe40002782700 */
[----:B------:R-:W-:Y:S01]  /*7660*/  ISETP.EQ.U32.AND P0, PT, R52, R13, PT ;  /* 0x0000000d3400720c */ /* 0x000fe20003f02070 */
[----:B------:R-:W-:Y:S01]  /*7670*/  VIADD R13, R63, 0x12 ;  /* 0x000000123f0d7836 */ /* 0x000fe20000000000 */
[----:B------:R-:W-:Y:S02]  /*7680*/  P2R R14, PR, RZ, 0x10 ;  /* 0x00000010ff0e7803 */ /* 0x000fe40000000000 */
[----:B------:R-:W-:Y:S02]  /*7690*/  LOP3.LUT P4, RZ, R11, 0x800, RZ, 0xc0, !PT ;  /* 0x000008000bff7812 */ /* 0x000fe4000788c0ff */
[----:B------:R-:W-:Y:S02]  /*76a0*/  ISETP.EQ.OR.EX P3, PT, R60, RZ, P3, P0 ;  /* 0x000000ff3c00720c */ /* 0x000fe40001f62700 */
[----:B------:R-:W-:-:S02]  /*76b0*/  P2R R15, PR, RZ, 0x10 ;  /* 0x00000010ff0f7803 */ /* 0x000fc40000000000 */
[----:B------:R-:W-:Y:S02]  /*76c0*/  LOP3.LUT P4, RZ, R11, 0x1000, RZ, 0xc0, !PT ;  /* 0x000010000bff7812 */ /* 0x000fe4000788c0ff */
[C---:B------:R-:W-:Y:S01]  /*76d0*/  ISETP.EQ.U32.AND P0, PT, R52.reuse, R13, PT ;  /* 0x0000000d3400720c */ /* 0x040fe20003f02070 */
[----:B------:R-:W-:Y:S01]  /*76e0*/  VIADD R13, R63, 0x13 ;  /* 0x000000133f0d7836 */ /* 0x000fe20000000000 */
[----:B------:R-:W-:Y:S02]  /*76f0*/  P2R R25, PR, RZ, 0x10 ;  /* 0x00000010ff197803 */ /* 0x000fe40000000000 */
[----:B------:R-:W-:Y:S02]  /*7700*/  LOP3.LUT P4, RZ, R11, 0x4000, RZ, 0xc0, !PT ;  /* 0x000040000bff7812 */ /* 0x000fe4000788c0ff */
[----:B------:R-:W-:Y:S02]  /*7710*/  ISETP.EQ.U32.AND P1, PT, R52, R13, PT ;  /* 0x0000000d3400720c */ /* 0x000fe40003f22070 */
[----:B------:R-:W-:-:S02]  /*7720*/  P2R R16, PR, RZ, 0x8 ;  /* 0x00000008ff107803 */ /* 0x000fc40000000000 */
[----:B------:R-:W-:Y:S02]  /*7730*/  SEL R13, R12, RZ, !P4 ;  /* 0x000000ff0c0d7207 */ /* 0x000fe40006000000 */
[C---:B------:R-:W-:Y:S02]  /*7740*/  LOP3.LUT P3, RZ, R11.reuse, 0x4, RZ, 0xc0, !PT ;  /* 0x000000040bff7812 */ /* 0x040fe4000786c0ff */
[----:B------:R-:W-:Y:S01]  /*7750*/  ISETP.EQ.OR.EX P2, PT, R60, RZ, P2, P0 ;  /* 0x000000ff3c00720c */ /* 0x000fe20001742700 */
[----:B------:R-:W-:Y:S01]  /*7760*/  IMAD.IADD R13, R34, 0x1, R13 ;  /* 0x00000001220d7824 */ /* 0x000fe200078e020d */
[----:B------:R-:W-:Y:S02]  /*7770*/  P2R R17, PR, RZ, 0x8 ;  /* 0x00000008ff117803 */ /* 0x000fe40000000000 */
[----:B------:R-:W-:Y:S02]  /*7780*/  P2R R24, PR, RZ, 0x4 ;  /* 0x00000004ff187803 */ /* 0x000fe40000000000 */
[----:B------:R-:W-:-:S02]  /*7790*/  LOP3.LUT P3, RZ, R11, 0x8, RZ, 0xc0, !PT ;  /* 0x000000080bff7812 */ /* 0x000fc4000786c0ff */
[----:B------:R-:W-:Y:S02]  /*77a0*/  LOP3.LUT P2, RZ, R11, 0x2000, RZ, 0xc0, !PT ;  /* 0x000020000bff7812 */ /* 0x000fe4000784c0ff */
[----:B------:R-:W-:Y:S02]  /*77b0*/  P2R R18, PR, RZ, 0x8 ;  /* 0x00000008ff127803 */ /* 0x000fe40000000000 */
[----:B------:R-:W-:Y:S02]  /*77c0*/  SEL R12, R13, RZ, !P2 ;  /* 0x000000ff0d0c7207 */ /* 0x000fe40005000000 */
[----:B------:R-:W-:Y:S02]  /*77d0*/  LOP3.LUT P3, RZ, R11, 0x10, RZ, 0xc0, !PT ;  /* 0x000000100bff7812 */ /* 0x000fe4000786c0ff */
[----:B------:R-:W-:Y:S01]  /*77e0*/  ISETP.NE.AND P4, PT, R25, RZ, PT ;  /* 0x000000ff1900720c */ /* 0x000fe20003f85270 */
[----:B------:R-:W-:Y:S01]  /*77f0*/  IMAD.IADD R12, R35, 0x1, R12 ;  /* 0x00000001230c7824 */ /* 0x000fe200078e020c */
[----:B------:R-:W-:-:S02]  /*7800*/  P2R R19, PR, RZ, 0x8 ;  /* 0x00000008ff137803 */ /* 0x000fc40000000000 */
[C---:B------:R-:W-:Y:S02]  /*7810*/  LOP3.LUT P3, RZ, R11.reuse, 0x20, RZ, 0xc0, !PT ;  /* 0x000000200bff7812 */ /* 0x040fe4000786c0ff */
[----:B------:R-:W-:Y:S02]  /*7820*/  SEL R13, R12, RZ, !P4 ;  /* 0x000000ff0c0d7207 */ /* 0x000fe40006000000 */
[----:B------:R-:W-:Y:S02]  /*7830*/  P2R R20, PR, RZ, 0x8 ;  /* 0x00000008ff147803 */ /* 0x000fe40000000000 */
[----:B------:R-:W-:Y:S01]  /*7840*/  LOP3.LUT P3, RZ, R11, 0x40, RZ, 0xc0, !PT ;  /* 0x000000400bff7812 */ /* 0x000fe2000786c0ff */
[----:B--2---:R-:W-:Y:S01]  /*7850*/  IMAD.IADD R13, R36, 0x1, R13 ;  /* 0x00000001240d7824 */ /* 0x004fe200078e020d */
[----:B------:R-:W-:Y:S02]  /*7860*/  ISETP.NE.AND P4, PT, R15, RZ, PT ;  /* 0x000000ff0f00720c */ /* 0x000fe40003f85270 */
[----:B------:R-:W-:-:S02]  /*7870*/  P2R R21, PR, RZ, 0x8 ;  /* 0x00000008ff157803 */ /* 0x000fc40000000000 */
[----:B------:R-:W-:Y:S02]  /*7880*/  LOP3.LUT P3, RZ, R11, 0x80, RZ, 0xc0, !PT ;  /* 0x000000800bff7812 */ /* 0x000fe4000786c0ff */
[----:B------:R-:W-:Y:S02]  /*7890*/  SEL R12, R13, RZ, !P4 ;  /* 0x000000ff0d0c7207 */ /* 0x000fe40006000000 */
[----:B------:R-:W-:Y:S02]  /*78a0*/  P2R R22, PR, RZ, 0x8 ;  /* 0x00000008ff167803 */ /* 0x000fe40000000000 */
[----:B------:R-:W-:Y:S01]  /*78b0*/  LOP3.LUT P3, RZ, R11, 0x100, RZ, 0xc0, !PT ;  /* 0x000001000bff7812 */ /* 0x000fe2000786c0ff */
[----:B------:R-:W-:Y:S01]  /*78c0*/  IMAD.IADD R12, R37, 0x1, R12 ;  /* 0x00000001250c7824 */ /* 0x000fe200078e020c */
[----:B------:R-:W-:Y:S02]  /*78d0*/  ISETP.NE.AND P0, PT, R30, R31, PT ;  /* 0x0000001f1e00720c */ /* 0x000fe40003f05270 */
[----:B------:R-:W-:-:S02]  /*78e0*/  P2R R23, PR, RZ, 0x8 ;  /* 0x00000008ff177803 */ /* 0x000fc40000000000 */
[----:B------:R-:W-:Y:S02]  /*78f0*/  LOP3.LUT P3, RZ, R11, 0x400, RZ, 0xc0, !PT ;  /* 0x000004000bff7812 */ /* 0x000fe4000786c0ff */
[----:B------:R-:W-:Y:S02]  /*7900*/  ISETP.EQ.OR.EX P0, PT, R60, RZ, P0, P1 ;  /* 0x000000ff3c00720c */ /* 0x000fe40000702710 */
[----:B------:R-:W-:Y:S02]  /*7910*/  SEL R13, R12, RZ, !P3 ;  /* 0x000000ff0c0d7207 */ /* 0x000fe40005800000 */
[----:B------:R-:W-:Y:S02]  /*7920*/  ISETP.NE.AND P3, PT, R23, RZ, PT ;  /* 0x000000ff1700720c */ /* 0x000fe40003f65270 */
[----:B------:R-:W-:Y:S01]  /*7930*/  ISETP.EQ.U32.AND P1, PT, R52, R63, PT ;  /* 0x0000003f3400720c */ /* 0x000fe20003f22070 */
[----:B------:R-:W-:-:S03]  /*7940*/  IMAD.IADD R13, R38, 0x1, R13 ;  /* 0x00000001260d7824 */ /* 0x000fc600078e020d */
[----:B------:R-:W-:Y:S02]  /*7950*/  ISETP.EQ.OR.EX P1, PT, R60, RZ, P6, P1 ;  /* 0x000000ff3c00720c */ /* 0x000fe40003722710 */
[----:B------:R-:W-:Y:S02]  /*7960*/  SEL R12, R13, RZ, !P3 ;  /* 0x000000ff0d0c7207 */ /* 0x000fe40005800000 */
[----:B------:R-:W-:Y:S02]  /*7970*/  ISETP.NE.AND P3, PT, R22, RZ, PT ;  /* 0x000000ff1600720c */ /* 0x000fe40003f65270 */
[----:B------:R-:W-:Y:S01]  /*7980*/  LOP3.LUT P6, RZ, R11, 0x2, RZ, 0xc0, !PT ;  /* 0x000000020bff7812 */ /* 0x000fe200078cc0ff */
[----:B------:R-:W-:Y:S01]  /*7990*/  IMAD.IADD R12, R39, 0x1, R12 ;  /* 0x00000001270c7824 */ /* 0x000fe200078e020c */
[----:B------:R-:W-:Y:S02]  /*79a0*/  LOP3.LUT R11, R11, 0xfffffdff, RZ, 0xc0, !PT ;  /* 0xfffffdff0b0b7812 */ /* 0x000fe400078ec0ff */
[----:B------:R-:W-:-:S02]  /*79b0*/  P2R R25, PR, RZ, 0x40 ;  /* 0x00000040ff197803 */ /* 0x000fc40000000000 */
[----:B------:R-:W-:Y:S02]  /*79c0*/  SEL R13, R12, RZ, !P3 ;  /* 0x000000ff0c0d7207 */ /* 0x000fe40005800000 */
[----:B------:R-:W-:Y:S02]  /*79d0*/  ISETP.NE.AND P3, PT, R21, RZ, PT ;  /* 0x000000ff1500720c */ /* 0x000fe40003f65270 */
[----:B------:R-:W-:Y:S01]  /*79e0*/  @P1 LOP3.LUT R11, R11, 0x200, RZ, 0xfc, !PT ;  /* 0x000002000b0b1812 */ /* 0x000fe200078efcff */
[----:B---3--:R-:W-:Y:S01]  /*79f0*/  IMAD.IADD R13, R40, 0x1, R13 ;  /* 0x00000001280d7824 */ /* 0x008fe200078e020d */
[----:B------:R-:W-:Y:S02]  /*7a00*/  PLOP3.LUT P1, PT, P5, P1, P0, 0xfe, 0x0 ;  /* 0x000000000000781c */ /* 0x000fe40002f23f06 */
[----:B------:R-:W-:Y:S02]  /*7a10*/  LOP3.LUT P4, RZ, R11, 0x1, RZ, 0xc0, !PT ;  /* 0x000000010bff7812 */ /* 0x000fe4000788c0ff */
[----:B------:R-:W-:-:S02]  /*7a20*/  SEL R12, R13, RZ, !P3 ;  /* 0x000000ff0d0c7207 */ /* 0x000fc40005800000 */
[----:B------:R-:W-:Y:S02]  /*7a30*/  ISETP.NE.AND P3, PT, R20, RZ, PT ;  /* 0x000000ff1400720c */ /* 0x000fe40003f65270 */
[----:B------:R-:W-:Y:S01]  /*7a40*/  P2R R20, PR, RZ, 0x20 ;  /* 0x00000020ff147803 */ /* 0x000fe20000000000 */
[----:B------:R-:W-:Y:S01]  /*7a50*/  IMAD.IADD R12, R41, 0x1, R12 ;  /* 0x00000001290c7824 */ /* 0x000fe200078e020c */
[----:B------:R-:W-:-:S04]  /*7a60*/  LOP3.LUT P5, RZ, R11, 0x40, RZ, 0xc0, !PT ;  /* 0x000000400bff7812 */ /* 0x000fc800078ac0ff */
        /* <DEDUP_REMOVED lines=8> */
[----:B----4-:R-:W-:-:S05]  /*7af0*/  IMAD.IADD R13, R44, 0x1, R13 ;  /* 0x000000012c0d7824 */ /* 0x010fca00078e020d */
[----:B------:R-:W-:Y:S02]  /*7b00*/  SEL R12, R13, RZ, !P3 ;  /* 0x000000ff0d0c7207 */ /* 0x000fe40005800000 */
[----:B------:R-:W-:-:S03]  /*7b10*/  ISETP.NE.AND P3, PT, R16, RZ, PT ;  /* 0x000000ff1000720c */ /* 0x000fc60003f65270 */
        /* <DEDUP_REMOVED lines=10> */
[----:B------:R-:W-:Y:S01]  /*7bc0*/  IMAD.IADD R12, R47, 0x1, R12 ;  /* 0x000000012f0c7824 */ /* 0x000fe200078e020c */
[----:B------:R-:W-:-:S02]  /*7bd0*/  ISETP.NE.AND P4, PT, R14, RZ, PT ;  /* 0x000000ff0e00720c */ /* 0x000fc40003f85270 */
[----:B------:R-:W-:Y:S02]  /*7be0*/  P2R R18, PR, RZ, 0x40 ;  /* 0x00000040ff127803 */ /* 0x000fe40000000000 */
[----:B------:R-:W-:Y:S02]  /*7bf0*/  SEL R13, R12, RZ, !P4 ;  /* 0x000000ff0c0d7207 */ /* 0x000fe40006000000 */
[C---:B------:R-:W-:Y:S02]  /*7c00*/  LOP3.LUT P6, RZ, R11.reuse, 0x100, RZ, 0xc0, !PT ;  /* 0x000001000bff7812 */ /* 0x040fe400078cc0ff */
[----:B------:R-:W-:Y:S01]  /*7c10*/  P2R R26, PR, RZ, 0x10 ;  /* 0x00000010ff1a7803 */ /* 0x000fe20000000000 */
[----:B------:R-:W-:Y:S01]  /*7c20*/  IMAD.IADD R13, R48, 0x1, R13 ;  /* 0x00000001300d7824 */ /* 0x000fe200078e020d */
[----:B------:R-:W-:Y:S02]  /*7c30*/  LOP3.LUT P4, RZ, R11, 0x1, RZ, 0xc0, !PT ;  /* 0x000000010bff7812 */ /* 0x000fe4000788c0ff */
[----:B------:R-:W-:-:S02]  /*7c40*/  P2R R16, PR, RZ, 0x40 ;  /* 0x00000040ff107803 */ /* 0x000fc40000000000 */
[C---:B------:R-:W-:Y:S02]  /*7c50*/  LOP3.LUT P6, RZ, R11.reuse, 0x800, RZ, 0xc0, !PT ;  /* 0x000008000bff7812 */ /* 0x040fe400078cc0ff */
[----:B------:R-:W-:Y:S02]  /*7c60*/  P2R R23, PR, RZ, 0x10 ;  /* 0x00000010ff177803 */ /* 0x000fe40000000000 */
[----:B------:R-:W-:Y:S02]  /*7c70*/  LOP3.LUT P4, RZ, R11, 0x8, RZ, 0xc0, !PT ;  /* 0x000000080bff7812 */ /* 0x000fe4000788c0ff */
[----:B------:R-:W-:Y:S02]  /*7c80*/  P2R R15, PR, RZ, 0x40 ;  /* 0x00000040ff0f7803 */ /* 0x000fe40000000000 */
[----:B------:R-:W-:Y:S02]  /*7c90*/  SEL R12, R13, RZ, !P3 ;  /* 0x000000ff0d0c7207 */ /* 0x000fe40005800000 */
[----:B------:R-:W-:-:S02]  /*7ca0*/  LOP3.LUT P6, RZ, R11, 0x4000, RZ, 0xc0, !PT ;  /* 0x000040000bff7812 */ /* 0x000fc400078cc0ff */
[----:B------:R-:W-:Y:S01]  /*7cb0*/  P2R R21, PR, RZ, 0x10 ;  /* 0x00000010ff157803 */ /* 0x000fe20000000000 */
[----:B------:R-:W-:Y:S01]  /*7cc0*/  IMAD.IADD R12, R49, 0x1, R12 ;  /* 0x00000001310c7824 */ /* 0x000fe200078e020c */
[C---:B------:R-:W-:Y:S02]  /*7cd0*/  LOP3.LUT P4, RZ, R11.reuse, 0x20, RZ, 0xc0, !PT ;  /* 0x000000200bff7812 */ /* 0x040fe4000788c0ff */
[----:B------:R-:W-:Y:S02]  /*7ce0*/  PLOP3.LUT P1, PT, P2, P1, P6, 0xfe, 0x0 ;  /* 0x000000000000781c */ /* 0x000fe40001723f66 */
[----:B------:R-:W-:Y:S02]  /*7cf0*/  P2R R17, PR, RZ, 0x10 ;  /* 0x00000010ff117803 */ /* 0x000fe40000000000 */
[----:B------:R-:W-:Y:S02]  /*7d00*/  ISETP.NE.AND P2, PT, R24, RZ, PT ;  /* 0x000000ff1800720c */ /* 0x000fe40003f45270 */
[----:B------:R-:W-:-:S02]  /*7d10*/  LOP3.LUT P4, RZ, R11, 0x400, RZ, 0xc0, !PT ;  /* 0x000004000bff7812 */ /* 0x000fc4000788c0ff */
[----:B------:R-:W-:Y:S02]  /*7d20*/  SEL R13, R12, RZ, !P2 ;  /* 0x000000ff0c0d7207 */ /* 0x000fe40005000000 */
[----:B------:R-:W-:Y:S02]  /*7d30*/  P2R R14, PR, RZ, 0x10 ;  /* 0x00000010ff0e7803 */ /* 0x000fe40000000000 */
[----:B------:R-:W-:Y:S01]  /*7d40*/  LOP3.LUT P4, RZ, R11, 0x1000, RZ, 0xc0, !PT ;  /* 0x000010000bff7812 */ /* 0x000fe2000788c0ff */
[----:B------:R-:W-:Y:S01]  /*7d50*/  IMAD.IADD R13, R50, 0x1, R13 ;  /* 0x00000001320d7824 */ /* 0x000fe200078e020d */
[----:B------:R-:W-:-:S04]  /*7d60*/  ISETP.NE.AND P6, PT, R15, RZ, PT ;  /* 0x000000ff0f00720c */ /* 0x000fc80003fc5270 */
[----:B------:R-:W-:Y:S02]  /*7d70*/  PLOP3.LUT P1, PT, P6, P1, P4, 0xfe, 0x0 ;  /* 0x000000000000781c */ /* 0x000fe40003723f46 */
[----:B------:R-:W-:Y:S02]  /*7d80*/  ISETP.NE.AND P4, PT, R14, RZ, PT ;  /* 0x000000ff0e00720c */ /* 0x000fe40003f85270 */
[----:B------:R-:W-:Y:S02]  /*7d90*/  ISETP.NE.AND P6, PT, R16, RZ, PT ;  /* 0x000000ff1000720c */ /* 0x000fe40003fc5270 */
[----:B------:R-:W-:Y:S02]  /*7da0*/  SEL R12, R13, RZ, !P0 ;  /* 0x000000ff0d0c7207 */ /* 0x000fe40004000000 */
[----:B------:R-:W-:Y:S02]  /*7db0*/  PLOP3.LUT P1, PT, P6, P1, P4, 0xfe, 0x0 ;  /* 0x000000000000781c */ /* 0x000fe40003723f46 */
[----:B------:R-:W-:Y:S01]  /*7dc0*/  ISETP.NE.AND P6, PT, R18, RZ, PT ;  /* 0x000000ff1200720c */ /* 0x000fe20003fc5270 */
[----:B------:R-:W-:Y:S01]  /*7dd0*/  IMAD.IADD R51, R51, 0x1, R12 ;  /* 0x0000000133337824 */ /* 0x000fe200078e020c */
[----:B------:R-:W-:-:S02]  /*7de0*/  ISETP.NE.AND P4, PT, R17, RZ, PT ;  /* 0x000000ff1100720c */ /* 0x000fc40003f85270 */
[----:B------:R-:W-:Y:S02]  /*7df0*/  PLOP3.LUT P1, PT, P5, P1, P6, 0xfe, 0x0 ;  /* 0x000000000000781c */ /* 0x000fe40002f23f66 */
[----:B------:R-:W-:Y:S01]  /*7e00*/  ISETP.NE.AND P6, PT, R19, RZ, PT ;  /* 0x000000ff1300720c */ /* 0x000fe20003fc5270 */
[----:B------:R-:W1:Y:S03]  /*7e10*/  SHFL.UP PT, R13, R51, 0x1, RZ ;  /* 0x04200000330d7989 */ /* 0x000e6600000e00ff */
[----:B------:R-:W-:Y:S02]  /*7e20*/  PLOP3.LUT P1, PT, P6, P1, P4, 0xfe, 0x0 ;  /* 0x000000000000781c */ /* 0x000fe40003723f46 */
[----:B------:R-:W-:Y:S02]  /*7e30*/  ISETP.NE.AND P4, PT, R21, RZ, PT ;  /* 0x000000ff1500720c */ /* 0x000fe40003f85270 */
[----:B------:R-:W-:-:S04]  /*7e40*/  ISETP.NE.AND P6, PT, R22, RZ, PT ;  /* 0x000000ff1600720c */ /* 0x000fc80003fc5270 */
[----:B------:R-:W-:Y:S02]  /*7e50*/  PLOP3.LUT P1, PT, P6, P1, P4, 0xfe, 0x0 ;  /* 0x000000000000781c */ /* 0x000fe40003723f46 */
[----:B------:R-:W-:Y:S02]  /*7e60*/  ISETP.NE.AND P4, PT, R23, RZ, PT ;  /* 0x000000ff1700720c */ /* 0x000fe40003f85270 */
[----:B------:R-:W-:-:S04]  /*7e70*/  ISETP.NE.AND P6, PT, R25, RZ, PT ;  /* 0x000000ff1900720c */ /* 0x000fc80003fc5270 */
[----:B------:R-:W-:Y:S02]  /*7e80*/  PLOP3.LUT P1, PT, P4, P1, P6, 0xfe, 0x0 ;  /* 0x000000000000781c */ /* 0x000fe40002723f66 */
[----:B------:R-:W-:Y:S02]  /*7e90*/  ISETP.NE.AND P4, PT, R26, RZ, PT ;  /* 0x000000ff1a00720c */ /* 0x000fe40003f85270 */
[----:B------:R-:W-:Y:S02]  /*7ea0*/  SEL R30, RZ, 0x1, !P6 ;  /* 0x00000001ff1e7807 */ /* 0x000fe40007000000 */
[----:B------:R-:W-:-:S04]  /*7eb0*/  PLOP3.LUT P1, PT, P3, P1, P4, 0xfe, 0x0 ;  /* 0x000000000000781c */ /* 0x000fc80001f23f46 */
[----:B------:R-:W-:-:S04]  /*7ec0*/  PLOP3.LUT P1, PT, P1, P2, PT, 0xf8, 0x8f ;  /* 0x00000000008f781c */ /* 0x000fc80000f25f70 */
[----:B------:R-:W-:Y:S02]  /*7ed0*/  SEL R12, RZ, 0x1, !P1 ;  /* 0x00000001ff0c7807 */ /* 0x000fe40004800000 */
[----:B-1----:R-:W-:Y:S02]  /*7ee0*/  SEL R14, R13, RZ, !P1 ;  /* 0x000000ff0d0e7207 */ /* 0x002fe40004800000 */
[----:B------:R-:W-:Y:S01]  /*7ef0*/  ISETP.GE.AND P1, PT, R3, 0x1, PT ;  /* 0x000000010300780c */ /* 0x000fe20003f26270 */
[----:B------:R-:W1:Y:S03]  /*7f00*/  SHFL.UP PT, R13, R12, 0x1, RZ ;  /* 0x042000000c0d7989 */ /* 0x000e6600000e00ff */
[----:B------:R-:W-:-:S05]  /*7f10*/  SEL R14, R14, RZ, P1 ;  /* 0x000000ff0e0e7207 */ /* 0x000fca0000800000 */
[----:B------:R-:W-:Y:S01]  /*7f20*/  IMAD.IADD R14, R51, 0x1, R14 ;  /* 0x00000001330e7824 */ /* 0x000fe200078e020e */
[----:B------:R-:W-:-:S04]  /*7f30*/  SEL R51, RZ, 0x1, !P2 ;  /* 0x00000001ff337807 */ /* 0x000fc80005000000 */
[----:B------:R-:W2:Y:S01]  /*7f40*/  SHFL.UP PT, R15, R14, 0x2, RZ ;  /* 0x044000000e0f7989 */ /* 0x000ea200000e00ff */
[----:B-1----:R-:W-:-:S04]  /*7f50*/  SEL R13, R13, RZ, P1 ;  /* 0x000000ff0d0d7207 */ /* 0x002fc80000800000 */
[----:B------:R-:W-:-:S04]  /*7f60*/  LOP3.LUT P1, R13, R13, RZ, R12, 0xfa, !PT ;  /* 0x000000ff0d0d7212 */ /* 0x000fc8000782fa0c */
[----:B--2---:R-:W-:Y:S02]  /*7f70*/  SEL R16, R15, RZ, !P1 ;  /* 0x000000ff0f107207 */ /* 0x004fe40004800000 */
[----:B------:R-:W1:Y:S01]  /*7f80*/  SHFL.UP PT, R15, R13, 0x2, RZ ;  /* 0x044000000d0f7989 */ /* 0x000e6200000e00ff */
[----:B------:R-:W-:-:S04]  /*7f90*/  ISETP.GE.AND P1, PT, R3, 0x2, PT ;  /* 0x000000020300780c */ /* 0x000fc80003f26270 */
[----:B------:R-:W-:-:S05]  /*7fa0*/  SEL R17, R16, RZ, P1 ;  /* 0x000000ff10117207 */ /* 0x000fca0000800000 */
[----:B------:R-:W-:Y:S01]  /*7fb0*/  IMAD.IADD R17, R14, 0x1, R17 ;  /* 0x000000010e117824 */ /* 0x000fe200078e0211 */
[----:B-1----:R-:W-:-:S04]  /*7fc0*/  SEL R12, R15, RZ, P1 ;  /* 0x000000ff0f0c7207 */ /* 0x002fc80000800000 */
[----:B------:R-:W1:Y:S01]  /*7fd0*/  SHFL.UP PT, R15, R17, 0x4, RZ ;  /* 0x04800000110f7989 */ /* 0x000e6200000e00ff */
[----:B------:R-:W-:-:S05]  /*7fe0*/  LOP3.LUT P1, R12, R12, RZ, R13, 0xfa, !PT ;  /* 0x000000ff0c0c7212 */ /* 0x000fca000782fa0d */
[----:B------:R-:W2:Y:S01]  /*7ff0*/  SHFL.UP PT, R14, R12, 0x4, RZ ;  /* 0x048000000c0e7989 */ /* 0x000ea200000e00ff */
[----:B-1----:R-:W-:Y:S02]  /*8000*/  SEL R15, R15, RZ, !P1 ;  /* 0x000000ff0f0f7207 */ /* 0x002fe40004800000 */
[----:B------:R-:W-:-:S04]  /*8010*/  ISETP.GE.AND P1, PT, R3, 0x4, PT ;  /* 0x000000040300780c */ /* 0x000fc80003f26270 */
[----:B------:R-:W-:Y:S02]  /*8020*/  SEL R16, R15, RZ, P1 ;  /* 0x000000ff0f107207 */ /* 0x000fe40000800000 */
[----:B--2---:R-:W-:-:S03]  /*8030*/  SEL R13, R14, RZ, P1 ;  /* 0x000000ff0e0d7207 */ /* 0x004fc60000800000 */
[----:B------:R-:W-:Y:S01]  /*8040*/  IMAD.IADD R16, R17, 0x1, R16 ;  /* 0x0000000111107824 */ /* 0x000fe200078e0210 */
[----:B------:R-:W-:-:S04]  /*8050*/  LOP3.LUT P1, R13, R13, RZ, R12, 0xfa, !PT ;  /* 0x000000ff0d0d7212 */ /* 0x000fc8000782fa0c */
[----:B------:R-:W1:Y:S02]  /*8060*/  SHFL.UP PT, R14, R16, 0x8, RZ ;  /* 0x05000000100e7989 */ /* 0x000e6400000e00ff */
[----:B-1----:R-:W-:Y:S02]  /*8070*/  SEL R15, R14, RZ, !P1 ;  /* 0x000000ff0e0f7207 */ /* 0x002fe40004800000 */
[----:B------:R-:W-:Y:S01]  /*8080*/  ISETP.GE.AND P1, PT, R3, 0x8, PT ;  /* 0x000000080300780c */ /* 0x000fe20003f26270 */
[----:B------:R-:W1:Y:S03]  /*8090*/  SHFL.UP PT, R14, R13, 0x8, RZ ;  /* 0x050000000d0e7989 */ /* 0x000e6600000e00ff */
[----:B------:R-:W-:-:S05]  /*80a0*/  SEL R15, R15, RZ, P1 ;  /* 0x000000ff0f0f7207 */ /* 0x000fca0000800000 */
[----:B------:R-:W-:-:S05]  /*80b0*/  IMAD.IADD R15, R16, 0x1, R15 ;  /* 0x00000001100f7824 */ /* 0x000fca00078e020f */
[----:B------:R-:W2:Y:S01]  /*80c0*/  SHFL.UP PT, R12, R15, 0x10, RZ ;  /* 0x060000000f0c7989 */ /* 0x000ea200000e00ff */
[----:B-1----:R-:W-:-:S04]  /*80d0*/  SEL R14, R14, RZ, P1 ;  /* 0x000000ff0e0e7207 */ /* 0x002fc80000800000 */
[----:B------:R-:W-:-:S04]  /*80e0*/  LOP3.LUT P1, R14, R14, RZ, R13, 0xfa, !PT ;  /* 0x000000ff0e0e7212 */ /* 0x000fc8000782fa0d */
[----:B--2---:R-:W-:Y:S02]  /*80f0*/  SEL R17, R12, RZ, !P1 ;  /* 0x000000ff0c117207 */ /* 0x004fe40004800000 */
[----:B------:R-:W1:Y:S01]  /*8100*/  SHFL.UP PT, R12, R14, 0x10, RZ ;  /* 0x060000000e0c7989 */ /* 0x000e6200000e00ff */
[----:B------:R-:W-:-:S04]  /*8110*/  ISETP.GE.AND P1, PT, R3, 0x10, PT ;  /* 0x000000100300780c */ /* 0x000fc80003f26270 */
[----:B-1----:R-:W-:Y:S02]  /*8120*/  SEL R19, R12, RZ, P1 ;  /* 0x000000ff0c137207 */ /* 0x002fe40000800000 */
[----:B------:R-:W-:Y:S02]  /*8130*/  SEL R12, R17, RZ, P1 ;  /* 0x000000ff110c7207 */ /* 0x000fe40000800000 */
[----:B------:R-:W-:Y:S02]  /*8140*/  ISETP.NE.AND P1, PT, R3, 0x1f, PT ;  /* 0x0000001f0300780c */ /* 0x000fe40003f25270 */
[----:B------:R-:W-:Y:S01]  /*8150*/  LOP3.LUT R22, R19, R14, RZ, 0xfc, !PT ;  /* 0x0000000e13167212 */ /* 0x000fe200078efcff */
[----:B------:R-:W-:-:S04]  /*8160*/  IMAD.IADD R23, R15, 0x1, R12 ;  /* 0x000000010f177824 */ /* 0x000fc800078e020c */
[----:B0-----:R-:W-:Y:S04]  /*8170*/  SHFL.UP PT, R57, R22, 0x1, RZ ;  /* 0x0420000016397989 */ /* 0x001fe800000e00ff */
[----:B------:R-:W-:Y:S02]  /*8180*/  SHFL.UP PT, R56, R23, 0x1, RZ ;  /* 0x0420000017387989 */ /* 0x000fe400000e00ff */
[----:B------:R-:W-:-:S05]  /*8190*/  @!P1 LEA R21, R58, UR15, 0x3 ;  /* 0x0000000f3a159c11 */ /* 0x000fca000f8e18ff */
[----:B------:R0:W-:Y:S01]  /*81a0*/  @!P1 STS.64 [R21], R22 ;  /* 0x0000001615009388 */ /* 0x0001e20000000a00 */
[----:B------:R-:W-:Y:S01]  /*81b0*/  BAR.SYNC.DEFER_BLOCKING 0x0 ;  /* 0x0000000000007b1d */ /* 0x000fe20000010000 */
[----:B0-----:R-:W-:-:S05]  /*81c0*/  SEL R21, RZ, 0x1, !P0 ;  /* 0x00000001ff157807 */ /* 0x001fca0004000000 */
[----:B------:R-:W0:Y:S04]  /*81d0*/  LDS.128 R16, [UR15] ;  /* 0x0000000fff107984 */ /* 0x000e280008000c00 */
[----:B------:R-:W1:Y:S04]  /*81e0*/  LDS.128 R12, [UR15+0x10] ;  /* 0x0000100fff0c7984 */ /* 0x000e680008000c00 */
[----:B------:R-:W-:Y:S01]  /*81f0*/  LDS.64 R28, [UR15+0x30] ;  /* 0x0000300fff1c7984 */ /* 0x000fe20008000a00 */
[----:B0-----:R-:W-:-:S04]  /*8200*/  ISETP.NE.AND P1, PT, R18, RZ, PT ;  /* 0x000000ff1200720c */ /* 0x001fc80003f25270 */
[----:B------:R-:W-:Y:S02]  /*8210*/  SEL R24, R17, RZ, !P1 ;  /* 0x000000ff11187207 */ /* 0x000fe40004800000 */
[C---:B-1----:R-:W-:Y:S02]  /*8220*/  ISETP.NE.AND P1, PT, R12.reuse, RZ, PT ;  /* 0x000000ff0c00720c */ /* 0x042fe40003f25270 */
[----:B------:R-:W-:Y:S01]  /*8230*/  LOP3.LUT R25, R12, R18, R16, 0xfe, !PT ;  /* 0x000000120c197212 */ /* 0x000fe200078efe10 */
[----:B------:R-:W-:Y:S01]  /*8240*/  IMAD.IADD R24, R19, 0x1, R24 ;  /* 0x0000000113187824 */ /* 0x000fe200078e0218 */
[----:B------:R-:W-:-:S04]  /*8250*/  LOP3.LUT R19, R18, R16, RZ, 0xfc, !PT ;  /* 0x0000001012137212 */ /* 0x000fc800078efcff */
[----:B------:R-:W-:Y:S02]  /*8260*/  SEL R26, R24, RZ, !P1 ;  /* 0x000000ff181a7207 */ /* 0x000fe40004800000 */
[----:B------:R-:W-:-:S03]  /*8270*/  ISETP.NE.AND P1, PT, R58, 0x2, PT ;  /* 0x000000023a00780c */ /* 0x000fc60003f25270 */
[----:B------:R-:W-:Y:S01]  /*8280*/  IMAD.IADD R26, R13, 0x1, R26 ;  /* 0x000000010d1a7824 */ /* 0x000fe200078e021a */
[----:B------:R-:W-:Y:S02]  /*8290*/  SEL R19, R19, R16, !P1 ;  /* 0x0000001013137207 */ /* 0x000fe40004800000 */
[----:B------:R-:W-:Y:S02]  /*82a0*/  SEL R17, R24, R17, !P1 ;  /* 0x0000001118117207 */ /* 0x000fe40004800000 */
[----:B------:R-:W-:-:S04]  /*82b0*/  ISETP.NE.AND P1, PT, R58, 0x3, PT ;  /* 0x000000033a00780c */ /* 0x000fc80003f25270 */
[----:B------:R-:W-:Y:S02]  /*82c0*/  SEL R12, R25, R19, !P1 ;  /* 0x00000013190c7207 */ /* 0x000fe40004800000 */
[----:B------:R-:W-:Y:S02]  /*82d0*/  SEL R13, R26, R17, !P1 ;  /* 0x000000111a0d7207 */ /* 0x000fe40004800000 */
[----:B------:R-:W0:Y:S01]  /*82e0*/  LDS.128 R16, [UR15+0x20] ;  /* 0x0000200fff107984 */ /* 0x000e220008000c00 */
[----:B------:R-:W-:-:S04]  /*82f0*/  ISETP.NE.AND P1, PT, R14, RZ, PT ;  /* 0x000000ff0e00720c */ /* 0x000fc80003f25270 */
[----:B------:R-:W-:-:S05]  /*8300*/  SEL R26, R26, RZ, !P1 ;  /* 0x000000ff1a1a7207 */ /* 0x000fca0004800000 */
[----:B------:R-:W-:Y:S01]  /*8310*/  IMAD.IADD R26, R15, 0x1, R26 ;  /* 0x000000010f1a7824 */ /* 0x000fe200078e021a */
[----:B------:R-:W-:Y:S02]  /*8320*/  LOP3.LUT R15, R14, R25, RZ, 0xfc, !PT ;  /* 0x000000190e0f7212 */ /* 0x000fe400078efcff */
[----:B0-----:R-:W-:Y:S02]  /*8330*/  ISETP.NE.AND P1, PT, R16, RZ, PT ;  /* 0x000000ff1000720c */ /* 0x001fe40003f25270 */
[----:B------:R-:W-:Y:S02]  /*8340*/  ISETP.NE.AND P0, PT, R18, RZ, PT ;  /* 0x000000ff1200720c */ /* 0x000fe40003f05270 */
[----:B------:R-:W-:Y:S02]  /*8350*/  SEL R24, R26, RZ, !P1 ;  /* 0x000000ff1a187207 */ /* 0x000fe40004800000 */
[----:B------:R-:W-:Y:S02]  /*8360*/  ISETP.NE.AND P1, PT, R58, 0x4, PT ;  /* 0x000000043a00780c */ /* 0x000fe40003f25270 */
[----:B------:R-:W-:Y:S01]  /*8370*/  LOP3.LUT R25, R16, R14, R25, 0xfe, !PT ;  /* 0x0000000e10197212 */ /* 0x000fe200078efe19 */
[----:B------:R-:W-:Y:S01]  /*8380*/  IMAD.IADD R24, R17, 0x1, R24 ;  /* 0x0000000111187824 */ /* 0x000fe200078e0218 */
[----:B------:R-:W-:-:S02]  /*8390*/  SEL R13, R26, R13, !P1 ;  /* 0x0000000d1a0d7207 */ /* 0x000fc40004800000 */
[----:B------:R-:W-:Y:S02]  /*83a0*/  SEL R12, R15, R12, !P1 ;  /* 0x0000000c0f0c7207 */ /* 0x000fe40004800000 */
[----:B------:R-:W-:Y:S02]  /*83b0*/  SEL R26, R24, RZ, !P0 ;  /* 0x000000ff181a7207 */ /* 0x000fe40004000000 */
[----:B------:R-:W-:Y:S02]  /*83c0*/  ISETP.NE.AND P0, PT, R58, 0x5, PT ;  /* 0x000000053a00780c */ /* 0x000fe40003f05270 */
[----:B------:R-:W-:Y:S01]  /*83d0*/  LOP3.LUT R15, R18, R25, RZ, 0xfc, !PT ;  /* 0x00000019120f7212 */ /* 0x000fe200078efcff */
[----:B------:R-:W-:Y:S01]  /*83e0*/  IMAD.IADD R26, R19, 0x1, R26 ;  /* 0x00000001131a7824 */ /* 0x000fe200078e021a */
[----:B------:R-:W-:Y:S02]  /*83f0*/  SEL R13, R24, R13, !P0 ;  /* 0x0000000d180d7207 */ /* 0x000fe40004000000 */
[----:B------:R-:W-:-:S02]  /*8400*/  SEL R12, R25, R12, !P0 ;  /* 0x0000000c190c7207 */ /* 0x000fc40004000000 */
[----:B------:R-:W-:Y:S02]  /*8410*/  ISETP.NE.AND P0, PT, R58, 0x6, PT ;  /* 0x000000063a00780c */ /* 0x000fe40003f05270 */
[----:B------:R-:W-:Y:S02]  /*8420*/  LOP3.LUT R27, R28, R18, R25, 0xfe, !PT ;  /* 0x000000121c1b7212 */ /* 0x000fe400078efe19 */
[----:B------:R-:W-:Y:S02]  /*8430*/  SEL R12, R15, R12, !P0 ;  /* 0x0000000c0f0c7207 */ /* 0x000fe40004000000 */
[----:B------:R-:W-:Y:S02]  /*8440*/  SEL R13, R26, R13, !P0 ;  /* 0x0000000d1a0d7207 */ /* 0x000fe40004000000 */
[----:B------:R-:W-:Y:S02]  /*8450*/  ISETP.GE.U32.AND P0, PT, R76, 0x20, PT ;  /* 0x000000204c00780c */ /* 0x000fe40003f06070 */
[----:B------:R-:W-:-:S02]  /*8460*/  SEL R24, RZ, 0x1, !P5 ;  /* 0x00000001ff187807 */ /* 0x000fc40006800000 */
[----:B------:R-:W-:-:S09]  /*8470*/  ISETP.NE.AND P5, PT, R20, RZ, PT ;  /* 0x000000ff1400720c */ /* 0x000fd20003fa5270 */
[----:B------:R-:W-:-:S04]  /*8480*/  @P0 ISETP.NE.AND P1, PT, R57, RZ, PT ;  /* 0x000000ff3900020c */ /* 0x000fc80003f25270 */
[----:B------:R-:W-:Y:S02]  /*8490*/  @P0 SEL R15, R13, RZ, !P1 ;  /* 0x000000ff0d0f0207 */ /* 0x000fe40004800000 */
[----:B------:R-:W-:-:S13]  /*84a0*/  ISETP.NE.AND P1, PT, R3, RZ, P0 ;  /* 0x000000ff0300720c */ /* 0x000fda0000725270 */
[----:B------:R-:W-:Y:S01]  /*84b0*/  @P1 IMAD.IADD R13, R56, 0x1, R15 ;  /* 0x00000001380d1824 */ /* 0x000fe200078e020f */
[----:B------:R-:W-:-:S03]  /*84c0*/  @P0 ISETP.NE.AND P1, PT, R3, RZ, PT ;  /* 0x000000ff0300020c */ /* 0x000fc60003f25270 */
[----:B------:R-:W-:Y:S01]  /*84d0*/  @P0 IMAD.MOV.U32 R56, RZ, RZ, R13 ;  /* 0x000000ffff380224 */ /* 0x000fe200078e000d */
[----:B------:R-:W-:Y:S02]  /*84e0*/  @P0 SEL R15, R57, RZ, P1 ;  /* 0x000000ff390f0207 */ /* 0x000fe40000800000 */
[----:B------:R-:W-:Y:S02]  /*84f0*/  ISETP.NE.AND P1, PT, R28, RZ, PT ;  /* 0x000000ff1c00720c */ /* 0x000fe40003f25270 */
[----:B------:R-:W-:Y:S02]  /*8500*/  @P0 LOP3.LUT R57, R12, R15, RZ, 0xfc, !PT ;  /* 0x0000000f0c390212 */ /* 0x000fe400078efcff */
[----:B------:R-:W-:Y:S02]  /*8510*/  SEL R26, R26, RZ, !P1 ;  /* 0x000000ff1a1a7207 */ /* 0x000fe40004800000 */
[----:B------:R-:W-:-:S03]  /*8520*/  LOP3.LUT P1, RZ, R11, 0x4, RZ, 0xc0, !PT ;  /* 0x000000040bff7812 */ /* 0x000fc6000782c0ff */
[----:B------:R-:W-:Y:S01]  /*8530*/  IMAD.IADD R29, R29, 0x1, R26 ;  /* 0x000000011d1d7824 */ /* 0x000fe200078e021a */
[----:B------:R-:W-:Y:S01]  /*8540*/  SEL R25, RZ, 0x1, !P1 ;  /* 0x00000001ff197807 */ /* 0x000fe20004800000 */
[----:B------:R-:W-:Y:S08]  /*8550*/  @P0 BRA `(.L_x_19) ;  /* 0x0000000c009c0947 */ /* 0x000ff00003800000 */
[----:B------:R-:W0:Y:S01]  /*8560*/  LDC.64 R22, c[0x0][0x3a0] ;  /* 0x0000e800ff167b82 */ /* 0x000e220000000a00 */
[----:B------:R-:W-:Y:S01]  /*8570*/  ISETP.NE.AND P6, PT, R76, RZ, PT ;  /* 0x000000ff4c00720c */ /* 0x000fe20003fc5270 */
[----:B------:R-:W-:Y:S01]  /*8580*/  IMAD.MOV.U32 R16, RZ, RZ, 0x3a0 ;  /* 0x000003a0ff107424 */ /* 0x000fe200078e00ff */
[----:B------:R-:W-:Y:S01]  /*8590*/  LOP3.LUT R26, RZ, R76, RZ, 0x33, !PT ;  /* 0x0000004cff1a7212 */ /* 0x000fe200078e33ff */
[----:B------:R-:W-:-:S10]  /*85a0*/  IMAD.MOV.U32 R58, RZ, RZ, R69 ;  /* 0x000000ffff3a7224 */ /* 0x000fd400078e0045 */
[----:B------:R-:W-:Y:S01]  /*85b0*/  @!P6 IMAD.MOV.U32 R14, RZ, RZ, 0x64 ;  /* 0x00000064ff0ee424 */ /* 0x000fe200078e00ff */
[----:B------:R1:W-:Y:S01]  /*85c0*/  @!P6 STS [UR15+0x74], R27 ;  /* 0x0000741bff00e988 */ /* 0x0003e2000800080f */
[----:B------:R-:W-:Y:S02]  /*85d0*/  @!P6 IMAD.MOV.U32 R15, RZ, RZ, 0x0 ;  /* 0x00000000ff0fe424 */ /* 0x000fe400078e00ff */
[----:B------:R-:W-:Y:S01]  /*85e0*/  @!P6 IMAD.MOV.U32 R12, RZ, RZ, R27 ;  /* 0x000000ffff0ce224 */ /* 0x000fe200078e001b */
[----:B------:R1:W-:Y:S01]  /*85f0*/  @!P6 STS [UR15+0x78], R29 ;  /* 0x0000781dff00e988 */ /* 0x0003e2000800080f */
[----:B------:R-:W-:Y:S02]  /*8600*/  @!P6 IMAD.MOV.U32 R13, RZ, RZ, R29 ;  /* 0x000000ffff0de224 */ /* 0x000fe400078e001d */
[----:B0-----:R-:W-:-:S05]  /*8610*/  IMAD.WIDE.U32 R22, R69, 0x10, R22 ;  /* 0x0000001045167825 */ /* 0x001fca00078e0016 */
[----:B------:R1:W-:Y:S01]  /*8620*/  @!P6 ST.E.128.STRONG.GPU desc[UR18][R22.64+0x200], R12 ;  /* 0x0002000c1600e985 */ /* 0x0003e2000c10fd12 */
[----:B------:R-:W-:Y:S05]  /*8630*/  NANOSLEEP 0x118 ;  /* 0x000001180000795d */ /* 0x000fea0003800000 */
[----:B------:R-:W-:-:S07]  /*8640*/  IMAD.WIDE R18, R26, 0x10, R22 ;  /* 0x000000101a127825 */ /* 0x000fce00078e0216 */
.L_x_21:
[----:B------:R-:W-:Y:S01]  /*8650*/  SHF.R.U32.HI R17, RZ, 0x1, R16 ;  /* 0x00000001ff117819 */ /* 0x000fe20000011610 */
[----:B------:R-:W-:-:S03]  /*8660*/  IMAD R58, R58, 0x41a7, RZ ;  /* 0x000041a73a3a7824 */ /* 0x000fc600078e02ff */
[----:B-1----:R-:W-:Y:S02]  /*8670*/  IADD3 R15, PT, PT, R16, 0x1, -R17 ;  /* 0x00000001100f7810 */ /* 0x002fe40007ffe811 */
[----:B------:R-:W-:Y:S02]  /*8680*/  LOP3.LUT R58, R58, 0x7fffffff, RZ, 0xc0, !PT ;  /* 0x7fffffff3a3a7812 */ /* 0x000fe400078ec0ff */
[----:B------:R-:W0:Y:S01]  /*8690*/  I2F.U32.RP R14, R15 ;  /* 0x0000000f000e7306 */ /* 0x000e220000209000 */
[----:B------:R-:W-:-:S07]  /*86a0*/  IMAD.MOV R61, RZ, RZ, -R15 ;  /* 0x000000ffff3d7224 */ /* 0x000fce00078e0a0f */
        /* <DEDUP_REMOVED lines=13> */
[----:B------:R-:W-:-:S13]  /*8780*/  ISETP.NE.U32.AND P0, PT, R15, RZ, PT ;  /* 0x000000ff0f00720c */ /* 0x000fda0003f05070 */
        /* <DEDUP_REMOVED lines=9> */
.L_x_66:
[----:B------:R-:W-:Y:S01]  /*8820*/  IMAD.MOV.U32 R16, RZ, RZ, R17 ;  /* 0x000000ffff107224 */ /* 0x000fe200078e0011 */
[----:B------:R-:W-:Y:S06]  /*8830*/  @P1 BRA `(.L_x_21) ;  /* 0xfffffffc00841947 */ /* 0x000fec000383ffff */
[----:B------:R-:W-:Y:S01]  /*8840*/  UMOV UR16, 0xffffffff ;  /* 0xffffffff00107882 */ /* 0x000fe20000000000 */
[----:B------:R-:W-:-:S04]  /*8850*/  ISETP.NE.U32.AND P1, PT, R14, 0x65, PT ;  /* 0x000000650e00780c */ /* 0x000fc80003f25070 */
[----:B------:R-:W-:Y:S01]  /*8860*/  ISETP.NE.AND.EX P1, PT, R15, RZ, PT, P1 ;  /* 0x000000ff0f00720c */ /* 0x000fe20003f25310 */
[----:B------:R-:W-:-:S12]  /*8870*/  BRA.DIV UR16, `(.L_x_22) ;  /* 0x0000002e100c7947 */ /* 0x000fd8000b800000 */
[----:B------:R-:W0:Y:S01]  /*8880*/  S2R R60, SR_GEMASK ;  /* 0x00000000003c7919 */ /* 0x000e220000003c00 */
[----:B------:R-:W1:Y:S01]  /*8890*/  LDC.64 R16, c[0x0][0x3a0] ;  /* 0x0000e800ff107b82 */ /* 0x000e620000000a00 */
[----:B------:R-:W-:Y:S01]  /*88a0*/  VOTE.ANY R19, PT, !P1 ;  /* 0x0000000000137806 */ /* 0x000fe200048e0100 */
[C---:B------:R-:W-:Y:S01]  /*88b0*/  VIADD R62, R3.reuse, 0x2 ;  /* 0x00000002033e7836 */ /* 0x040fe20000000000 */
[----:B------:R-:W-:Y:S01]  /*88c0*/  ISETP.NE.U32.AND P1, PT, R14, 0x65, PT ;  /* 0x000000650e00780c */ /* 0x000fe20003f25070 */
[----:B------:R-:W-:Y:S02]  /*88d0*/  VIADD R65, R3, 0x10 ;  /* 0x0000001003417836 */ /* 0x000fe40000000000 */
[----:B------:R-:W-:Y:S01]  /*88e0*/  IMAD.IADD R69, R26, 0x1, R69 ;  /* 0x000000011a457824 */ /* 0x000fe200078e0245 */
[----:B------:R-:W-:-:S13]  /*88f0*/  ISETP.NE.AND.EX P1, PT, R15, RZ, PT, P1 ;  /* 0x000000ff0f00720c */ /* 0x000fda0003f25310 */
[----:B------:R-:W-:Y:S02]  /*8900*/  VOTE.ALL P1, P1 ;  /* 0x0000000000ff7806 */ /* 0x000fe40000820000 */
[----:B-1----:R-:W-:-:S05]  /*8910*/  IADD3 R61, P0, PT, R16, 0x200, RZ ;  /* 0x00000200103d7810 */ /* 0x002fca0007f1e0ff */
[----:B------:R-:W-:Y:S01]  /*8920*/  IMAD.X R66, RZ, RZ, R17, P0 ;  /* 0x000000ffff427224 */ /* 0x000fe200000e0611 */
[----:B------:R-:W-:Y:S02]  /*8930*/  ISETP.NE.AND P0, PT, R12, RZ, PT ;  /* 0x000000ff0c00720c */ /* 0x000fe40003f05270 */
[----:B0-----:R-:W-:-:S05]  /*8940*/  LOP3.LUT R19, R19, 0x80000000, R60, 0xec, !PT ;  /* 0x8000000013137812 */ /* 0x001fca00078eec3c */
[----:B------:R-:W-:-:S05]  /*8950*/  VIADD R16, R19, 0xffffffff ;  /* 0xffffffff13107836 */ /* 0x000fca0000000000 */
[----:B------:R-:W-:-:S04]  /*8960*/  LOP3.LUT R16, R19, R16, RZ, 0xc, !PT ;  /* 0x0000001013107212 */ /* 0x000fc800078e0cff */
[----:B------:R-:W0:Y:S02]  /*8970*/  POPC R19, R16 ;  /* 0x0000001000137309 */ /* 0x000e240000000000 */
[----:B0-----:R-:W0:Y:S04]  /*8980*/  SHFL.DOWN PT, R20, R13, 0x1, R19 ;  /* 0x082000000d147989 */ /* 0x001e2800000e0013 */
[----:B------:R-:W1:Y:S01]  /*8990*/  SHFL.DOWN PT, R28, R12, 0x1, R19 ;  /* 0x082000000c1c7989 */ /* 0x000e6200000e0013 */
[----:B0-----:R-:W-:Y:S02]  /*89a0*/  SEL R20, R20, RZ, !P0 ;  /* 0x000000ff14147207 */ /* 0x001fe40004000000 */
[----:B------:R-:W-:-:S04]  /*89b0*/  ISETP.GE.AND P0, PT, R3, R19, PT ;  /* 0x000000130300720c */ /* 0x000fc80003f06270 */
[----:B------:R-:W-:Y:S02]  /*89c0*/  SEL R63, R20, RZ, !P0 ;  /* 0x000000ff143f7207 */ /* 0x000fe40004000000 */
[----:B-1----:R-:W-:-:S03]  /*89d0*/  SEL R17, R28, RZ, !P0 ;  /* 0x000000ff1c117207 */ /* 0x002fc60004000000 */
[----:B------:R-:W-:Y:S01]  /*89e0*/  IMAD.IADD R64, R13, 0x1, R63 ;  /* 0x000000010d407824 */ /* 0x000fe200078e023f */
[----:B------:R-:W-:Y:S01]  /*89f0*/  LOP3.LUT P0, R76, R17, RZ, R12, 0xfa, !PT ;  /* 0x000000ff114c7212 */ /* 0x000fe2000780fa0c */
[----:B------:R-:W-:-:S03]  /*8a00*/  VIADD R63, R3, 0x4 ;  /* 0x00000004033f7836 */ /* 0x000fc60000000000 */
[----:B------:R-:W0:Y:S04]  /*8a10*/  SHFL.DOWN PT, R20, R64, 0x2, R19 ;  /* 0x0840000040147989 */ /* 0x000e2800000e0013 */
[----:B------:R-:W1:Y:S01]  /*8a20*/  SHFL.DOWN PT, R13, R76, 0x2, R19 ;  /* 0x084000004c0d7989 */ /* 0x000e6200000e0013 */
[----:B0-----:R-:W-:Y:S02]  /*8a30*/  SEL R20, R20, RZ, !P0 ;  /* 0x000000ff14147207 */ /* 0x001fe40004000000 */
[----:B------:R-:W-:-:S04]  /*8a40*/  ISETP.GT.AND P0, PT, R62, R19, PT ;  /* 0x000000133e00720c */ /* 0x000fc80003f04270 */
        /* <DEDUP_REMOVED lines=12> */
[----:B------:R-:W-:-:S04]  /*8b10*/  LOP3.LUT P0, R28, R28, RZ, R13, 0xfa, !PT ;  /* 0x000000ff1c1c7212 */ /* 0x000fc8000780fa0d */
        /* <DEDUP_REMOVED lines=15> */
[----:B------:R-:W-:-:S07]  /*8c10*/  LOP3.LUT R28, R13, R28, RZ, 0xfc, !PT ;  /* 0x0000001c0d1c7212 */ /* 0x000fce00078efcff */
.L_x_80:
[----:B------:R-:W-:Y:S05]  /*8c20*/  @!P1 BRA `(.L_x_23) ;  /* 0x00000004007c9947 */ /* 0x000fea0003800000 */
[----:B------:R-:W-:-:S07]  /*8c30*/  IMAD.MOV.U32 R70, RZ, RZ, 0x3a0 ;  /* 0x000003a0ff467424 */ /* 0x000fce00078e00ff */
.L_x_27:
[----:B------:R-:W-:Y:S01]  /*8c40*/  SHF.R.U32.HI R70, RZ, 0x1, R70 ;  /* 0x00000001ff467819 */ /* 0x000fe20000011646 */
[----:B------:R-:W-:Y:S02]  /*8c50*/  IMAD.MOV.U32 R12, RZ, RZ, R61 ;  /* 0x000000ffff0c7224 */ /* 0x000fe400078e003d */
[----:B------:R-:W-:Y:S02]  /*8c60*/  IMAD.MOV.U32 R13, RZ, RZ, R66 ;  /* 0x000000ffff0d7224 */ /* 0x000fe400078e0042 */
[----:B------:R-:W-:Y:S02]  /*8c70*/  IMAD.MOV.U32 R16, RZ, RZ, R70 ;  /* 0x000000ffff107224 */ /* 0x000fe400078e0046 */
[----:B------:R-:W-:-:S07]  /*8c80*/  IMAD.WIDE R18, R69, 0x10, R12 ;  /* 0x0000001045127825 */ /* 0x000fce00078e020c */
.L_x_25:
[----:B------:R-:W-:Y:S01]  /*8c90*/  SHF.R.U32.HI R17, RZ, 0x1, R16 ;  /* 0x00000001ff117819 */ /* 0x000fe20000011610 */
[----:B------:R-:W-:-:S03]  /*8ca0*/  IMAD R58, R58, 0x41a7, RZ ;  /* 0x000041a73a3a7824 */ /* 0x000fc600078e02ff */
[----:B------:R-:W-:Y:S02]  /*8cb0*/  IADD3 R14, PT, PT, R16, 0x1, -R17 ;  /* 0x00000001100e7810 */ /* 0x000fe40007ffe811 */
[----:B------:R-:W-:Y:S02]  /*8cc0*/  LOP3.LUT R58, R58, 0x7fffffff, RZ, 0xc0, !PT ;  /* 0x7fffffff3a3a7812 */ /* 0x000fe400078ec0ff */
[----:B------:R-:W0:Y:S01]  /*8cd0*/  I2F.U32.RP R16, R14 ;  /* 0x0000000e00107306 */ /* 0x000e220000209000 */
[----:B------:R-:W-:-:S07]  /*8ce0*/  IMAD.MOV R12, RZ, RZ, -R14 ;  /* 0x000000ffff0c7224 */ /* 0x000fce00078e0a0e */
[----:B0-----:R-:W0:Y:S02]  /*8cf0*/  MUFU.RCP R16, R16 ;  /* 0x0000001000107308 */ /* 0x001e240000001000 */
[----:B0-----:R-:W-:-:S06]  /*8d00*/  VIADD R13, R16, 0xffffffe ;  /* 0x0ffffffe100d7836 */ /* 0x001fcc0000000000 */
[----:B------:R-:W0:Y:S02]  /*8d10*/  F2I.FTZ.U32.TRUNC.NTZ R13, R13 ;  /* 0x0000000d000d7305 */ /* 0x000e24000021f000 */
[----:B0-----:R-:W-:Y:S02]  /*8d20*/  IMAD R15, R12, R13, RZ ;  /* 0x0000000d0c0f7224 */ /* 0x001fe400078e02ff */
[----:B------:R-:W-:-:S04]  /*8d30*/  IMAD.MOV.U32 R12, RZ, RZ, RZ ;  /* 0x000000ffff0c7224 */ /* 0x000fc800078e00ff */
        /* <DEDUP_REMOVED lines=18> */
.L_x_83:
        /* <DEDUP_REMOVED lines=51> */
[----:B------:R-:W-:Y:S01]  /*9190*/  ISETP.NE.AND P0, PT, R28, RZ, PT ;  /* 0x000000ff1c00720c */ /* 0x000fe20003f05270 */
[----:B------:R-:W-:Y:S01]  /*91a0*/  IMAD.IADD R16, R13, 0x1, R16 ;  /* 0x000000010d107824 */ /* 0x000fe200078e0210 */
[----:B------:R-:W-:-:S04]  /*91b0*/  LOP3.LUT R28, R12, R17, R28, 0xfe, !PT ;  /* 0x000000110c1c7212 */ /* 0x000fc800078efe1c */
[----:B------:R-:W-:Y:S02]  /*91c0*/  SEL R16, R16, RZ, !P0 ;  /* 0x000000ff10107207 */ /* 0x000fe40004000000 */
[----:B------:R-:W-:-:S03]  /*91d0*/  ISETP.NE.U32.AND P0, PT, R14, 0x65, PT ;  /* 0x000000650e00780c */ /* 0x000fc60003f05070 */
[----:B------:R-:W-:Y:S01]  /*91e0*/  IMAD.IADD R26, R16, 0x1, R26 ;  /* 0x00000001101a7824 */ /* 0x000fe200078e021a */
[----:B------:R-:W-:-:S13]  /*91f0*/  ISETP.NE.AND.EX P0, PT, R15, RZ, PT, P0 ;  /* 0x000000ff0f00720c */ /* 0x000fda0003f05300 */
[----:B------:R-:W-:-:S13]  /*9200*/  VOTE.ALL P0, P0 ;  /* 0x0000000000ff7806 */ /* 0x000fda0000000000 */
.L_x_97:
[----:B------:R-:W-:Y:S05]  /*9210*/  @P0 BRA `(.L_x_27) ;  /* 0xfffffff800880947 */ /* 0x000fea000383ffff */
.L_x_23:
[----:B------:R-:W0:Y:S01]  /*9220*/  S2R R12, SR_TID.X ;  /* 0x00000000000c7919 */ /* 0x000e220000002100 */
[----:B------:R-:W-:Y:S01]  /*9230*/  BSSY.RECONVERGENT B0, `(.L_x_28) ;  /* 0x0000011000007945 */ /* 0x000fe20003800200 */
[----:B0-----:R-:W-:-:S13]  /*9240*/  ISETP.NE.AND P0, PT, R12, RZ, PT ;  /* 0x000000ff0c00720c */ /* 0x001fda0003f05270 */
[----:B------:R-:W-:Y:S05]  /*9250*/  @P0 BRA `(.L_x_29) ;  /* 0x0000000000380947 */ /* 0x000fea0003800000 */
        /* <DEDUP_REMOVED lines=14> */
.L_x_29:
[----:B------:R-:W-:Y:S05]  /*9340*/  BSYNC.RECONVERGENT B0 ;  /* 0x0000000000007941 */ /* 0x000fea0003800200 */
.L_x_28:
[----:B------:R-:W-:Y:S01]  /*9350*/  ISETP.NE.AND P0, PT, R3, RZ, PT ;  /* 0x000000ff0300720c */ /* 0x000fe20003f05270 */
[----:B------:R-:W-:-:S12]  /*9360*/  IMAD.MOV.U32 R29, RZ, RZ, R26 ;  /* 0x000000ffff1d7224 */ /* 0x000fd800078e001a */
[----:B-1----:R-:W0:Y:S01]  /*9370*/  @!P0 S2R R12, SR_CgaCtaId ;  /* 0x00000000000c8919 */ /* 0x002e220000008800 */
[----:B------:R-:W-:Y:S01]  /*9380*/  @!P0 MOV R3, 0x400 ;  /* 0x0000040000038802 */ /* 0x000fe20000000f00 */
[----:B------:R-:W-:Y:S02]  /*9390*/  @!P0 IMAD.MOV.U32 R57, RZ, RZ, R28 ;  /* 0x000000ffff398224 */ /* 0x000fe400078e001c */
[----:B------:R-:W-:Y:S01]  /*93a0*/  @!P0 IMAD.MOV.U32 R56, RZ, RZ, R26 ;  /* 0x000000ffff388224 */ /* 0x000fe200078e001a */
[----:B0-----:R-:W-:-:S05]  /*93b0*/  @!P0 LEA R3, R12, R3, 0x18 ;  /* 0x000000030c038211 */ /* 0x001fca00078ec0ff */
[----:B------:R0:W-:Y:S02]  /*93c0*/  @!P0 STS.64 [R3+0x40], R28 ;  /* 0x0000401c03008388 */ /* 0x0001e40000000a00 */
.L_x_19:
[----:B------:R-:W-:Y:S01]  /*93d0*/  P2R R18, PR, RZ, 0x8 ;  /* 0x00000008ff127803 */ /* 0x000fe20000000000 */
[----:B------:R-:W1:Y:S01]  /*93e0*/  S2R R58, SR_TID.X ;  /* 0x00000000003a7919 */ /* 0x000e620000002100 */
[----:B------:R-:W-:Y:S01]  /*93f0*/  LOP3.LUT P3, RZ, R11, 0x1000, RZ, 0xc0, !PT ;  /* 0x000010000bff7812 */ /* 0x000fe2000786c0ff */
[----:B------:R-:W-:Y:S05]  /*9400*/  WARPSYNC.ALL ;  /* 0x0000000000007948 */ /* 0x000fea0003800000 */
[----:B------:R-:W-:Y:S01]  /*9410*/  P2R R17, PR, RZ, 0x8 ;  /* 0x00000008ff117803 */ /* 0x000fe20000000000 */
[----:B------:R-:W-:Y:S01]  /*9420*/  IMAD.MOV.U32 R63, RZ, RZ, RZ ;  /* 0x000000ffff3f7224 */ /* 0x000fe200078e00ff */
[----:B------:R-:W-:-:S02]  /*9430*/  P2R R13, PR, RZ, 0x20 ;  /* 0x00000020ff0d7803 */ /* 0x000fc40000000000 */
[C---:B------:R-:W-:Y:S02]  /*9440*/  LOP3.LUT P3, RZ, R11.reuse, 0x800, RZ, 0xc0, !PT ;  /* 0x000008000bff7812 */ /* 0x040fe4000786c0ff */
[C---:B------:R-:W-:Y:S02]  /*9450*/  LOP3.LUT P5, RZ, R11.reuse, 0x400, RZ, 0xc0, !PT ;  /* 0x000004000bff7812 */ /* 0x040fe400078ac0ff */
[----:B------:R-:W-:Y:S02]  /*9460*/  P2R R16, PR, RZ, 0x8 ;  /* 0x00000008ff107803 */ /* 0x000fe40000000000 */
[----:B------:R-:W-:Y:S02]  /*9470*/  P2R R12, PR, RZ, 0x20 ;  /* 0x00000020ff0c7803 */ /* 0x000fe40000000000 */
[C---:B------:R-:W-:Y:S02]  /*9480*/  LOP3.LUT P3, RZ, R11.reuse, 0x80, RZ, 0xc0, !PT ;  /* 0x000000800bff7812 */ /* 0x040fe4000786c0ff */
[----:B------:R-:W-:-:S02]  /*9490*/  LOP3.LUT P5, RZ, R11, 0x100, RZ, 0xc0, !PT ;  /* 0x000001000bff7812 */ /* 0x000fc400078ac0ff */
[----:B------:R-:W-:Y:S02]  /*94a0*/  P2R R15, PR, RZ, 0x8 ;  /* 0x00000008ff0f7803 */ /* 0x000fe40000000000 */
[----:B0-----:R-:W-:Y:S02]  /*94b0*/  P2R R3, PR, RZ, 0x20 ;  /* 0x00000020ff037803 */ /* 0x001fe40000000000 */
[C---:B------:R-:W-:Y:S02]  /*94c0*/  LOP3.LUT P3, RZ, R11.reuse, 0x8, RZ, 0xc0, !PT ;  /* 0x000000080bff7812 */ /* 0x040fe4000786c0ff */
[----:B------:R-:W-:Y:S02]  /*94d0*/  LOP3.LUT P5, RZ, R11, 0x10, RZ, 0xc0, !PT ;  /* 0x000000100bff7812 */ /* 0x000fe400078ac0ff */
[----:B------:R-:W-:Y:S02]  /*94e0*/  SEL R64, RZ, 0x1, !P3 ;  /* 0x00000001ff407807 */ /* 0x000fe40005800000 */
[----:B------:R-:W-:-:S02]  /*94f0*/  SEL R20, RZ, 0x1, !P5 ;  /* 0x00000001ff147807 */ /* 0x000fc40006800000 */
[----:B------:R-:W-:Y:S02]  /*9500*/  ISETP.NE.AND P3, PT, R15, RZ, PT ;  /* 0x000000ff0f00720c */ /* 0x000fe40003f65270 */
[----:B------:R-:W-:Y:S02]  /*9510*/  ISETP.NE.AND P5, PT, R3, RZ, PT ;  /* 0x000000ff0300720c */ /* 0x000fe40003fa5270 */
[----:B------:R-:W-:Y:S02]  /*9520*/  SEL R23, RZ, 0x1, !P3 ;  /* 0x00000001ff177807 */ /* 0x000fe40005800000 */
[----:B------:R-:W-:Y:S02]  /*9530*/  P2R R14, PR, RZ, 0x10 ;  /* 0x00000010ff0e7803 */ /* 0x000fe40000000000 */
[----:B------:R-:W-:Y:S02]  /*9540*/  SEL R26, RZ, 0x1, !P5 ;  /* 0x00000001ff1a7807 */ /* 0x000fe40006800000 */
[----:B------:R-:W-:-:S02]  /*9550*/  ISETP.NE.AND P3, PT, R16, RZ, PT ;  /* 0x000000ff1000720c */ /* 0x000fc40003f65270 */
[C---:B------:R-:W-:Y:S02]  /*9560*/  LOP3.LUT P4, RZ, R11.reuse, 0x2000, RZ, 0xc0, !PT ;  /* 0x000020000bff7812 */ /* 0x040fe4000788c0ff */
[----:B------:R-:W-:Y:S02]  /*9570*/  ISETP.NE.AND P5, PT, R12, RZ, PT ;  /* 0x000000ff0c00720c */ /* 0x000fe40003fa5270 */
[----:B------:R-:W-:Y:S02]  /*9580*/  P2R R19, PR, RZ, 0x4 ;  /* 0x00000004ff137803 */ /* 0x000fe40000000000 */
[----:B------:R-:W-:Y:S02]  /*9590*/  SEL R28, RZ, 0x1, !P3 ;  /* 0x00000001ff1c7807 */ /* 0x000fe40005800000 */
[C---:B------:R-:W-:Y:S02]  /*95a0*/  LOP3.LUT P2, RZ, R11.reuse, 0x20, RZ, 0xc0, !PT ;  /* 0x000000200bff7812 */ /* 0x040fe4000784c0ff */
[----:B------:R-:W-:-:S02]  /*95b0*/  LOP3.LUT P0, RZ, R11, 0x4000, RZ, 0xc0, !PT ;  /* 0x000040000bff7812 */ /* 0x000fc4000780c0ff */
[----:B------:R-:W-:Y:S02]  /*95c0*/  SEL R27, RZ, 0x1, !P5 ;  /* 0x00000001ff1b7807 */ /* 0x000fe40006800000 */
[----:B------:R-:W-:Y:S02]  /*95d0*/  SEL R60, RZ, 0x1, !P4 ;  /* 0x00000001ff3c7807 */ /* 0x000fe40006000000 */
[----:B------:R-:W-:Y:S02]  /*95e0*/  ISETP.NE.AND P3, PT, R17, RZ, PT ;  /* 0x000000ff1100720c */ /* 0x000fe40003f65270 */
[C---:B------:R-:W-:Y:S02]  /*95f0*/  LOP3.LUT P1, RZ, R11.reuse, 0x200, RZ, 0xc0, !PT ;  /* 0x000002000bff7812 */ /* 0x040fe4000782c0ff */
[----:B------:R-:W-:Y:S02]  /*9600*/  LOP3.LUT P6, RZ, R11, 0x1, RZ, 0xc0, !PT ;  /* 0x000000010bff7812 */ /* 0x000fe400078cc0ff */
[----:B------:R-:W-:-:S02]  /*9610*/  ISETP.NE.AND P5, PT, R13, RZ, PT ;  /* 0x000000ff0d00720c */ /* 0x000fc40003fa5270 */
[----:B------:R-:W-:Y:S02]  /*9620*/  ISETP.NE.AND P4, PT, R14, RZ, PT ;  /* 0x000000ff0e00720c */ /* 0x000fe40003f85270 */
[----:B------:R-:W-:Y:S02]  /*9630*/  SEL R29, RZ, 0x1, !P3 ;  /* 0x00000001ff1d7807 */ /* 0x000fe40005800000 */
[----:B------:R-:W-:Y:S02]  /*9640*/  SEL R22, RZ, 0x1, !P2 ;  /* 0x00000001ff167807 */ /* 0x000fe40005000000 */
[----:B------:R-:W-:Y:S02]  /*9650*/  SEL R3, RZ, 0x1, !P0 ;  /* 0x00000001ff037807 */ /* 0x000fe40004000000 */
[----:B------:R-:W-:Y:S02]  /*9660*/  SEL R61, RZ, 0x1, !P5 ;  /* 0x00000001ff3d7807 */ /* 0x000fe40006800000 */
[----:B------:R-:W-:-:S02]  /*9670*/  SEL R66, RZ, 0x1, !P4 ;  /* 0x00000001ff427807 */ /* 0x000fc40006000000 */
[----:B------:R-:W-:Y:S02]  /*9680*/  SEL R65, RZ, 0x1, !P6 ;  /* 0x00000001ff417807 */ /* 0x000fe40007000000 */
[----:B------:R-:W-:Y:S02]  /*9690*/  ISETP.NE.AND P3, PT, R18, RZ, PT ;  /* 0x000000ff1200720c */ /* 0x000fe40003f65270 */
[----:B------:R-:W-:Y:S02]  /*96a0*/  ISETP.NE.AND P2, PT, R19, RZ, PT ;  /* 0x000000ff1300720c */ /* 0x000fe40003f45270 */
[----:B------:R-:W-:Y:S02]  /*96b0*/  SEL R62, RZ, 0x1, !P1 ;  /* 0x00000001ff3e7807 */ /* 0x000fe40004800000 */
[----:B-1----:R-:W-:Y:S01]  /*96c0*/  ISETP.NE.AND P0, PT, R58, RZ, PT ;  /* 0x000000ff3a00720c */ /* 0x002fe20003f05270 */
[----:B------:R-:W0:Y:S08]  /*96d0*/  S2UR UR16, SR_CgaCtaId ;  /* 0x00000000001079c3 */ /* 0x000e300000008800 */
[----:B------:R-:W-:Y:S01]  /*96e0*/  BAR.SYNC.DEFER_BLOCKING 0x0 ;  /* 0x0000000000007b1d */ /* 0x000fe20000010000 */
[----:B------:R-:W-:-:S02]  /*96f0*/  ISETP.NE.AND P1, PT, R57, RZ, PT ;  /* 0x000000ff3900720c */ /* 0x000fc40003f25270 */
[----:B------:R-:W-:Y:S02]  /*9700*/  P2R R12, PR, RZ, 0x40 ;  /* 0x00000040ff0c7803 */ /* 0x000fe40000000000 */
[----:B------:R-:W-:Y:S01]  /*9710*/  P2R R15, PR, RZ, 0x10 ;  /* 0x00000010ff0f7803 */ /* 0x000fe20000000000 */
[----:B------:R-:W-:Y:S01]  /*9720*/  UMOV UR15, 0x400 ;  /* 0x00000400000f7882 */ /* 0x000fe20000000000 */
[C---:B------:R-:W-:Y:S02]  /*9730*/  LOP3.LUT P6, RZ, R11.reuse, 0x80, RZ, 0xc0, !PT ;  /* 0x000000800bff7812 */ /* 0x040fe400078cc0ff */
[C---:B------:R-:W-:Y:S02]  /*9740*/  LOP3.LUT P4, RZ, R11.reuse, 0x200, RZ, 0xc0, !PT ;  /* 0x000002000bff7812 */ /* 0x040fe4000788c0ff */
[----:B------:R-:W-:Y:S02]  /*9750*/  P2R R13, PR, RZ, 0x40 ;  /* 0x00000040ff0d7803 */ /* 0x000fe40000000000 */
[----:B------:R-:W-:-:S02]  /*9760*/  LOP3.LUT P6, RZ, R11, 0x100, RZ, 0xc0, !PT ;  /* 0x000001000bff7812 */ /* 0x000fc400078cc0ff */
[----:B------:R-:W-:Y:S02]  /*9770*/  P2R R16, PR, RZ, 0x8 ;  /* 0x00000008ff107803 */ /* 0x000fe40000000000 */
[----:B------:R-:W-:Y:S02]  /*9780*/  P2R R14, PR, RZ, 0x40 ;  /* 0x00000040ff0e7803 */ /* 0x000fe40000000000 */
[C---:B------:R-:W-:Y:S02]  /*9790*/  LOP3.LUT P6, RZ, R11.reuse, 0x400, RZ, 0xc0, !PT ;  /* 0x000004000bff7812 */ /* 0x040fe400078cc0ff */
[----:B------:R-:W-:Y:S01]  /*97a0*/  P2R R17, PR, RZ, 0x4 ;  /* 0x00000004ff117803 */ /* 0x000fe20000000000 */
[----:B0-----:R-:W-:Y:S01]  /*97b0*/  ULEA UR15, UR16, UR15, 0x18 ;  /* 0x0000000f100f7291 */ /* 0x001fe2000f8ec0ff */
[----:B------:R-:W-:Y:S02]  /*97c0*/  P2R R18, PR, RZ, 0x40 ;  /* 0x00000040ff127803 */ /* 0x000fe40000000000 */
[----:B------:R-:W-:-:S02]  /*97d0*/  LOP3.LUT P6, RZ, R11, 0x2000, RZ, 0xc0, !PT ;  /* 0x000020000bff7812 */ /* 0x000fc400078cc0ff */
[C---:B------:R-:W-:Y:S02]  /*97e0*/  LOP3.LUT P3, RZ, R11.reuse, 0x20, RZ, 0xc0, !PT ;  /* 0x000000200bff7812 */ /* 0x040fe4000786c0ff */
[----:B------:R-:W-:Y:S02]  /*97f0*/  P2R R19, PR, RZ, 0x40 ;  /* 0x00000040ff137803 */ /* 0x000fe40000000000 */
[----:B------:R-:W0:Y:S01]  /*9800*/  LDS R58, [UR15+0x44] ;  /* 0x0000440fff3a7984 */ /* 0x000e220008000800 */
[C---:B------:R-:W-:Y:S02]  /*9810*/  LOP3.LUT P6, RZ, R11.reuse, 0x4000, RZ, 0xc0, !PT ;  /* 0x000040000bff7812 */ /* 0x040fe400078cc0ff */
[C---:B------:R-:W-:Y:S02]  /*9820*/  LOP3.LUT P2, RZ, R11.reuse, 0x10, RZ, 0xc0, !PT ;  /* 0x000000100bff7812 */ /* 0x040fe4000784c0ff */
[----:B0-----:R-:W-:Y:S02]  /*9830*/  SEL R58, R58, RZ, !P1 ;  /* 0x000000ff3a3a7207 */ /* 0x001fe40004800000 */
[----:B------:R-:W-:-:S02]  /*9840*/  LOP3.LUT P1, RZ, R11, 0x800, RZ, 0xc0, !PT ;  /* 0x000008000bff7812 */ /* 0x000fc4000782c0ff */
[----:B------:R-:W-:Y:S02]  /*9850*/  SEL R69, R58, RZ, P0 ;  /* 0x000000ff3a457207 */ /* 0x000fe40000000000 */
[----:B------:R-:W-:-:S03]  /*9860*/  LOP3.LUT P0, RZ, R11, 0x1000, RZ, 0xc0, !PT ;  /* 0x000010000bff7812 */ /* 0x000fc6000780c0ff */
[----:B------:R-:W-:-:S05]  /*9870*/  IMAD.IADD R69, R69, 0x1, R56 ;  /* 0x0000000145457824 */ /* 0x000fca00078e0238 */
[----:B------:R-:W-:Y:S02]  /*9880*/  SEL R57, R69, RZ, !P4 ;  /* 0x000000ff45397207 */ /* 0x000fe40006000000 */
[----:B------:R-:W-:-:S03]  /*9890*/  LOP3.LUT P4, RZ, R11, 0x40, RZ, 0xc0, !PT ;  /* 0x000000400bff7812 */ /* 0x000fc6000788c0ff */
[----:B------:R-:W-:-:S05]  /*98a0*/  IMAD.IADD R32, R32, 0x1, R57 ;  /* 0x0000000120207824 */ /* 0x000fca00078e0239 */
[----:B------:R-:W-:Y:S02]  /*98b0*/  SEL R56, R32, RZ, !P5 ;  /* 0x000000ff20387207 */ /* 0x000fe40006800000 */
[----:B------:R-:W-:-:S03]  /*98c0*/  LOP3.LUT P5, RZ, R11, 0x8, RZ, 0xc0, !PT ;  /* 0x000000080bff7812 */ /* 0x000fc600078ac0ff */
        /* <DEDUP_REMOVED lines=44> */
.L_x_18:
[----:B------:R-:W0:Y:S01]  /*9b90*/  S2R R56, SR_TID.X ;  /* 0x0000000000387919 */ /* 0x000e220000002100 */
[----:B------:R-:W-:Y:S01]  /*9ba0*/  ISETP.NE.U32.AND P6, PT, R62, RZ, PT ;  /* 0x000000ff3e00720c */ /* 0x000fe20003fc5070 */
[----:B------:R-:W1:Y:S01]  /*9bb0*/  LDCU UR16, c[0x0][0x3b0] ;  /* 0x00007600ff1077ac */ /* 0x000e620008000800 */
[----:B------:R-:W-:Y:S01]  /*9bc0*/  ISETP.NE.U32.AND P5, PT, R61, RZ, PT ;  /* 0x000000ff3d00720c */ /* 0x000fe20003fa5070 */
[----:B------:R-:W-:Y:S01]  /*9bd0*/  IMAD.IADD R50, R50, 0x1, R11 ;  /* 0x0000000132327824 */ /* 0x000fe200078e020b */
[----:B------:R-:W-:Y:S01]  /*9be0*/  BAR.SYNC.DEFER_BLOCKING 0x0 ;  /* 0x0000000000007b1d */ /* 0x000fe20000010000 */
[----:B------:R-:W-:Y:S02]  /*9bf0*/  ISETP.NE.U32.AND P0, PT, R3, RZ, PT ;  /* 0x000000ff0300720c */ /* 0x000fe40003f05070 */
[----:B------:R-:W-:Y:S02]  /*9c00*/  ISETP.NE.U32.AND P1, PT, R60, RZ, PT ;  /* 0x000000ff3c00720c */ /* 0x000fe40003f25070 */
[----:B------:R-:W-:-:S02]  /*9c10*/  ISETP.NE.U32.AND P3, PT, R29, RZ, PT ;  /* 0x000000ff1d00720c */ /* 0x000fc40003f65070 */
[----:B------:R-:W-:Y:S01]  /*9c20*/  ISETP.NE.U32.AND P2, PT, R28, RZ, PT ;  /* 0x000000ff1c00720c */ /* 0x000fe20003f45070 */
[----:B------:R-:W2:Y:S01]  /*9c30*/  S2R R60, SR_CTAID.X ;  /* 0x00000000003c7919 */ /* 0x000ea20000002500 */
[----:B------:R-:W-:Y:S02]  /*9c40*/  ISETP.NE.AND.EX P6, PT, R63, RZ, PT, P6 ;  /* 0x000000ff3f00720c */ /* 0x000fe40003fc5360 */
[----:B------:R-:W-:Y:S02]  /*9c50*/  ISETP.NE.AND.EX P5, PT, RZ, UR14, PT, P5 ;  /* 0x0000000eff007c0c */ /* 0x000fe4000bfa5350 */
[----:B------:R-:W-:Y:S02]  /*9c60*/  ISETP.NE.AND.EX P0, PT, RZ, UR4, PT, P0 ;  /* 0x00000004ff007c0c */ /* 0x000fe4000bf05300 */
[----:B------:R-:W-:Y:S02]  /*9c70*/  ISETP.NE.AND.EX P1, PT, RZ, UR14, PT, P1 ;  /* 0x0000000eff007c0c */ /* 0x000fe4000bf25310 */
[----:B------:R-:W-:-:S02]  /*9c80*/  ISETP.NE.AND.EX P3, PT, RZ, UR14, PT, P3 ;  /* 0x0000000eff007c0c */ /* 0x000fc4000bf65330 */
[----:B------:R-:W-:Y:S02]  /*9c90*/  ISETP.NE.AND.EX P2, PT, RZ, UR14, PT, P2 ;  /* 0x0000000eff007c0c */ /* 0x000fe4000bf45320 */
[----:B------:R-:W-:Y:S02]  /*9ca0*/  ISETP.NE.U32.AND P4, PT, R27, RZ, PT ;  /* 0x000000ff1b00720c */ /* 0x000fe40003f85070 */
[----:B------:R-:W-:Y:S02]  /*9cb0*/  SEL R12, R69, RZ, !P6 ;  /* 0x000000ff450c7207 */ /* 0x000fe40007000000 */
[----:B------:R-:W-:Y:S02]  /*9cc0*/  SEL R13, R32, RZ, !P5 ;  /* 0x000000ff200d7207 */ /* 0x000fe40006800000 */
[----:B------:R-:W-:Y:S01]  /*9cd0*/  SEL R14, R33, RZ, !P0 ;  /* 0x000000ff210e7207 */ /* 0x000fe20004000000 */
[----:B-1----:R-:W-:Y:S01]  /*9ce0*/  VIADD R12, R12, UR16 ;  /* 0x000000100c0c7c36 */ /* 0x002fe20008000000 */
[----:B------:R-:W-:Y:S01]  /*9cf0*/  SEL R15, R34, RZ, !P1 ;  /* 0x000000ff220f7207 */ /* 0x000fe20004800000 */
[----:B------:R-:W-:Y:S01]  /*9d00*/  VIADD R13, R13, UR16 ;  /* 0x000000100d0d7c36 */ /* 0x000fe20008000000 */
[----:B------:R-:W-:Y:S01]  /*9d10*/  SEL R16, R35, RZ, !P3 ;  /* 0x000000ff23107207 */ /* 0x000fe20005800000 */
[----:B------:R-:W-:Y:S01]  /*9d20*/  VIADD R14, R14, UR16 ;  /* 0x000000100e0e7c36 */ /* 0x000fe20008000000 */
[----:B------:R-:W-:Y:S01]  /*9d30*/  SEL R17, R36, RZ, !P2 ;  /* 0x000000ff24117207 */ /* 0x000fe20005000000 */
[----:B------:R-:W-:Y:S01]  /*9d40*/  VIADD R15, R15, UR16 ;  /* 0x000000100f0f7c36 */ /* 0x000fe20008000000 */
[----:B------:R-:W-:Y:S01]  /*9d50*/  ISETP.NE.U32.AND P6, PT, R26, RZ, PT ;  /* 0x000000ff1a00720c */ /* 0x000fe20003fc5070 */
[----:B------:R-:W-:Y:S01]  /*9d60*/  VIADD R16, R16, UR16 ;  /* 0x0000001010107c36 */ /* 0x000fe20008000000 */
[----:B------:R-:W-:Y:S01]  /*9d70*/  ISETP.NE.U32.AND P5, PT, R23, RZ, PT ;  /* 0x000000ff1700720c */ /* 0x000fe20003fa5070 */
[----:B------:R-:W-:Y:S01]  /*9d80*/  VIADD R17, R17, UR16 ;  /* 0x0000001011117c36 */ /* 0x000fe20008000000 */
[----:B------:R-:W-:Y:S01]  /*9d90*/  ISETP.NE.U32.AND P0, PT, R24, RZ, PT ;  /* 0x000000ff1800720c */ /* 0x000fe20003f05070 */
[----:B------:R1:W-:Y:S01]  /*9da0*/  STS.128 [R0], R12 ;  /* 0x0000000c00007388 */ /* 0x0003e20000000c00 */
[----:B------:R-:W-:Y:S01]  /*9db0*/  ISETP.NE.U32.AND P1, PT, R22, RZ, PT ;  /* 0x000000ff1600720c */ /* 0x000fe20003f25070 */
[----:B--2---:R-:W-:Y:S01]  /*9dc0*/  IMAD.WIDE.U32 R60, R60, 0x1180, RZ ;  /* 0x000011803c3c7825 */ /* 0x004fe200078e00ff */
[----:B------:R-:W-:-:S02]  /*9dd0*/  ISETP.NE.U32.AND P3, PT, R20, RZ, PT ;  /* 0x000000ff1400720c */ /* 0x000fc40003f65070 */
[----:B------:R-:W-:Y:S02]  /*9de0*/  ISETP.NE.U32.AND P2, PT, R64, RZ, PT ;  /* 0x000000ff4000720c */ /* 0x000fe40003f45070 */
[----:B------:R-:W-:Y:S02]  /*9df0*/  ISETP.NE.AND.EX P4, PT, RZ, UR13, PT, P4 ;  /* 0x0000000dff007c0c */ /* 0x000fe4000bf85340 */
[----:B------:R-:W-:Y:S02]  /*9e00*/  ISETP.NE.AND.EX P6, PT, RZ, UR12, PT, P6 ;  /* 0x0000000cff007c0c */ /* 0x000fe4000bfc5360 */
[----:B------:R-:W-:Y:S02]  /*9e10*/  ISETP.NE.AND.EX P5, PT, RZ, UR14, PT, P5 ;  /* 0x0000000eff007c0c */ /* 0x000fe4000bfa5350 */
[----:B------:R-:W-:Y:S02]  /*9e20*/  ISETP.NE.AND.EX P0, PT, RZ, UR11, PT, P0 ;  /* 0x0000000bff007c0c */ /* 0x000fe4000bf05300 */
[----:B------:R-:W-:-:S02]  /*9e30*/  ISETP.NE.AND.EX P1, PT, RZ, UR14, PT, P1 ;  /* 0x0000000eff007c0c */ /* 0x000fc4000bf25310 */
[----:B------:R-:W-:Y:S02]  /*9e40*/  ISETP.NE.AND.EX P3, PT, RZ, UR10, PT, P3 ;  /* 0x0000000aff007c0c */ /* 0x000fe4000bf65330 */
[----:B------:R-:W-:Y:S02]  /*9e50*/  ISETP.NE.AND.EX P2, PT, RZ, UR14, PT, P2 ;  /* 0x0000000eff007c0c */ /* 0x000fe4000bf45320 */
[----:B------:R-:W-:Y:S02]  /*9e60*/  SEL R18, R37, RZ, !P4 ;  /* 0x000000ff25127207 */ /* 0x000fe40006000000 */
[----:B------:R-:W-:Y:S02]  /*9e70*/  ISETP.NE.U32.AND P4, PT, R25, RZ, PT ;  /* 0x000000ff1900720c */ /* 0x000fe40003f85070 */
[----:B------:R-:W-:Y:S01]  /*9e80*/  SEL R19, R38, RZ, !P6 ;  /* 0x000000ff26137207 */ /* 0x000fe20007000000 */
[----:B------:R-:W-:Y:S01]  /*9e90*/  VIADD R18, R18, UR16 ;  /* 0x0000001012127c36 */ /* 0x000fe20008000000 */
[----:B------:R-:W-:-:S02]  /*9ea0*/  SEL R20, R39, RZ, !P5 ;  /* 0x000000ff27147207 */ /* 0x000fc40006800000 */
[----:B------:R-:W-:Y:S01]  /*9eb0*/  SEL R40, R40, RZ, !P0 ;  /* 0x000000ff28287207 */ /* 0x000fe20004000000 */
[----:B------:R-:W-:Y:S01]  /*9ec0*/  VIADD R19, R19, UR16 ;  /* 0x0000001013137c36 */ /* 0x000fe20008000000 */
[----:B------:R-:W-:Y:S01]  /*9ed0*/  SEL R22, R41, RZ, !P1 ;  /* 0x000000ff29167207 */ /* 0x000fe20004800000 */
[----:B------:R-:W-:Y:S01]  /*9ee0*/  VIADD R20, R20, UR16 ;  /* 0x0000001014147c36 */ /* 0x000fe20008000000 */
[----:B------:R-:W-:Y:S02]  /*9ef0*/  SEL R23, R42, RZ, !P3 ;  /* 0x000000ff2a177207 */ /* 0x000fe40005800000 */
[----:B------:R-:W-:Y:S01]  /*9f00*/  SEL R24, R43, RZ, !P2 ;  /* 0x000000ff2b187207 */ /* 0x000fe20005000000 */
[----:B------:R-:W-:Y:S01]  /*9f10*/  VIADD R22, R22, UR16 ;  /* 0x0000001016167c36 */ /* 0x000fe20008000000 */
[----:B------:R-:W-:Y:S01]  /*9f20*/  ISETP.NE.U32.AND P6, PT, R30, RZ, PT ;  /* 0x000000ff1e00720c */ /* 0x000fe20003fc5070 */
[----:B------:R-:W-:Y:S01]  /*9f30*/  VIADD R23, R23, UR16 ;  /* 0x0000001017177c36 */ /* 0x000fe20008000000 */
[----:B------:R-:W-:Y:S01]  /*9f40*/  ISETP.NE.U32.AND P5, PT, R65, RZ, PT ;  /* 0x000000ff4100720c */ /* 0x000fe20003fa5070 */
[----:B------:R-:W-:Y:S01]  /*9f50*/  VIADD R24, R24, UR16 ;  /* 0x0000001018187c36 */ /* 0x000fe20008000000 */
[----:B------:R-:W-:Y:S01]  /*9f60*/  ISETP.NE.U32.AND P0, PT, R66, RZ, PT ;  /* 0x000000ff4200720c */ /* 0x000fe20003f05070 */
[----:B------:R-:W-:Y:S01]  /*9f70*/  STS.128 [R0+0x10], R16 ;  /* 0x0000101000007388 */ /* 0x000fe20000000c00 */
[----:B------:R-:W-:-:S02]  /*9f80*/  ISETP.NE.U32.AND P1, PT, R31, RZ, PT ;  /* 0x000000ff1f00720c */ /* 0x000fc40003f25070 */
[----:B------:R-:W-:Y:S02]  /*9f90*/  ISETP.NE.U32.AND P3, PT, R51, RZ, PT ;  /* 0x000000ff3300720c */ /* 0x000fe40003f65070 */
[----:B------:R-:W-:Y:S01]  /*9fa0*/  ISETP.NE.U32.AND P2, PT, R21, RZ, PT ;  /* 0x000000ff1500720c */ /* 0x000fe20003f45070 */
[----:B------:R-:W-:Y:S01]  /*9fb0*/  VIADD R21, R40, UR16 ;  /* 0x0000001028157c36 */ /* 0x000fe20008000000 */
[----:B------:R-:W-:Y:S02]  /*9fc0*/  ISETP.NE.AND.EX P4, PT, RZ, UR9, PT, P4 ;  /* 0x00000009ff007c0c */ /* 0x000fe4000bf85340 */
[----:B------:R-:W-:Y:S02]  /*9fd0*/  ISETP.NE.AND.EX P6, PT, RZ, UR8, PT, P6 ;  /* 0x00000008ff007c0c */ /* 0x000fe4000bfc5360 */
[----:B------:R-:W-:Y:S01]  /*9fe0*/  ISETP.NE.AND.EX P5, PT, RZ, UR14, PT, P5 ;  /* 0x0000000eff007c0c */ /* 0x000fe2000bfa5350 */
[----:B------:R-:W-:Y:S01]  /*9ff0*/  STS.128 [R0+0x20], R20 ;  /* 0x0000201400007388 */ /* 0x000fe20000000c00 */
[----:B------:R-:W-:-:S02]  /*a000*/  ISETP.NE.AND.EX P0, PT, RZ, UR14, PT, P0 ;  /* 0x0000000eff007c0c */ /* 0x000fc4000bf05300 */
[----:B------:R-:W-:Y:S02]  /*a010*/  ISETP.NE.AND.EX P1, PT, RZ, UR7, PT, P1 ;  /* 0x00000007ff007c0c */ /* 0x000fe4000bf25310 */
[----:B------:R-:W-:Y:S02]  /*a020*/  ISETP.NE.AND.EX P3, PT, RZ, UR6, PT, P3 ;  /* 0x00000006ff007c0c */ /* 0x000fe4000bf65330 */
[----:B------:R-:W-:Y:S02]  /*a030*/  ISETP.NE.AND.EX P2, PT, RZ, UR5, PT, P2 ;  /* 0x00000005ff007c0c */ /* 0x000fe4000bf45320 */
[----:B------:R-:W-:Y:S02]  /*a040*/  SEL R25, R44, RZ, !P4 ;  /* 0x000000ff2c197207 */ /* 0x000fe40006000000 */
[----:B0-----:R-:W-:Y:S02]  /*a050*/  ISETP.NE.AND P4, PT, R56, RZ, PT ;  /* 0x000000ff3800720c */ /* 0x001fe40003f85270 */
[----:B------:R-:W-:Y:S01]  /*a060*/  SEL R26, R45, RZ, !P6 ;  /* 0x000000ff2d1a7207 */ /* 0x000fe20007000000 */
[----:B------:R-:W-:Y:S01]  /*a070*/  VIADD R25, R25, UR16 ;  /* 0x0000001019197c36 */ /* 0x000fe20008000000 */
[----:B------:R-:W-:-:S02]  /*a080*/  SEL R27, R46, RZ, !P5 ;  /* 0x000000ff2e1b7207 */ /* 0x000fc40006800000 */
        /* <DEDUP_REMOVED lines=9> */
[----:B------:R-:W-:Y:S01]  /*a120*/  VIADD R30, R30, UR16 ;  /* 0x000000101e1e7c36 */ /* 0x000fe20008000000 */
[----:B------:R-:W-:Y:S01]  /*a130*/  IADD3 R11, P0, PT, R60, R10, RZ ;  /* 0x0000000a3c0b7210 */ /* 0x000fe20007f1e0ff */
[----:B------:R-:W-:Y:S01]  /*a140*/  VIADD R31, R31, UR16 ;  /* 0x000000101f1f7c36 */ /* 0x000fe20008000000 */
[----:B------:R-:W0:Y:S01]  /*a150*/  LDCU.64 UR16, c[0x0][0x398] ;  /* 0x00007300ff1077ac */ /* 0x000e220008000a00 */
[----:B------:R-:W-:-:S02]  /*a160*/  LOP3.LUT R34, R56, 0x1f, RZ, 0xc0, !PT ;  /* 0x0000001f38227812 */ /* 0x000fc400078ec0ff */
[----:B-1----:R-:W-:Y:S01]  /*a170*/  IMAD.X R12, RZ, RZ, R61, P0 ;  /* 0x000000ffff0c7224 */ /* 0x002fe200000e063d */
[----:B------:R-:W-:Y:S01]  /*a180*/  STS.128 [R0+0x40], R28 ;  /* 0x0000401c00007388 */ /* 0x000fe20000000c00 */
[----:B------:R-:W-:-:S03]  /*a190*/  NOP ;  /* 0x0000000000007918 */ /* 0x000fc60000000000 */
[----:B------:R-:W-:Y:S01]  /*a1a0*/  LDS R3, [R2] ;  /* 0x0000000002037984 */ /* 0x000fe20000000800 */
[----:B------:R-:W-:-:S03]  /*a1b0*/  LOP3.LUT R32, R56, 0x3e0, RZ, 0xc0, !PT ;  /* 0x000003e038207812 */ /* 0x000fc600078ec0ff */
[----:B------:R-:W-:Y:S02]  /*a1c0*/  LDS R33, [R2+0x80] ;  /* 0x0000800002217984 */ /* 0x000fe40000000800 */
[----:B------:R-:W-:Y:S02]  /*a1d0*/  IMAD R32, R32, 0x14, R34 ;  /* 0x0000001420207824 */ /* 0x000fe400078e0222 */
[----:B------:R-:W-:Y:S02]  /*a1e0*/  LDS R35, [R2+0x100] ;  /* 0x0001000002237984 */ /* 0x000fe40000000800 */
[----:B------:R-:W-:Y:S02]  /*a1f0*/  VIADD R32, R32, 0x1a0 ;  /* 0x000001a020207836 */ /* 0x000fe40000000000 */
[----:B------:R-:W-:Y:S04]  /*a200*/  LDS R37, [R2+0x180] ;  /* 0x0001800002257984 */ /* 0x000fe80000000800 */
        /* <DEDUP_REMOVED lines=16> */
[----:B------:R-:W-:Y:S01]  /*a310*/  @!P4 STS [UR15+0x4600], R52 ;  /* 0x00460034ff00c988 */ /* 0x000fe2000800080f */
[----:B------:R-:W-:Y:S06]  /*a320*/  BAR.SYNC.DEFER_BLOCKING 0x0 ;  /* 0x0000000000007b1d */ /* 0x000fec0000010000 */
[----:B------:R-:W1:Y:S02]  /*a330*/  LDS R0, [UR15+0x4600] ;  /* 0x0046000fff007984 */ /* 0x000e640008000800 */
[----:B-1----:R-:W-:-:S02]  /*a340*/  ISETP.GE.AND P5, PT, R10, R0, PT ;  /* 0x000000000a00720c */ /* 0x002fc40003fa6270 */
[----:B0-----:R-:W-:Y:S02]  /*a350*/  LEA R10, P0, R11, UR16, 0x2 ;  /* 0x000000100b0a7c11 */ /* 0x001fe4000f8010ff */
[-C--:B------:R-:W-:Y:S02]  /*a360*/  ISETP.GE.AND P4, PT, R68, R0.reuse, PT ;  /* 0x000000004400720c */ /* 0x080fe40003f86270 */
[-C--:B------:R-:W-:Y:S02]  /*a370*/  ISETP.GE.AND P3, PT, R67, R0.reuse, PT ;  /* 0x000000004300720c */ /* 0x080fe40003f66270 */
[-C--:B------:R-:W-:Y:S02]  /*a380*/  ISETP.GE.AND P2, PT, R59, R0.reuse, PT ;  /* 0x000000003b00720c */ /* 0x080fe40003f46270 */
[----:B------:R-:W-:Y:S02]  /*a390*/  LEA.HI.X R11, R11, UR17, R12, 0x2, P0 ;  /* 0x000000110b0b7c11 */ /* 0x000fe400080f140c */
[----:B------:R-:W-:-:S02]  /*a3a0*/  ISETP.GE.AND P1, PT, R55, R0, PT ;  /* 0x000000003700720c */ /* 0x000fc40003f26270 */
[-C--:B------:R-:W-:Y:S01]  /*a3b0*/  ISETP.GE.AND P0, PT, R54, R0.reuse, PT ;  /* 0x000000003600720c */ /* 0x080fe20003f06270 */
[----:B------:R0:W-:Y:S01]  /*a3c0*/  @!P5 STG.E desc[UR18][R10.64], R3 ;  /* 0x000000030a00d986 */ /* 0x0001e2000c101912 */
[-C--:B------:R-:W-:Y:S02]  /*a3d0*/  ISETP.GE.AND P6, PT, R53, R0.reuse, PT ;  /* 0x000000003500720c */ /* 0x080fe40003fc6270 */
[-C--:B------:R-:W-:Y:S01]  /*a3e0*/  ISETP.GE.AND P5, PT, R9, R0.reuse, PT ;  /* 0x000000000900720c */ /* 0x080fe20003fa6270 */
[----:B------:R0:W-:Y:S01]  /*a3f0*/  @!P4 STG.E desc[UR18][R10.64+0x80], R33 ;  /* 0x000080210a00c986 */ /* 0x0001e2000c101912 */
[----:B------:R-:W-:-:S03]  /*a400*/  ISETP.GE.AND P4, PT, R8, R0, PT ;  /* 0x000000000800720c */ /* 0x000fc60003f86270 */
        /* <DEDUP_REMOVED lines=22> */
[----:B------:R0:W-:Y:S04]  /*a570*/  @!P6 STG.E desc[UR18][R10.64+0x680], R29 ;  /* 0x0006801d0a00e986 */ /* 0x0001e8000c101912 */
[----:B------:R0:W-:Y:S04]  /*a580*/  @!P5 STG.E desc[UR18][R10.64+0x700], R31 ;  /* 0x0007001f0a00d986 */ /* 0x0001e8000c101912 */
[----:B------:R0:W-:Y:S04]  /*a590*/  @!P4 STG.E desc[UR18][R10.64+0x780], R41 ;  /* 0x000780290a00c986 */ /* 0x0001e8000c101912 */
[----:B------:R0:W-:Y:S04]  /*a5a0*/  @!P3 STG.E desc[UR18][R10.64+0x800], R43 ;  /* 0x0008002b0a00b986 */ /* 0x0001e8000c101912 */
[----:B------:R0:W-:Y:S04]  /*a5b0*/  @!P2 STG.E desc[UR18][R10.64+0x880], R45 ;  /* 0x0008802d0a00a986 */ /* 0x0001e8000c101912 */
[----:B------:R0:W-:Y:S01]  /*a5c0*/  @!P1 STG.E desc[UR18][R10.64+0x900], R47 ;  /* 0x0009002f0a009986 */ /* 0x0001e2000c101912 */
[----:B------:R-:W-:Y:S05]  /*a5d0*/  @P0 EXIT ;  /* 0x000000000000094d */ /* 0x000fea0003800000 */
[----:B------:R-:W-:Y:S01]  /*a5e0*/  STG.E desc[UR18][R10.64+0x980], R49 ;  /* 0x000980310a007986 */ /* 0x000fe2000c101912 */
[----:B------:R-:W-:Y:S05]  /*a5f0*/  EXIT ;  /* 0x000000000000794d */ /* 0x000fea0003800000 */
.L_x_5:
[----:B------:R-:W-:Y:S01]  /*a600*/  BSSY B1, `(.L_x_30) ;  /* 0x0000006000017945 */ /* 0x000fe20003800000 */
[----:B------:R-:W-:Y:S01]  /*a610*/  PLOP3.LUT P1, PT, P1, PT, PT, 0x8, 0x80 ;  /* 0x000000000080781c */ /* 0x000fe20000f2e170 */
[----:B------:R-:W-:-:S12]  /*a620*/  IMAD.MOV.U32 R16, RZ, RZ, -0x1 ;  /* 0xffffffffff107424 */ /* 0x000fd800078e00ff */
[----:B------:R-:W-:Y:S05]  /*a630*/  WARPSYNC.COLLECTIVE R16, `(.L_x_31) ;  /* 0x0000000010087348 */ /* 0x000fea0003c00000 */
[----:B------:R-:W-:Y:S01]  /*a640*/  VOTE.ANY P1, P1 ;  /* 0x0000000000ff7806 */ /* 0x000fe20000820100 */
[----:B------:R-:W-:-:S12]  /*a650*/  ENDCOLLECTIVE ;  /* 0x000000000000791b */ /* 0x000fd80003800000 */
.L_x_31:
[----:B------:R-:W-:Y:S05]  /*a660*/  BSYNC B1 ;  /* 0x0000000000017941 */ /* 0x000fea0003800000 */
.L_x_30:
[----:B------:R-:W-:Y:S05]  /*a670*/  BRA `(.L_x_32) ;  /* 0xffffff8400bc7947 */ /* 0x000fea000383ffff */
.L_x_7:
[----:B------:R-:W0:Y:S01]  /*a680*/  S2R R72, SR_GEMASK ;  /* 0x0000000000487919 */ /* 0x000e220000003c00 */
[----:B------:R-:W-:Y:S01]  /*a690*/  BSSY B1, `(.L_x_33) ;  /* 0x0000006000017945 */ /* 0x000fe20003800000 */
[----:B------:R-:W-:Y:S01]  /*a6a0*/  PLOP3.LUT P1, PT, P1, PT, PT, 0x8, 0x80 ;  /* 0x000000000080781c */ /* 0x000fe20000f2e170 */
[----:B------:R-:W-:-:S12]  /*a6b0*/  IMAD.MOV.U32 R16, RZ, RZ, -0x1 ;  /* 0xffffffffff107424 */ /* 0x000fd800078e00ff */
[----:B0-----:R-:W-:Y:S05]  /*a6c0*/  WARPSYNC.COLLECTIVE R16, `(.L_x_34) ;  /* 0x0000000010087348 */ /* 0x001fea0003c00000 */
[----:B------:R-:W-:Y:S01]  /*a6d0*/  VOTE.ANY R16, PT, P1 ;  /* 0x0000000000107806 */ /* 0x000fe200008e0100 */
[----:B0-----:R-:W-:Y:S06]  /*a6e0*/  ENDCOLLECTIVE ;  /* 0x000000000000791b */ /* 0x001fec0003800000 */
.L_x_34:
[----:B------:R-:W-:Y:S05]  /*a6f0*/  BSYNC B1 ;  /* 0x0000000000017941 */ /* 0x000fea0003800000 */
.L_x_33:
[----:B------:R-:W-:Y:S01]  /*a700*/  LOP3.LUT R16, R16, 0x80000000, R72, 0xec, !PT ;  /* 0x8000000010107812 */ /* 0x000fe200078eec48 */
[----:B------:R-:W-:Y:S01]  /*a710*/  IMAD.MOV.U32 R18, RZ, RZ, 0x1 ;  /* 0x00000001ff127424 */ /* 0x000fe200078e00ff */
[----:B------:R-:W-:-:S03]  /*a720*/  ISETP.NE.AND P2, PT, R8, RZ, PT ;  /* 0x000000ff0800720c */ /* 0x000fc60003f45270 */
[----:B------:R-:W-:-:S05]  /*a730*/  VIADD R17, R16, 0xffffffff ;  /* 0xffffffff10117836 */ /* 0x000fca0000000000 */
[----:B------:R-:W-:Y:S01]  /*a740*/  LOP3.LUT R62, R16, R17, RZ, 0xc, !PT ;  /* 0x00000011103e7212 */ /* 0x000fe200078e0cff */
[----:B------:R-:W-:Y:S02]  /*a750*/  IMAD.MOV.U32 R17, RZ, RZ, R8 ;  /* 0x000000ffff117224 */ /* 0x000fe400078e0008 */
[----:B------:R-:W-:Y:S01]  /*a760*/  IMAD.MOV.U32 R16, RZ, RZ, -0x1 ;  /* 0xffffffffff107424 */ /* 0x000fe200078e00ff */
[----:B------:R0:W1:Y:S02]  /*a770*/  POPC R19, R62 ;  /* 0x0000003e00137309 */ /* 0x0000640000000000 */
[----:B0-----:R-:W-:-:S07]  /*a780*/  VIADD R62, R22, 0x2 ;  /* 0x00000002163e7836 */ /* 0x001fce0000000000 */
[----:B-1----:R-:W-:Y:S05]  /*a790*/  WARPSYNC.COLLECTIVE R16, `(.L_x_35) ;  /* 0x0000000010087348 */ /* 0x002fea0003c00000 */
[----:B-1----:R0:W1:Y:S02]  /*a7a0*/  SHFL.DOWN P1, R20, R17, R18, R19 ;  /* 0x0800001211147389 */ /* 0x0020640000020013 */
[----:B01----:R-:W-:Y:S05]  /*a7b0*/  ENDCOLLECTIVE ;  /* 0x000000000000791b */ /* 0x003fea0003800000 */
.L_x_35:
[----:B------:R-:W-:Y:S02]  /*a7c0*/  IMAD.MOV.U32 R17, RZ, RZ, R9 ;  /* 0x000000ffff117224 */ /* 0x000fe400078e0009 */
[----:B------:R-:W-:-:S07]  /*a7d0*/  IMAD.MOV.U32 R58, RZ, RZ, R20 ;  /* 0x000000ffff3a7224 */ /* 0x000fce00078e0014 */
[----:B------:R-:W-:Y:S05]  /*a7e0*/  WARPSYNC.COLLECTIVE R16, `(.L_x_36) ;  /* 0x0000000010087348 */ /* 0x000fea0003c00000 */
[----:B------:R0:W1:Y:S02]  /*a7f0*/  SHFL.DOWN P1, R20, R17, R18, R19 ;  /* 0x0800001211147389 */ /* 0x0000640000020013 */
[----:B01----:R-:W-:Y:S05]  /*a800*/  ENDCOLLECTIVE ;  /* 0x000000000000791b */ /* 0x003fea0003800000 */
.L_x_36:
[----:B------:R-:W-:Y:S01]  /*a810*/  IMAD.MOV.U32 R18, RZ, RZ, 0x2 ;  /* 0x00000002ff127424 */ /* 0x000fe200078e00ff */
[----:B------:R-:W-:Y:S02]  /*a820*/  ISETP.GE.AND P1, PT, R22, R19, PT ;  /* 0x000000131600720c */ /* 0x000fe40003f26270 */
[----:B------:R-:W-:Y:S02]  /*a830*/  SEL R20, R20, RZ, !P2 ;  /* 0x000000ff14147207 */ /* 0x000fe40005000000 */
[----:B------:R-:W-:Y:S02]  /*a840*/  SEL R63, R58, RZ, !P1 ;  /* 0x000000ff3a3f7207 */ /* 0x000fe40004800000 */
[----:B------:R-:W-:Y:S02]  /*a850*/  SEL R65, R20, RZ, !P1 ;  /* 0x000000ff14417207 */ /* 0x000fe40004800000 */
[----:B------:R-:W-:-:S03]  /*a860*/  LOP3.LUT P2, R58, R63, RZ, R8, 0xfa, !PT ;  /* 0x000000ff3f3a7212 */ /* 0x000fc6000784fa08 */
[----:B------:R-:W-:Y:S02]  /*a870*/  IMAD.IADD R64, R9, 0x1, R65 ;  /* 0x0000000109407824 */ /* 0x000fe400078e0241 */
[----:B------:R-:W-:-:S08]  /*a880*/  IMAD.MOV.U32 R17, RZ, RZ, R58 ;  /* 0x000000ffff117224 */ /* 0x000fd000078e003a */
[----:B------:R-:W-:Y:S05]  /*a890*/  WARPSYNC.COLLECTIVE R16, `(.L_x_37) ;  /* 0x0000000010087348 */ /* 0x000fea0003c00000 */
[----:B------:R0:W1:Y:S02]  /*a8a0*/  SHFL.DOWN P1, R20, R17, R18, R19 ;  /* 0x0800001211147389 */ /* 0x0000640000020013 */
[----:B01----:R-:W-:Y:S05]  /*a8b0*/  ENDCOLLECTIVE ;  /* 0x000000000000791b */ /* 0x003fea0003800000 */
.L_x_37:
[----:B------:R-:W-:Y:S02]  /*a8c0*/  IMAD.MOV.U32 R17, RZ, RZ, R64 ;  /* 0x000000ffff117224 */ /* 0x000fe400078e0040 */
[----:B------:R-:W-:-:S07]  /*a8d0*/  IMAD.MOV.U32 R63, RZ, RZ, R20 ;  /* 0x000000ffff3f7224 */ /* 0x000fce00078e0014 */
[----:B------:R-:W-:Y:S05]  /*a8e0*/  WARPSYNC.COLLECTIVE R16, `(.L_x_38) ;  /* 0x0000000010087348 */ /* 0x000fea0003c00000 */
[----:B------:R0:W1:Y:S02]  /*a8f0*/  SHFL.DOWN P1, R20, R17, R18, R19 ;  /* 0x0800001211147389 */ /* 0x0000640000020013 */
[----:B01----:R-:W-:Y:S05]  /*a900*/  ENDCOLLECTIVE ;  /* 0x000000000000791b */ /* 0x003fea0003800000 */
.L_x_38:
[----:B------:R-:W-:Y:S01]  /*a910*/  IMAD.MOV.U32 R18, RZ, RZ, 0x4 ;  /* 0x00000004ff127424 */ /* 0x000fe200078e00ff */
[----:B------:R-:W-:Y:S02]  /*a920*/  ISETP.GT.AND P1, PT, R62, R19, PT ;  /* 0x000000133e00720c */ /* 0x000fe40003f24270 */
[----:B------:R-:W-:Y:S02]  /*a930*/  SEL R20, R20, RZ, !P2 ;  /* 0x000000ff14147207 */ /* 0x000fe40005000000 */
[----:B------:R-:W-:Y:S02]  /*a940*/  SEL R63, R63, RZ, !P1 ;  /* 0x000000ff3f3f7207 */ /* 0x000fe40004800000 */
[----:B------:R-:W-:Y:S02]  /*a950*/  SEL R9, R20, RZ, !P1 ;  /* 0x000000ff14097207 */ /* 0x000fe40004800000 */
[----:B------:R-:W-:Y:S01]  /*a960*/  LOP3.LUT P2, R66, R58, RZ, R63, 0xfa, !PT ;  /* 0x000000ff3a427212 */ /* 0x000fe2000784fa3f */
[----:B------:R-:W-:-:S02]  /*a970*/  VIADD R63, R22, 0x4 ;  /* 0x00000004163f7836 */ /* 0x000fc40000000000 */
[----:B------:R-:W-:Y:S02]  /*a980*/  IMAD.IADD R68, R64, 0x1, R9 ;  /* 0x0000000140447824 */ /* 0x000fe400078e0209 */
[----:B------:R-:W-:Y:S02]  /*a990*/  IMAD.MOV.U32 R17, RZ, RZ, R66 ;  /* 0x000000ffff117224 */ /* 0x000fe400078e0042 */
[----:B------:R-:W-:-:S07]  /*a9a0*/  VIADD R64, R22, 0x8 ;  /* 0x0000000816407836 */ /* 0x000fce0000000000 */
[----:B------:R-:W-:Y:S05]  /*a9b0*/  WARPSYNC.COLLECTIVE R16, `(.L_x_39) ;  /* 0x0000000010087348 */ /* 0x000fea0003c00000 */
[----:B------:R0:W1:Y:S02]  /*a9c0*/  SHFL.DOWN P1, R20, R17, R18, R19 ;  /* 0x0800001211147389 */ /* 0x0000640000020013 */
[----:B01----:R-:W-:Y:S05]  /*a9d0*/  ENDCOLLECTIVE ;  /* 0x000000000000791b */ /* 0x003fea0003800000 */
.L_x_39:
[----:B------:R-:W-:Y:S02]  /*a9e0*/  IMAD.MOV.U32 R17, RZ, RZ, R68 ;  /* 0x000000ffff117224 */ /* 0x000fe400078e0044 */
[----:B------:R-:W-:-:S07]  /*a9f0*/  IMAD.MOV.U32 R9, RZ, RZ, R20 ;  /* 0x000000ffff097224 */ /* 0x000fce00078e0014 */
[----:B------:R-:W-:Y:S05]  /*aa00*/  WARPSYNC.COLLECTIVE R16, `(.L_x_40) ;  /* 0x0000000010087348 */ /* 0x000fea0003c00000 */
[----:B------:R0:W1:Y:S02]  /*aa10*/  SHFL.DOWN P1, R20, R17, R18, R19 ;  /* 0x0800001211147389 */ /* 0x0000640000020013 */
[----:B01----:R-:W-:Y:S05]  /*aa20*/  ENDCOLLECTIVE ;  /* 0x000000000000791b */ /* 0x003fea0003800000 */
.L_x_40:
[----:B------:R-:W-:Y:S01]  /*aa30*/  IMAD.MOV.U32 R18, RZ, RZ, 0x8 ;  /* 0x00000008ff127424 */ /* 0x000fe200078e00ff */
[----:B------:R-:W-:Y:S02]  /*aa40*/  ISETP.GT.AND P1, PT, R63, R19, PT ;  /* 0x000000133f00720c */ /* 0x000fe40003f24270 */
        /* <DEDUP_REMOVED lines=9> */
.L_x_41:
[----:B------:R-:W-:Y:S02]  /*aae0*/  IMAD.MOV.U32 R17, RZ, RZ, R8 ;  /* 0x000000ffff117224 */ /* 0x000fe400078e0008 */
[----:B------:R-:W-:-:S07]  /*aaf0*/  IMAD.MOV.U32 R9, RZ, RZ, R20 ;  /* 0x000000ffff097224 */ /* 0x000fce00078e0014 */
[----:B------:R-:W-:Y:S05]  /*ab00*/  WARPSYNC.COLLECTIVE R16, `(.L_x_42) ;  /* 0x0000000010087348 */ /* 0x000fea0003c00000 */
[----:B------:R0:W1:Y:S02]  /*ab10*/  SHFL.DOWN P1, R20, R17, R18, R19 ;  /* 0x0800001211147389 */ /* 0x0000640000020013 */
[----:B01----:R-:W-:Y:S05]  /*ab20*/  ENDCOLLECTIVE ;  /* 0x000000000000791b */ /* 0x003fea0003800000 */
.L_x_42:
[----:B------:R-:W-:Y:S01]  /*ab30*/  IMAD.MOV.U32 R18, RZ, RZ, 0x10 ;  /* 0x00000010ff127424 */ /* 0x000fe200078e00ff */
[----:B------:R-:W-:Y:S02]  /*ab40*/  ISETP.GT.AND P1, PT, R64, R19, PT ;  /* 0x000000134000720c */ /* 0x000fe40003f24270 */
[----:B------:R-:W-:Y:S02]  /*ab50*/  SEL R20, R20, RZ, !P2 ;  /* 0x000000ff14147207 */ /* 0x000fe40005000000 */
[----:B------:R-:W-:Y:S02]  /*ab60*/  SEL R9, R9, RZ, !P1 ;  /* 0x000000ff09097207 */ /* 0x000fe40004800000 */
[----:B------:R-:W-:Y:S02]  /*ab70*/  SEL R65, R20, RZ, !P1 ;  /* 0x000000ff14417207 */ /* 0x000fe40004800000 */
[----:B------:R-:W-:-:S03]  /*ab80*/  LOP3.LUT P2, R68, R74, RZ, R9, 0xfa, !PT ;  /* 0x000000ff4a447212 */ /* 0x000fc6000784fa09 */
[----:B------:R-:W-:Y:S02]  /*ab90*/  IMAD.IADD R58, R8, 0x1, R65 ;  /* 0x00000001083a7824 */ /* 0x000fe400078e0241 */
[----:B------:R-:W-:Y:S01]  /*aba0*/  IMAD.MOV.U32 R17, RZ, RZ, R68 ;  /* 0x000000ffff117224 */ /* 0x000fe200078e0044 */
[----:B------:R-:W0:Y:S01]  /*abb0*/  LDC.64 R8, c[0x0][0x3a0] ;  /* 0x0000e800ff087b82 */ /* 0x000e220000000a00 */
[----:B------:R-:W-:-:S07]  /*abc0*/  VIADD R65, R22, 0x10 ;  /* 0x0000001016417836 */ /* 0x000fce0000000000 */
[----:B0-----:R-:W-:Y:S05]  /*abd0*/  WARPSYNC.COLLECTIVE R16, `(.L_x_43) ;  /* 0x0000000010087348 */ /* 0x001fea0003c00000 */
[----:B------:R1:W2:Y:S02]  /*abe0*/  SHFL.DOWN P1, R20, R17, R18, R19 ;  /* 0x0800001211147389 */ /* 0x0002a40000020013 */
[----:B012---:R-:W-:Y:S05]  /*abf0*/  ENDCOLLECTIVE ;  /* 0x000000000000791b */ /* 0x007fea0003800000 */
.L_x_43:
[----:B------:R-:W-:Y:S01]  /*ac00*/  ISETP.GT.AND P3, PT, R65, R19, PT ;  /* 0x000000134100720c */ /* 0x000fe20003f64270 */
[----:B------:R-:W-:Y:S02]  /*ac10*/  IMAD.MOV.U32 R17, RZ, RZ, R58 ;  /* 0x000000ffff117224 */ /* 0x000fe400078e003a */
[----:B------:R-:W-:-:S10]  /*ac20*/  IMAD.MOV.U32 R67, RZ, RZ, R20 ;  /* 0x000000ffff437224 */ /* 0x000fd400078e0014 */
[----:B------:R-:W-:Y:S05]  /*ac30*/  WARPSYNC.COLLECTIVE R16, `(.L_x_44) ;  /* 0x0000000010087348 */ /* 0x000fea0003c00000 */
[----:B------:R0:W1:Y:S02]  /*ac40*/  SHFL.DOWN P1, R20, R17, R18, R19 ;  /* 0x0800001211147389 */ /* 0x0000640000020013 */
[----:B01----:R-:W-:Y:S05]  /*ac50*/  ENDCOLLECTIVE ;  /* 0x000000000000791b */ /* 0x003fea0003800000 */
.L_x_44:
[----:B------:R-:W-:Y:S02]  /*ac60*/  ISETP.NE.U32.AND P1, PT, R10, 0x65, PT ;  /* 0x000000650a00780c */ /* 0x000fe40003f25070 */
[----:B------:R-:W-:Y:S02]  /*ac70*/  SEL R20, R20, RZ, !P2 ;  /* 0x000000ff14147207 */ /* 0x000fe40005000000 */
[----:B------:R-:W-:Y:S02]  /*ac80*/  ISETP.NE.AND.EX P1, PT, R11, RZ, PT, P1 ;  /* 0x000000ff0b00720c */ /* 0x000fe40003f25310 */
[----:B------:R-:W-:Y:S01]  /*ac90*/  IADD3 R66, P2, PT, R8, 0x200, RZ ;  /* 0x0000020008427810 */ /* 0x000fe20007f5e0ff */
[----:B------:R-:W-:Y:S01]  /*aca0*/  IMAD.IADD R8, R56, 0x1, R69 ;  /* 0x0000000138087824 */ /* 0x000fe200078e0245 */
[----:B------:R-:W-:Y:S02]  /*acb0*/  SEL R17, R20, RZ, !P3 ;  /* 0x000000ff14117207 */ /* 0x000fe40005800000 */
[----:B------:R-:W-:Y:S01]  /*acc0*/  SEL R11, R67, RZ, !P3 ;  /* 0x000000ff430b7207 */ /* 0x000fe20005800000 */
[----:B------:R-:W-:-:S02]  /*acd0*/  IMAD.X R67, RZ, RZ, R9, P2 ;  /* 0x000000ffff437224 */ /* 0x000fc400010e0609 */
[----:B------:R-:W-:Y:S01]  /*ace0*/  IMAD.IADD R58, R58, 0x1, R17 ;  /* 0x000000013a3a7824 */ /* 0x000fe200078e0211 */
[----:B------:R-:W-:-:S07]  /*acf0*/  LOP3.LUT R56, R11, R68, RZ, 0xfc, !PT ;  /* 0x000000440b387212 */ /* 0x000fce00078efcff */
[----:B------:R-:W-:Y:S05]  /*ad00*/  WARPSYNC.COLLECTIVE R16, `(.L_x_45) ;  /* 0x0000000010087348 */ /* 0x000fea0003c00000 */
[----:B------:R-:W-:Y:S01]  /*ad10*/  VOTE.ALL P1, P1 ;  /* 0x0000000000ff7806 */ /* 0x000fe20000820000 */
[----:B------:R-:W-:-:S12]  /*ad20*/  ENDCOLLECTIVE ;  /* 0x000000000000791b */ /* 0x000fd80003800000 */
.L_x_45:
[----:B------:R-:W-:Y:S05]  /*ad30*/  BRA `(.L_x_46) ;  /* 0xffffff84000c7947 */ /* 0x000fea000383ffff */
.L_x_9:
[----:B------:R-:W-:Y:S01]  /*ad40*/  BSSY B1, `(.L_x_47) ;  /* 0x0000006000017945 */ /* 0x000fe20003800000 */
[----:B------:R-:W-:Y:S01]  /*ad50*/  PLOP3.LUT P1, PT, P1, PT, PT, 0x8, 0x80 ;  /* 0x000000000080781c */ /* 0x000fe20000f2e170 */
[----:B------:R-:W-:-:S12]  /*ad60*/  IMAD.MOV.U32 R16, RZ, RZ, -0x1 ;  /* 0xffffffffff107424 */ /* 0x000fd800078e00ff */
[----:B------:R-:W-:Y:S05]  /*ad70*/  WARPSYNC.COLLECTIVE R16, `(.L_x_48) ;  /* 0x0000000010087348 */ /* 0x000fea0003c00000 */
[----:B------:R-:W-:Y:S01]  /*ad80*/  VOTE.ANY P1, P1 ;  /* 0x0000000000ff7806 */ /* 0x000fe20000820100 */
[----:B------:R-:W-:-:S12]  /*ad90*/  ENDCOLLECTIVE ;  /* 0x000000000000791b */ /* 0x000fd80003800000 */
.L_x_48:
[----:B------:R-:W-:Y:S05]  /*ada0*/  BSYNC B1 ;  /* 0x0000000000017941 */ /* 0x000fea0003800000 */
.L_x_47:
[----:B------:R-:W-:Y:S05]  /*adb0*/  BRA `(.L_x_49) ;  /* 0xffffff8400807947 */ /* 0x000fea000383ffff */
.L_x_11:
[----:B------:R-:W-:Y:S01]  /*adc0*/  BSSY B1, `(.L_x_50) ;  /* 0x0000006000017945 */ /* 0x000fe20003800000 */
[----:B------:R-:W-:Y:S01]  /*add0*/  PLOP3.LUT P1, PT, P1, PT, PT, 0x8, 0x80 ;  /* 0x000000000080781c */ /* 0x000fe20000f2e170 */
[----:B------:R-:W-:-:S12]  /*ade0*/  IMAD.MOV.U32 R16, RZ, RZ, -0x1 ;  /* 0xffffffffff107424 */ /* 0x000fd800078e00ff */
[----:B------:R-:W-:Y:S05]  /*adf0*/  WARPSYNC.COLLECTIVE R16, `(.L_x_51) ;  /* 0x0000000010087348 */ /* 0x000fea0003c00000 */
[----:B------:R-:W-:Y:S01]  /*ae00*/  VOTE.ANY R16, PT, P1 ;  /* 0x0000000000107806 */ /* 0x000fe200008e0100 */
[----:B------:R-:W-:Y:S06]  /*ae10*/  ENDCOLLECTIVE ;  /* 0x000000000000791b */ /* 0x000fec0003800000 */
.L_x_51:
[----:B------:R-:W-:Y:S05]  /*ae20*/  BSYNC B1 ;  /* 0x0000000000017941 */ /* 0x000fea0003800000 */
.L_x_50:
[----:B------:R-:W-:Y:S01]  /*ae30*/  LOP3.LUT R16, R16, 0x80000000, R72, 0xec, !PT ;  /* 0x8000000010107812 */ /* 0x000fe200078eec48 */
[----:B------:R-:W-:Y:S01]  /*ae40*/  IMAD.MOV.U32 R18, RZ, RZ, 0x1 ;  /* 0x00000001ff127424 */ /* 0x000fe200078e00ff */
[----:B------:R-:W-:Y:S01]  /*ae50*/  ISETP.NE.AND P2, PT, R8, RZ, PT ;  /* 0x000000ff0800720c */ /* 0x000fe20003f45270 */
[----:B------:R-:W-:Y:S02]  /*ae60*/  VIADD R68, R68, 0xffffffe0 ;  /* 0xffffffe044447836 */ /* 0x000fe40000000000 */
[----:B------:R-:W-:-:S05]  /*ae70*/  VIADD R17, R16, 0xffffffff ;  /* 0xffffffff10117836 */ /* 0x000fca0000000000 */
[----:B------:R-:W-:Y:S01]  /*ae80*/  LOP3.LUT R74, R16, R17, RZ, 0xc, !PT ;  /* 0x00000011104a7212 */ /* 0x000fe200078e0cff */
[----:B------:R-:W-:Y:S02]  /*ae90*/  IMAD.MOV.U32 R17, RZ, RZ, R8 ;  /* 0x000000ffff117224 */ /* 0x000fe400078e0008 */
[----:B------:R-:W-:Y:S01]  /*aea0*/  IMAD.MOV.U32 R16, RZ, RZ, -0x1 ;  /* 0xffffffffff107424 */ /* 0x000fe200078e00ff */
[----:B------:R0:W1:Y:S06]  /*aeb0*/  POPC R19, R74 ;  /* 0x0000004a00137309 */ /* 0x00006c0000000000 */
[----:B01----:R-:W-:Y:S05]  /*aec0*/  WARPSYNC.COLLECTIVE R16, `(.L_x_52) ;  /* 0x0000000010087348 */ /* 0x003fea0003c00000 */
[----:B-1----:R1:W2:Y:S02]  /*aed0*/  SHFL.DOWN P1, R20, R17, R18, R19 ;  /* 0x0800001211147389 */ /* 0x0022a40000020013 */
[----:B012---:R-:W-:Y:S05]  /*aee0*/  ENDCOLLECTIVE ;  /* 0x000000000000791b */ /* 0x007fea0003800000 */
.L_x_52:
[----:B------:R-:W-:Y:S01]  /*aef0*/  ISETP.GT.AND P3, PT, R65, R19, PT ;  /* 0x000000134100720c */ /* 0x000fe20003f64270 */
[----:B------:R-:W-:Y:S02]  /*af00*/  IMAD.MOV.U32 R17, RZ, RZ, R9 ;  /* 0x000000ffff117224 */ /* 0x000fe400078e0009 */
[----:B------:R-:W-:-:S10]  /*af10*/  IMAD.MOV.U32 R75, RZ, RZ, R20 ;  /* 0x000000ffff4b7224 */ /* 0x000fd400078e0014 */
[----:B------:R-:W-:Y:S05]  /*af20*/  WARPSYNC.COLLECTIVE R16, `(.L_x_53) ;  /* 0x0000000010087348 */ /* 0x000fea0003c00000 */
[----:B------:R0:W1:Y:S02]  /*af30*/  SHFL.DOWN P1, R20, R17, R18, R19 ;  /* 0x0800001211147389 */ /* 0x0000640000020013 */
[----:B01----:R-:W-:Y:S05]  /*af40*/  ENDCOLLECTIVE ;  /* 0x000000000000791b */ /* 0x003fea0003800000 */
.L_x_53:
        /* <DEDUP_REMOVED lines=11> */
.L_x_54:
[----:B------:R-:W-:Y:S02]  /*b000*/  IMAD.MOV.U32 R17, RZ, RZ, R74 ;  /* 0x000000ffff117224 */ /* 0x000fe400078e004a */
[----:B------:R-:W-:-:S07]  /*b010*/  IMAD.MOV.U32 R75, RZ, RZ, R20 ;  /* 0x000000ffff4b7224 */ /* 0x000fce00078e0014 */
[----:B------:R-:W-:Y:S05]  /*b020*/  WARPSYNC.COLLECTIVE R16, `(.L_x_55) ;  /* 0x0000000010087348 */ /* 0x000fea0003c00000 */
[----:B------:R0:W1:Y:S02]  /*b030*/  SHFL.DOWN P1, R20, R17, R18, R19 ;  /* 0x0800001211147389 */ /* 0x0000640000020013 */
[----:B01----:R-:W-:Y:S05]  /*b040*/  ENDCOLLECTIVE ;  /* 0x000000000000791b */ /* 0x003fea0003800000 */
.L_x_55:
        /* <DEDUP_REMOVED lines=11> */
.L_x_56:
[----:B------:R-:W-:Y:S02]  /*b100*/  IMAD.MOV.U32 R17, RZ, RZ, R9 ;  /* 0x000000ffff117224 */ /* 0x000fe400078e0009 */
[----:B------:R-:W-:-:S07]  /*b110*/  IMAD.MOV.U32 R74, RZ, RZ, R20 ;  /* 0x000000ffff4a7224 */ /* 0x000fce00078e0014 */
[----:B------:R-:W-:Y:S05]  /*b120*/  WARPSYNC.COLLECTIVE R16, `(.L_x_57) ;  /* 0x0000000010087348 */ /* 0x000fea0003c00000 */
[----:B------:R0:W1:Y:S02]  /*b130*/  SHFL.DOWN P1, R20, R17, R18, R19 ;  /* 0x0800001211147389 */ /* 0x0000640000020013 */
[----:B01----:R-:W-:Y:S05]  /*b140*/  ENDCOLLECTIVE ;  /* 0x000000000000791b */ /* 0x003fea0003800000 */
.L_x_57:
        /* <DEDUP_REMOVED lines=11> */
.L_x_58:
[----:B------:R-:W-:Y:S02]  /*b200*/  IMAD.MOV.U32 R17, RZ, RZ, R8 ;  /* 0x000000ffff117224 */ /* 0x000fe400078e0008 */
[----:B------:R-:W-:-:S07]  /*b210*/  IMAD.MOV.U32 R9, RZ, RZ, R20 ;  /* 0x000000ffff097224 */ /* 0x000fce00078e0014 */
[----:B------:R-:W-:Y:S05]  /*b220*/  WARPSYNC.COLLECTIVE R16, `(.L_x_59) ;  /* 0x0000000010087348 */ /* 0x000fea0003c00000 */
[----:B------:R0:W1:Y:S02]  /*b230*/  SHFL.DOWN P1, R20, R17, R18, R19 ;  /* 0x0800001211147389 */ /* 0x0000640000020013 */
[----:B01----:R-:W-:Y:S05]  /*b240*/  ENDCOLLECTIVE ;  /* 0x000000000000791b */ /* 0x003fea0003800000 */
.L_x_59:
        /* <DEDUP_REMOVED lines=11> */
.L_x_60:
[----:B------:R-:W-:Y:S02]  /*b300*/  IMAD.MOV.U32 R17, RZ, RZ, R76 ;  /* 0x000000ffff117224 */ /* 0x000fe400078e004c */
[----:B------:R-:W-:-:S07]  /*b310*/  IMAD.MOV.U32 R8, RZ, RZ, R20 ;  /* 0x000000ffff087224 */ /* 0x000fce00078e0014 */
[----:B------:R-:W-:Y:S05]  /*b320*/  WARPSYNC.COLLECTIVE R16, `(.L_x_61) ;  /* 0x0000000010087348 */ /* 0x000fea0003c00000 */
[----:B------:R0:W1:Y:S02]  /*b330*/  SHFL.DOWN P1, R20, R17, R18, R19 ;  /* 0x0800001211147389 */ /* 0x0000640000020013 */
[----:B01----:R-:W-:Y:S05]  /*b340*/  ENDCOLLECTIVE ;  /* 0x000000000000791b */ /* 0x003fea0003800000 */
.L_x_61:
[----:B------:R-:W-:Y:S02]  /*b350*/  SEL R8, R8, RZ, !P3 ;  /* 0x000000ff08087207 */ /* 0x000fe40005800000 */
[----:B------:R-:W-:Y:S02]  /*b360*/  ISETP.NE.U32.AND P1, PT, R10, 0x65, PT ;  /* 0x000000650a00780c */ /* 0x000fe40003f25070 */
[----:B------:R-:W-:Y:S02]  /*b370*/  SEL R20, R20, RZ, !P2 ;  /* 0x000000ff14147207 */ /* 0x000fe40005000000 */
[----:B------:R-:W-:Y:S02]  /*b380*/  ISETP.NE.AND.EX P1, PT, R11, RZ, PT, P1 ;  /* 0x000000ff0b00720c */ /* 0x000fe40003f25310 */
[----:B------:R-:W-:Y:S02]  /*b390*/  SEL R11, R20, RZ, !P3 ;  /* 0x000000ff140b7207 */ /* 0x000fe40005800000 */
[----:B------:R-:W-:-:S02]  /*b3a0*/  ISETP.NE.AND P2, PT, R56, RZ, PT ;  /* 0x000000ff3800720c */ /* 0x000fc40003f45270 */
[----:B------:R-:W-:Y:S01]  /*b3b0*/  LOP3.LUT R56, R9, R8, R56, 0xfe, !PT ;  /* 0x0000000809387212 */ /* 0x000fe200078efe38 */
[----:B------:R-:W-:-:S05]  /*b3c0*/  IMAD.IADD R11, R76, 0x1, R11 ;  /* 0x000000014c0b7824 */ /* 0x000fca00078e020b */
[----:B------:R-:W-:-:S07]  /*b3d0*/  SEL R11, R11, RZ, !P2 ;  /* 0x000000ff0b0b7207 */ /* 0x000fce0005000000 */
[----:B------:R-:W-:Y:S05]  /*b3e0*/  WARPSYNC.COLLECTIVE R16, `(.L_x_62) ;  /* 0x0000000010087348 */ /* 0x000fea0003c00000 */
[----:B------:R-:W-:Y:S01]  /*b3f0*/  VOTE.ALL P1, P1 ;  /* 0x0000000000ff7806 */ /* 0x000fe20000820000 */
[----:B------:R-:W-:-:S12]  /*b400*/  ENDCOLLECTIVE ;  /* 0x000000000000791b */ /* 0x000fd80003800000 */
.L_x_62:
[----:B------:R-:W-:Y:S01]  /*b410*/  IMAD.IADD R58, R11, 0x1, R58 ;  /* 0x000000010b3a7824 */ /* 0x000fe200078e023a */
[----:B------:R-:W-:Y:S06]  /*b420*/  BRA `(.L_x_63) ;  /* 0xffffff8000d07947 */ /* 0x000fec000383ffff */
.L_x_20:
[----:B------:R-:W-:Y:S01]  /*b430*/  BSSY B0, `(.L_x_64) ;  /* 0x0000006000007945 */ /* 0x000fe20003800000 */
[----:B------:R-:W-:Y:S01]  /*b440*/  PLOP3.LUT P1, PT, P1, PT, PT, 0x8, 0x80 ;  /* 0x000000000080781c */ /* 0x000fe20000f2e170 */
[----:B------:R-:W-:-:S12]  /*b450*/  IMAD.MOV.U32 R16, RZ, RZ, -0x1 ;  /* 0xffffffffff107424 */ /* 0x000fd800078e00ff */
[----:B------:R-:W-:Y:S05]  /*b460*/  WARPSYNC.COLLECTIVE R16, `(.L_x_65) ;  /* 0x0000000010087348 */ /* 0x000fea0003c00000 */
[----:B------:R-:W-:Y:S01]  /*b470*/  VOTE.ANY P1, P1 ;  /* 0x0000000000ff7806 */ /* 0x000fe20000820100 */
[----:B------:R-:W-:-:S12]  /*b480*/  ENDCOLLECTIVE ;  /* 0x000000000000791b */ /* 0x000fd80003800000 */
.L_x_65:
[----:B------:R-:W-:Y:S05]  /*b490*/  BSYNC B0 ;  /* 0x0000000000007941 */ /* 0x000fea0003800000 */
.L_x_64:
[----:B------:R-:W-:Y:S05]  /*b4a0*/  BRA `(.L_x_66) ;  /* 0xffffffd000dc7947 */ /* 0x000fea000383ffff */
.L_x_22:
[----:B------:R-:W-:Y:S01]  /*b4b0*/  BSSY B0, `(.L_x_67) ;  /* 0x0000006000007945 */ /* 0x000fe20003800000 */
[----:B------:R-:W-:Y:S01]  /*b4c0*/  PLOP3.LUT P1, PT, P1, PT, PT, 0x8, 0x80 ;  /* 0x000000000080781c */ /* 0x000fe20000f2e170 */
[----:B------:R-:W-:-:S12]  /*b4d0*/  IMAD.MOV.U32 R16, RZ, RZ, -0x1 ;  /* 0xffffffffff107424 */ /* 0x000fd800078e00ff */
[----:B------:R-:W-:Y:S05]  /*b4e0*/  WARPSYNC.COLLECTIVE R16, `(.L_x_68) ;  /* 0x0000000010087348 */ /* 0x000fea0003c00000 */
[----:B------:R-:W-:Y:S01]  /*b4f0*/  VOTE.ANY R16, PT, P1 ;  /* 0x0000000000107806 */ /* 0x000fe200008e0100 */
[----:B------:R-:W-:Y:S06]  /*b500*/  ENDCOLLECTIVE ;  /* 0x000000000000791b */ /* 0x000fec0003800000 */
.L_x_68:
[----:B------:R-:W-:Y:S05]  /*b510*/  BSYNC B0 ;  /* 0x0000000000007941 */ /* 0x000fea0003800000 */
.L_x_67:
[----:B------:R-:W0:Y:S01]  /*b520*/  S2R R60, SR_GEMASK ;  /* 0x00000000003c7919 */ /* 0x000e220000003c00 */
[----:B------:R-:W-:Y:S01]  /*b530*/  IMAD.MOV.U32 R19, RZ, RZ, R16 ;  /* 0x000000ffff137224 */ /* 0x000fe200078e0010 */
[----:B------:R-:W-:Y:S01]  /*b540*/  ISETP.NE.AND P0, PT, R12, RZ, PT ;  /* 0x000000ff0c00720c */ /* 0x000fe20003f05270 */
[----:B------:R-:W-:Y:S02]  /*b550*/  IMAD.MOV.U32 R17, RZ, RZ, R12 ;  /* 0x000000ffff117224 */ /* 0x000fe400078e000c */
[----:B------:R-:W-:Y:S02]  /*b560*/  IMAD.MOV.U32 R18, RZ, RZ, 0x1 ;  /* 0x00000001ff127424 */ /* 0x000fe400078e00ff */
[C---:B------:R-:W-:Y:S02]  /*b570*/  VIADD R62, R3.reuse, 0x2 ;  /* 0x00000002033e7836 */ /* 0x040fe40000000000 */
[----:B------:R-:W-:Y:S02]  /*b580*/  VIADD R65, R3, 0x10 ;  /* 0x0000001003417836 */ /* 0x000fe40000000000 */
[----:B------:R-:W-:Y:S01]  /*b590*/  IMAD.IADD R69, R26, 0x1, R69 ;  /* 0x000000011a457824 */ /* 0x000fe200078e0245 */
[----:B0-----:R-:W-:-:S05]  /*b5a0*/  LOP3.LUT R19, R19, 0x80000000, R60, 0xec, !PT ;  /* 0x8000000013137812 */ /* 0x001fca00078eec3c */
[----:B------:R-:W-:-:S05]  /*b5b0*/  VIADD R16, R19, 0xffffffff ;  /* 0xffffffff13107836 */ /* 0x000fca0000000000 */
[----:B------:R-:W-:Y:S01]  /*b5c0*/  LOP3.LUT R61, R19, R16, RZ, 0xc, !PT ;  /* 0x00000010133d7212 */ /* 0x000fe200078e0cff */
[----:B------:R-:W-:-:S03]  /*b5d0*/  IMAD.MOV.U32 R16, RZ, RZ, -0x1 ;  /* 0xffffffffff107424 */ /* 0x000fc600078e00ff */
[----:B------:R0:W1:Y:S04]  /*b5e0*/  POPC R19, R61 ;  /* 0x0000003d00137309 */ /* 0x0000680000000000 */
[----:B01----:R-:W-:Y:S05]  /*b5f0*/  WARPSYNC.COLLECTIVE R16, `(.L_x_69) ;  /* 0x0000000010087348 */ /* 0x003fea0003c00000 */
[----:B-1----:R1:W2:Y:S02]  /*b600*/  SHFL.DOWN P1, R20, R17, R18, R19 ;  /* 0x0800001211147389 */ /* 0x0022a40000020013 */
[----:B012---:R-:W-:Y:S05]  /*b610*/  ENDCOLLECTIVE ;  /* 0x000000000000791b */ /* 0x007fea0003800000 */
.L_x_69:
[----:B------:R-:W-:Y:S02]  /*b620*/  IMAD.MOV.U32 R17, RZ, RZ, R13 ;  /* 0x000000ffff117224 */ /* 0x000fe400078e000d */
[----:B------:R-:W-:-:S07]  /*b630*/  IMAD.MOV.U32 R28, RZ, RZ, R20 ;  /* 0x000000ffff1c7224 */ /* 0x000fce00078e0014 */
[----:B------:R-:W-:Y:S05]  /*b640*/  WARPSYNC.COLLECTIVE R16, `(.L_x_70) ;  /* 0x0000000010087348 */ /* 0x000fea0003c00000 */
[----:B------:R0:W1:Y:S02]  /*b650*/  SHFL.DOWN P1, R20, R17, R18, R19 ;  /* 0x0800001211147389 */ /* 0x0000640000020013 */
[----:B01----:R-:W-:Y:S05]  /*b660*/  ENDCOLLECTIVE ;  /* 0x000000000000791b */ /* 0x003fea0003800000 */
.L_x_70:
[----:B------:R-:W-:Y:S01]  /*b670*/  IMAD.MOV.U32 R18, RZ, RZ, 0x2 ;  /* 0x00000002ff127424 */ /* 0x000fe200078e00ff */
[----:B------:R-:W-:Y:S02]  /*b680*/  SEL R20, R20, RZ, !P0 ;  /* 0x000000ff14147207 */ /* 0x000fe40004000000 */
[----:B------:R-:W-:-:S04]  /*b690*/  ISETP.GE.AND P0, PT, R3, R19, PT ;  /* 0x000000130300720c */ /* 0x000fc80003f06270 */
[----:B------:R-:W-:Y:S02]  /*b6a0*/  SEL R61, R28, RZ, !P0 ;  /* 0x000000ff1c3d7207 */ /* 0x000fe40004000000 */
[----:B------:R-:W-:Y:S02]  /*b6b0*/  SEL R63, R20, RZ, !P0 ;  /* 0x000000ff143f7207 */ /* 0x000fe40004000000 */
[----:B------:R-:W-:-:S03]  /*b6c0*/  LOP3.LUT P0, R76, R61, RZ, R12, 0xfa, !PT ;  /* 0x000000ff3d4c7212 */ /* 0x000fc6000780fa0c */
[----:B------:R-:W-:Y:S02]  /*b6d0*/  IMAD.IADD R64, R13, 0x1, R63 ;  /* 0x000000010d407824 */ /* 0x000fe400078e023f */
[----:B------:R-:W-:Y:S02]  /*b6e0*/  IMAD.MOV.U32 R17, RZ, RZ, R76 ;  /* 0x000000ffff117224 */ /* 0x000fe400078e004c */
[----:B------:R-:W-:-:S07]  /*b6f0*/  VIADD R63, R3, 0x4 ;  /* 0x00000004033f7836 */ /* 0x000fce0000000000 */
[----:B------:R-:W-:Y:S05]  /*b700*/  WARPSYNC.COLLECTIVE R16, `(.L_x_71) ;  /* 0x0000000010087348 */ /* 0x000fea0003c00000 */
[----:B------:R0:W1:Y:S02]  /*b710*/  SHFL.DOWN P1, R20, R17, R18, R19 ;  /* 0x0800001211147389 */ /* 0x0000640000020013 */
[----:B01----:R-:W-:Y:S05]  /*b720*/  ENDCOLLECTIVE ;  /* 0x000000000000791b */ /* 0x003fea0003800000 */
.L_x_71:
[----:B------:R-:W-:Y:S02]  /*b730*/  IMAD.MOV.U32 R17, RZ, RZ, R64 ;  /* 0x000000ffff117224 */ /* 0x000fe400078e0040 */
[----:B------:R-:W-:-:S07]  /*b740*/  IMAD.MOV.U32 R13, RZ, RZ, R20 ;  /* 0x000000ffff0d7224 */ /* 0x000fce00078e0014 */
[----:B------:R-:W-:Y:S05]  /*b750*/  WARPSYNC.COLLECTIVE R16, `(.L_x_72) ;  /* 0x0000000010087348 */ /* 0x000fea0003c00000 */
[----:B------:R0:W1:Y:S02]  /*b760*/  SHFL.DOWN P1, R20, R17, R18, R19 ;  /* 0x0800001211147389 */ /* 0x0000640000020013 */
[----:B01----:R-:W-:Y:S05]  /*b770*/  ENDCOLLECTIVE ;  /* 0x000000000000791b */ /* 0x003fea0003800000 */
.L_x_72:
[----:B------:R-:W-:Y:S01]  /*b780*/  IMAD.MOV.U32 R18, RZ, RZ, 0x4 ;  /* 0x00000004ff127424 */ /* 0x000fe200078e00ff */
[----:B------:R-:W-:Y:S02]  /*b790*/  SEL R20, R20, RZ, !P0 ;  /* 0x000000ff14147207 */ /* 0x000fe40004000000 */
[----:B------:R-:W-:-:S04]  /*b7a0*/  ISETP.GT.AND P0, PT, R62, R19, PT ;  /* 0x000000133e00720c */ /* 0x000fc80003f04270 */
        /* <DEDUP_REMOVED lines=9> */
.L_x_73:
[----:B------:R-:W-:Y:S02]  /*b840*/  IMAD.MOV.U32 R17, RZ, RZ, R70 ;  /* 0x000000ffff117224 */ /* 0x000fe400078e0046 */
[----:B------:R-:W-:-:S07]  /*b850*/  IMAD.MOV.U32 R12, RZ, RZ, R20 ;  /* 0x000000ffff0c7224 */ /* 0x000fce00078e0014 */
[----:B------:R-:W-:Y:S05]  /*b860*/  WARPSYNC.COLLECTIVE R16, `(.L_x_74) ;  /* 0x0000000010087348 */ /* 0x000fea0003c00000 */
[----:B------:R0:W1:Y:S02]  /*b870*/  SHFL.DOWN P1, R20, R17, R18, R19 ;  /* 0x0800001211147389 */ /* 0x0000640000020013 */
[----:B01----:R-:W-:Y:S05]  /*b880*/  ENDCOLLECTIVE ;  /* 0x000000000000791b */ /* 0x003fea0003800000 */
.L_x_74:
[----:B------:R-:W-:Y:S01]  /*b890*/  IMAD.MOV.U32 R18, RZ, RZ, 0x8 ;  /* 0x00000008ff127424 */ /* 0x000fe200078e00ff */
[----:B------:R-:W-:Y:S02]  /*b8a0*/  SEL R20, R20, RZ, !P0 ;  /* 0x000000ff14147207 */ /* 0x000fe40004000000 */
[----:B------:R-:W-:-:S04]  /*b8b0*/  ISETP.GT.AND P0, PT, R63, R19, PT ;  /* 0x000000133f00720c */ /* 0x000fc80003f04270 */
        /* <DEDUP_REMOVED lines=8> */
.L_x_75:
[----:B------:R-:W-:Y:S02]  /*b940*/  IMAD.MOV.U32 R17, RZ, RZ, R70 ;  /* 0x000000ffff117224 */ /* 0x000fe400078e0046 */
[----:B------:R-:W-:-:S07]  /*b950*/  IMAD.MOV.U32 R12, RZ, RZ, R20 ;  /* 0x000000ffff0c7224 */ /* 0x000fce00078e0014 */
[----:B------:R-:W-:Y:S05]  /*b960*/  WARPSYNC.COLLECTIVE R16, `(.L_x_76) ;  /* 0x0000000010087348 */ /* 0x000fea0003c00000 */
[----:B------:R0:W1:Y:S02]  /*b970*/  SHFL.DOWN P1, R20, R17, R18, R19 ;  /* 0x0800001211147389 */ /* 0x0000640000020013 */
[----:B01----:R-:W-:Y:S05]  /*b980*/  ENDCOLLECTIVE ;  /* 0x000000000000791b */ /* 0x003fea0003800000 */
.L_x_76:
[----:B------:R-:W-:Y:S01]  /*b990*/  IMAD.MOV.U32 R18, RZ, RZ, 0x10 ;  /* 0x00000010ff127424 */ /* 0x000fe200078e00ff */
[----:B------:R-:W-:Y:S02]  /*b9a0*/  SEL R20, R20, RZ, !P0 ;  /* 0x000000ff14147207 */ /* 0x000fe40004000000 */
[----:B------:R-:W-:-:S04]  /*b9b0*/  ISETP.GT.AND P0, PT, R64, R19, PT ;  /* 0x000000134000720c */ /* 0x000fc80003f04270 */
[----:B------:R-:W-:Y:S02]  /*b9c0*/  SEL R13, R12, RZ, !P0 ;  /* 0x000000ff0c0d7207 */ /* 0x000fe40004000000 */
[----:B------:R-:W-:Y:S02]  /*b9d0*/  SEL R61, R20, RZ, !P0 ;  /* 0x000000ff143d7207 */ /* 0x000fe40004000000 */
[----:B------:R-:W-:Y:S02]  /*b9e0*/  LOP3.LUT P0, R28, R28, RZ, R13, 0xfa, !PT ;  /* 0x000000ff1c1c7212 */ /* 0x000fe4000780fa0d */
[----:B------:R-:W0:Y:S01]  /*b9f0*/  LDC.64 R12, c[0x0][0x3a0] ;  /* 0x0000e800ff0c7b82 */ /* 0x000e220000000a00 */
[----:B------:R-:W-:Y:S02]  /*ba00*/  IMAD.IADD R70, R70, 0x1, R61 ;  /* 0x0000000146467824 */ /* 0x000fe400078e023d */
[----:B------:R-:W-:-:S08]  /*ba10*/  IMAD.MOV.U32 R17, RZ, RZ, R28 ;  /* 0x000000ffff117224 */ /* 0x000fd000078e001c */
[----:B0-----:R-:W-:Y:S05]  /*ba20*/  WARPSYNC.COLLECTIVE R16, `(.L_x_77) ;  /* 0x0000000010087348 */ /* 0x001fea0003c00000 */
[----:B------:R1:W2:Y:S02]  /*ba30*/  SHFL.DOWN P1, R20, R17, R18, R19 ;  /* 0x0800001211147389 */ /* 0x0002a40000020013 */
[----:B012---:R-:W-:Y:S05]  /*ba40*/  ENDCOLLECTIVE ;  /* 0x000000000000791b */ /* 0x007fea0003800000 */
.L_x_77:
[----:B------:R-:W-:Y:S02]  /*ba50*/  IMAD.MOV.U32 R17, RZ, RZ, R70 ;  /* 0x000000ffff117224 */ /* 0x000fe400078e0046 */
[----:B------:R-:W-:-:S07]  /*ba60*/  IMAD.MOV.U32 R76, RZ, RZ, R20 ;  /* 0x000000ffff4c7224 */ /* 0x000fce00078e0014 */
[----:B------:R-:W-:Y:S05]  /*ba70*/  WARPSYNC.COLLECTIVE R16, `(.L_x_78) ;  /* 0x0000000010087348 */ /* 0x000fea0003c00000 */
[----:B------:R0:W1:Y:S02]  /*ba80*/  SHFL.DOWN P1, R20, R17, R18, R19 ;  /* 0x0800001211147389 */ /* 0x0000640000020013 */
[----:B01----:R-:W-:Y:S05]  /*ba90*/  ENDCOLLECTIVE ;  /* 0x000000000000791b */ /* 0x003fea0003800000 */
.L_x_78:
[----:B------:R-:W-:Y:S02]  /*baa0*/  IADD3 R61, P1, PT, R12, 0x200, RZ ;  /* 0x000002000c3d7810 */ /* 0x000fe40007f3e0ff */
[----:B------:R-:W-:Y:S02]  /*bab0*/  SEL R16, R20, RZ, !P0 ;  /* 0x000000ff14107207 */ /* 0x000fe40004000000 */
[----:B------:R-:W-:Y:S01]  /*bac0*/  ISETP.GT.AND P0, PT, R65, R19, PT ;  /* 0x000000134100720c */ /* 0x000fe20003f04270 */
[----:B------:R-:W-:Y:S01]  /*bad0*/  IMAD.X R66, RZ, RZ, R13, P1 ;  /* 0x000000ffff427224 */ /* 0x000fe200008e060d */
[----:B------:R-:W-:Y:S02]  /*bae0*/  ISETP.NE.U32.AND P1, PT, R14, 0x65, PT ;  /* 0x000000650e00780c */ /* 0x000fe40003f25070 */
[----:B------:R-:W-:Y:S01]  /*baf0*/  SEL R12, R16, RZ, !P0 ;  /* 0x000000ff100c7207 */ /* 0x000fe20004000000 */
[----:B------:R-:W-:Y:S01]  /*bb00*/  IMAD.MOV.U32 R16, RZ, RZ, -0x1 ;  /* 0xffffffffff107424 */ /* 0x000fe200078e00ff */
[----:B------:R-:W-:-:S02]  /*bb10*/  ISETP.NE.AND.EX P1, PT, R15, RZ, PT, P1 ;  /* 0x000000ff0f00720c */ /* 0x000fc40003f25310 */
[----:B------:R-:W-:Y:S01]  /*bb20*/  SEL R13, R76, RZ, !P0 ;  /* 0x000000ff4c0d7207 */ /* 0x000fe20004000000 */
[----:B------:R-:W-:-:S03]  /*bb30*/  IMAD.IADD R26, R70, 0x1, R12 ;  /* 0x00000001461a7824 */ /* 0x000fc600078e020c */
[----:B------:R-:W-:-:S07]  /*bb40*/  LOP3.LUT R28, R13, R28, RZ, 0xfc, !PT ;  /* 0x0000001c0d1c7212 */ /* 0x000fce00078efcff */
[----:B------:R-:W-:Y:S05]  /*bb50*/  WARPSYNC.COLLECTIVE R16, `(.L_x_79) ;  /* 0x0000000010087348 */ /* 0x000fea0003c00000 */
[----:B------:R-:W-:Y:S01]  /*bb60*/  VOTE.ALL P1, P1 ;  /* 0x0000000000ff7806 */ /* 0x000fe20000820000 */
[----:B------:R-:W-:-:S12]  /*bb70*/  ENDCOLLECTIVE ;  /* 0x000000000000791b */ /* 0x000fd80003800000 */
.L_x_79:
[----:B------:R-:W-:Y:S05]  /*bb80*/  BRA `(.L_x_80) ;  /* 0xffffffd000247947 */ /* 0x000fea000383ffff */
.L_x_24:
[----:B------:R-:W-:Y:S01]  /*bb90*/  BSSY B0, `(.L_x_81) ;  /* 0x0000006000007945 */ /* 0x000fe20003800000 */
[----:B------:R-:W-:Y:S01]  /*bba0*/  PLOP3.LUT P1, PT, P1, PT, PT, 0x8, 0x80 ;  /* 0x000000000080781c */ /* 0x000fe20000f2e170 */
[----:B------:R-:W-:-:S12]  /*bbb0*/  IMAD.MOV.U32 R16, RZ, RZ, -0x1 ;  /* 0xffffffffff107424 */ /* 0x000fd800078e00ff */
[----:B------:R-:W-:Y:S05]  /*bbc0*/  WARPSYNC.COLLECTIVE R16, `(.L_x_82) ;  /* 0x0000000010087348 */ /* 0x000fea0003c00000 */
[----:B------:R-:W-:Y:S01]  /*bbd0*/  VOTE.ANY P1, P1 ;  /* 0x0000000000ff7806 */ /* 0x000fe20000820100 */
[----:B------:R-:W-:-:S12]  /*bbe0*/  ENDCOLLECTIVE ;  /* 0x000000000000791b */ /* 0x000fd80003800000 */
.L_x_82:
[----:B------:R-:W-:Y:S05]  /*bbf0*/  BSYNC B0 ;  /* 0x0000000000007941 */ /* 0x000fea0003800000 */
.L_x_81:
[----:B------:R-:W-:Y:S05]  /*bc00*/  BRA `(.L_x_83) ;  /* 0xffffffd000947947 */ /* 0x000fea000383ffff */
.L_x_26:
[----:B------:R-:W-:Y:S01]  /*bc10*/  ISETP.NE.U32.AND P0, PT, R14, 0x65, PT ;  /* 0x000000650e00780c */ /* 0x000fe20003f05070 */
[----:B------:R-:W-:Y:S01]  /*bc20*/  BSSY B0, `(.L_x_84) ;  /* 0x0000007000007945 */ /* 0x000fe20003800000 */
[----:B------:R-:W-:Y:S01]  /*bc30*/  PLOP3.LUT P1, PT, P1, PT, PT, 0x8, 0x80 ;  /* 0x000000000080781c */ /* 0x000fe20000f2e170 */
[----:B------:R-:W-:Y:S01]  /*bc40*/  IMAD.MOV.U32 R16, RZ, RZ, -0x1 ;  /* 0xffffffffff107424 */ /* 0x000fe200078e00ff */
[----:B------:R-:W-:-:S13]  /*bc50*/  ISETP.NE.AND.EX P0, PT, R15, RZ, PT, P0 ;  /* 0x000000ff0f00720c */ /* 0x000fda0003f05300 */
[----:B------:R-:W-:Y:S05]  /*bc60*/  WARPSYNC.COLLECTIVE R16, `(.L_x_85) ;  /* 0x0000000010087348 */ /* 0x000fea0003c00000 */
[----:B------:R-:W-:Y:S01]  /*bc70*/  VOTE.ANY R16, PT, P1 ;  /* 0x0000000000107806 */ /* 0x000fe200008e0100 */
[----:B------:R-:W-:Y:S06]  /*bc80*/  ENDCOLLECTIVE ;  /* 0x000000000000791b */ /* 0x000fec0003800000 */
.L_x_85:
[----:B------:R-:W-:Y:S05]  /*bc90*/  BSYNC B0 ;  /* 0x0000000000007941 */ /* 0x000fea0003800000 */
.L_x_84:
[----:B------:R-:W-:Y:S01]  /*bca0*/  LOP3.LUT R16, R16, 0x80000000, R60, 0xec, !PT ;  /* 0x8000000010107812 */ /* 0x000fe200078eec3c */
[----:B------:R-:W-:Y:S02]  /*bcb0*/  IMAD.MOV.U32 R17, RZ, RZ, R12 ;  /* 0x000000ffff117224 */ /* 0x000fe400078e000c */
[----:B------:R-:W-:Y:S02]  /*bcc0*/  IMAD.MOV.U32 R18, RZ, RZ, 0x1 ;  /* 0x00000001ff127424 */ /* 0x000fe400078e00ff */
[----:B------:R-:W-:Y:S02]  /*bcd0*/  VIADD R15, R16, 0xffffffff ;  /* 0xffffffff100f7836 */ /* 0x000fe40000000000 */
[----:B------:R-:W-:-:S03]  /*bce0*/  VIADD R69, R69, 0xffffffe0 ;  /* 0xffffffe045457836 */ /* 0x000fc60000000000 */
[----:B------:R-:W-:Y:S01]  /*bcf0*/  LOP3.LUT R15, R16, R15, RZ, 0xc, !PT ;  /* 0x0000000f100f7212 */ /* 0x000fe200078e0cff */
[----:B------:R-:W-:-:S03]  /*bd00*/  IMAD.MOV.U32 R16, RZ, RZ, -0x1 ;  /* 0xffffffffff107424 */ /* 0x000fc600078e00ff */
[----:B------:R0:W1:Y:S04]  /*bd10*/  POPC R19, R15 ;  /* 0x0000000f00137309 */ /* 0x0000680000000000 */
[----:B01----:R-:W-:Y:S05]  /*bd20*/  WARPSYNC.COLLECTIVE R16, `(.L_x_86) ;  /* 0x0000000010087348 */ /* 0x003fea0003c00000 */
[----:B-1----:R1:W2:Y:S02]  /*bd30*/  SHFL.DOWN P1, R20, R17, R18, R19 ;  /* 0x0800001211147389 */ /* 0x0022a40000020013 */
[----:B012---:R-:W-:Y:S05]  /*bd40*/  ENDCOLLECTIVE ;  /* 0x000000000000791b */ /* 0x007fea0003800000 */
.L_x_86:
[----:B------:R-:W-:Y:S02]  /*bd50*/  IMAD.MOV.U32 R17, RZ, RZ, R13 ;  /* 0x000000ffff117224 */ /* 0x000fe400078e000d */
[----:B------:R-:W-:-:S07]  /*bd60*/  IMAD.MOV.U32 R76, RZ, RZ, R20 ;  /* 0x000000ffff4c7224 */ /* 0x000fce00078e0014 */
[----:B------:R-:W-:Y:S05]  /*bd70*/  WARPSYNC.COLLECTIVE R16, `(.L_x_87) ;  /* 0x0000000010087348 */ /* 0x000fea0003c00000 */
[----:B------:R0:W1:Y:S02]  /*bd80*/  SHFL.DOWN P1, R20, R17, R18, R19 ;  /* 0x0800001211147389 */ /* 0x0000640000020013 */
[----:B01----:R-:W-:Y:S05]  /*bd90*/  ENDCOLLECTIVE ;  /* 0x000000000000791b */ /* 0x003fea0003800000 */
.L_x_87:
[----:B------:R-:W-:Y:S02]  /*bda0*/  IMAD.MOV.U32 R18, RZ, RZ, 0x2 ;  /* 0x00000002ff127424 */ /* 0x000fe400078e00ff */
[----:B------:R-:W-:Y:S01]  /*bdb0*/  IMAD.MOV.U32 R16, RZ, RZ, R20 ;  /* 0x000000ffff107224 */ /* 0x000fe200078e0014 */
[----:B------:R-:W-:-:S04]  /*bdc0*/  ISETP.NE.AND P1, PT, R12, RZ, PT ;  /* 0x000000ff0c00720c */ /* 0x000fc80003f25270 */
[----:B------:R-:W-:Y:S01]  /*bdd0*/  SEL R14, R16, RZ, !P1 ;  /* 0x000000ff100e7207 */ /* 0x000fe20004800000 */
[----:B------:R-:W-:Y:S01]  /*bde0*/  IMAD.MOV.U32 R16, RZ, RZ, -0x1 ;  /* 0xffffffffff107424 */ /* 0x000fe200078e00ff */
[----:B------:R-:W-:-:S04]  /*bdf0*/  ISETP.GE.AND P1, PT, R3, R19, PT ;  /* 0x000000130300720c */ /* 0x000fc80003f26270 */
        /* <DEDUP_REMOVED lines=8> */
.L_x_88:
[----:B------:R-:W-:Y:S02]  /*be80*/  IMAD.MOV.U32 R17, RZ, RZ, R13 ;  /* 0x000000ffff117224 */ /* 0x000fe400078e000d */
[----:B------:R-:W-:-:S07]  /*be90*/  IMAD.MOV.U32 R76, RZ, RZ, R20 ;  /* 0x000000ffff4c7224 */ /* 0x000fce00078e0014 */
[----:B------:R-:W-:Y:S05]  /*bea0*/  WARPSYNC.COLLECTIVE R16, `(.L_x_89) ;  /* 0x0000000010087348 */ /* 0x000fea0003c00000 */
[----:B------:R0:W1:Y:S02]  /*beb0*/  SHFL.DOWN P1, R20, R17, R18, R19 ;  /* 0x0800001211147389 */ /* 0x0000640000020013 */
[----:B01----:R-:W-:Y:S05]  /*bec0*/  ENDCOLLECTIVE ;  /* 0x000000000000791b */ /* 0x003fea0003800000 */
.L_x_89:
[----:B------:R-:W-:Y:S01]  /*bed0*/  IMAD.MOV.U32 R18, RZ, RZ, 0x4 ;  /* 0x00000004ff127424 */ /* 0x000fe200078e00ff */
[----:B------:R-:W-:Y:S01]  /*bee0*/  ISETP.GT.AND P1, PT, R62, R19, PT ;  /* 0x000000133e00720c */ /* 0x000fe20003f24270 */
[----:B------:R-:W-:-:S03]  /*bef0*/  IMAD.MOV.U32 R16, RZ, RZ, R20 ;  /* 0x000000ffff107224 */ /* 0x000fc600078e0014 */
[----:B------:R-:W-:Y:S02]  /*bf00*/  SEL R15, R76, RZ, !P1 ;  /* 0x000000ff4c0f7207 */ /* 0x000fe40004800000 */
[----:B------:R-:W-:Y:S01]  /*bf10*/  SEL R14, R16, RZ, !P6 ;  /* 0x000000ff100e7207 */ /* 0x000fe20007000000 */
[----:B------:R-:W-:Y:S01]  /*bf20*/  IMAD.MOV.U32 R16, RZ, RZ, -0x1 ;  /* 0xffffffffff107424 */ /* 0x000fe200078e00ff */
[----:B------:R-:W-:Y:S02]  /*bf30*/  LOP3.LUT P6, R12, R12, RZ, R15, 0xfa, !PT ;  /* 0x000000ff0c0c7212 */ /* 0x000fe400078cfa0f */
[----:B------:R-:W-:-:S03]  /*bf40*/  SEL R14, R14, RZ, !P1 ;  /* 0x000000ff0e0e7207 */ /* 0x000fc60004800000 */
[----:B------:R-:W-:Y:S02]  /*bf50*/  IMAD.MOV.U32 R17, RZ, RZ, R12 ;  /* 0x000000ffff117224 */ /* 0x000fe400078e000c */
[----:B------:R-:W-:-:S07]  /*bf60*/  IMAD.IADD R13, R13, 0x1, R14 ;  /* 0x000000010d0d7824 */ /* 0x000fce00078e020e */
[----:B------:R-:W-:Y:S05]  /*bf70*/  WARPSYNC.COLLECTIVE R16, `(.L_x_90) ;  /* 0x0000000010087348 */ /* 0x000fea0003c00000 */
[----:B------:R0:W1:Y:S02]  /*bf80*/  SHFL.DOWN P1, R20, R17, R18, R19 ;  /* 0x0800001211147389 */ /* 0x0000640000020013 */
[----:B01----:R-:W-:Y:S05]  /*bf90*/  ENDCOLLECTIVE ;  /* 0x000000000000791b */ /* 0x003fea0003800000 */
.L_x_90:
[----:B------:R-:W-:Y:S02]  /*bfa0*/  IMAD.MOV.U32 R17, RZ, RZ, R13 ;  /* 0x000000ffff117224 */ /* 0x000fe400078e000d */
[----:B------:R-:W-:-:S07]  /*bfb0*/  IMAD.MOV.U32 R76, RZ, RZ, R20 ;  /* 0x000000ffff4c7224 */ /* 0x000fce00078e0014 */
[----:B------:R-:W-:Y:S05]  /*bfc0*/  WARPSYNC.COLLECTIVE R16, `(.L_x_91) ;  /* 0x0000000010087348 */ /* 0x000fea0003c00000 */
[----:B------:R0:W1:Y:S02]  /*bfd0*/  SHFL.DOWN P1, R20, R17, R18, R19 ;  /* 0x0800001211147389 */ /* 0x0000640000020013 */
[----:B01----:R-:W-:Y:S05]  /*bfe0*/  ENDCOLLECTIVE ;  /* 0x000000000000791b */ /* 0x003fea0003800000 */
.L_x_91:
        /* <DEDUP_REMOVED lines=13> */
.L_x_92:
[----:B------:R-:W-:Y:S02]  /*c0c0*/  IMAD.MOV.U32 R17, RZ, RZ, R13 ;  /* 0x000000ffff117224 */ /* 0x000fe400078e000d */
[----:B------:R-:W-:-:S07]  /*c0d0*/  IMAD.MOV.U32 R76, RZ, RZ, R20 ;  /* 0x000000ffff4c7224 */ /* 0x000fce00078e0014 */
[----:B------:R-:W-:Y:S05]  /*c0e0*/  WARPSYNC.COLLECTIVE R16, `(.L_x_93) ;  /* 0x0000000010087348 */ /* 0x000fea0003c00000 */
[----:B------:R0:W1:Y:S02]  /*c0f0*/  SHFL.DOWN P1, R20, R17, R18, R19 ;  /* 0x0800001211147389 */ /* 0x0000640000020013 */
[----:B01----:R-:W-:Y:S05]  /*c100*/  ENDCOLLECTIVE ;  /* 0x000000000000791b */ /* 0x003fea0003800000 */
.L_x_93:
        /* <DEDUP_REMOVED lines=13> */
.L_x_94:
[----:B------:R-:W-:Y:S02]  /*c1e0*/  IMAD.MOV.U32 R17, RZ, RZ, R13 ;  /* 0x000000ffff117224 */ /* 0x000fe400078e000d */
[----:B------:R-:W-:-:S07]  /*c1f0*/  IMAD.MOV.U32 R76, RZ, RZ, R20 ;  /* 0x000000ffff4c7224 */ /* 0x000fce00078e0014 */
[----:B------:R-:W-:Y:S05]  /*c200*/  WARPSYNC.COLLECTIVE R16, `(.L_x_95) ;  /* 0x0000000010087348 */ /* 0x000fea0003c00000 */
[----:B------:R0:W1:Y:S02]  /*c210*/  SHFL.DOWN P1, R20, R17, R18, R19 ;  /* 0x0800001211147389 */ /* 0x0000640000020013 */
[----:B01----:R-:W-:Y:S05]  /*c220*/  ENDCOLLECTIVE ;  /* 0x000000000000791b */ /* 0x003fea0003800000 */
.L_x_95:
[----:B------:R-:W-:Y:S01]  /*c230*/  IMAD.MOV.U32 R16, RZ, RZ, R20 ;  /* 0x000000ffff107224 */ /* 0x000fe200078e0014 */
[----:B------:R-:W-:-:S04]  /*c240*/  ISETP.GT.AND P1, PT, R65, R19, PT ;  /* 0x000000134100720c */ /* 0x000fc80003f24270 */
[----:B------:R-:W-:Y:S01]  /*c250*/  SEL R14, R16, RZ, !P6 ;  /* 0x000000ff100e7207 */ /* 0x000fe20007000000 */
[----:B------:R-:W-:Y:S01]  /*c260*/  IMAD.MOV.U32 R16, RZ, RZ, -0x1 ;  /* 0xffffffffff107424 */ /* 0x000fe200078e00ff */
[----:B------:R-:W-:Y:S02]  /*c270*/  SEL R15, R76, RZ, !P1 ;  /* 0x000000ff4c0f7207 */ /* 0x000fe40004800000 */
[----:B------:R-:W-:Y:S02]  /*c280*/  SEL R14, R14, RZ, !P1 ;  /* 0x000000ff0e0e7207 */ /* 0x000fe40004800000 */
[----:B------:R-:W-:Y:S02]  /*c290*/  ISETP.NE.AND P1, PT, R28, RZ, PT ;  /* 0x000000ff1c00720c */ /* 0x000fe40003f25270 */
[----:B------:R-:W-:Y:S01]  /*c2a0*/  LOP3.LUT R28, R12, R15, R28, 0xfe, !PT ;  /* 0x0000000f0c1c7212 */ /* 0x000fe200078efe1c */
[----:B------:R-:W-:-:S05]  /*c2b0*/  IMAD.IADD R14, R13, 0x1, R14 ;  /* 0x000000010d0e7824 */ /* 0x000fca00078e020e */
[----:B------:R-:W-:Y:S02]  /*c2c0*/  SEL R13, R14, RZ, !P1 ;  /* 0x000000ff0e0d7207 */ /* 0x000fe40004800000 */
[----:B------:R-:W-:-:S03]  /*c2d0*/  PLOP3.LUT P1, PT, P0, PT, PT, 0x80, 0x8 ;  /* 0x000000000008781c */ /* 0x000fc6000072f070 */
[----:B------:R-:W-:-:S10]  /*c2e0*/  IMAD.IADD R26, R13, 0x1, R26 ;  /* 0x000000010d1a7824 */ /* 0x000fd400078e021a */
[----:B------:R-:W-:Y:S05]  /*c2f0*/  WARPSYNC.COLLECTIVE R16, `(.L_x_96) ;  /* 0x0000000010087348 */ /* 0x000fea0003c00000 */
[----:B------:R-:W-:Y:S01]  /*c300*/  VOTE.ALL P1, P1 ;  /* 0x0000000000ff7806 */ /* 0x000fe20000820000 */
[----:B------:R-:W-:-:S12]  /*c310*/  ENDCOLLECTIVE ;  /* 0x000000000000791b */ /* 0x000fd80003800000 */
.L_x_96:
[----:B------:R-:W-:Y:S01]  /*c320*/  PLOP3.LUT P0, PT, P1, PT, PT, 0x80, 0x8 ;  /* 0x000000000008781c */ /* 0x000fe20000f0f070 */
[----:B------:R-:W-:-:S12]  /*c330*/  BRA `(.L_x_97) ;  /* 0xffffffcc00b47947 */ /* 0x000fd8000383ffff */
.L_x_98:
[----:B------:R-:W-:-:S00]  /*c340*/  BRA `(.L_x_98) ;  /* 0xfffffffc00fc7947 */ /* 0x000fc0000383ffff */
[----:B------:R-:W-:-:S00]  /*c350*/  NOP ;  /* 0x0000000000007918 */ /* 0x000fc00000000000 */
        /* <DEDUP_REMOVED lines=10> */
.L_x_518:


//--------------------- .text._ZN3cub18CUB_300001_SM_10006detail11scan_by_key25DeviceScanByKeyInitKernelINS0_24ReduceByKeyScanTileStateIiiLb1EEEPimEEvT_T0_PN4cuda3std3__415iterator_traitsIS8_vE10value_typeET1_i --------------------------
	.section	.text._ZN3cub18CUB_300001_SM_10006detail11scan_by_key25DeviceScanByKeyInitKernelINS0_24ReduceByKeyScanTileStateIiiLb1EEEPimEEvT_T0_PN4cuda3std3__415iterator_traitsIS8_vE10value_typeET1_i,"ax",@progbits
	.align	128
        .global         _ZN3cub18CUB_300001_SM_10006detail11scan_by_key25DeviceScanByKeyInitKernelINS0_24ReduceByKeyScanTileStateIiiLb1EEEPimEEvT_T0_PN4cuda3std3__415iterator_traitsIS8_vE10value_typeET1_i
        .type           _ZN3cub18CUB_300001_SM_10006detail11scan_by_key25DeviceScanByKeyInitKernelINS0_24ReduceByKeyScanTileStateIiiLb1EEEPimEEvT_T0_PN4cuda3std3__415iterator_traitsIS8_vE10value_typeET1_i,@function
        .size           _ZN3cub18CUB_300001_SM_10006detail11scan_by_key25DeviceScanByKeyInitKernelINS0_24ReduceByKeyScanTileStateIiiLb1EEEPimEEvT_T0_PN4cuda3std3__415iterator_traitsIS8_vE10value_typeET1_i,(.L_x_519 - _ZN3cub18CUB_300001_SM_10006detail11scan_by_key25DeviceScanByKeyInitKernelINS0_24ReduceByKeyScanTileStateIiiLb1EEEPimEEvT_T0_PN4cuda3std3__415iterator_traitsIS8_vE10value_typeET1_i)
        .other          _ZN3cub18CUB_300001_SM_10006detail11scan_by_key25DeviceScanByKeyInitKernelINS0_24ReduceByKeyScanTileStateIiiLb1EEEPimEEvT_T0_PN4cuda3std3__415iterator_traitsIS8_vE10value_typeET1_i,@"STO_CUDA_ENTRY STV_DEFAULT"
_ZN3cub18CUB_300001_SM_10006detail11scan_by_key25DeviceScanByKeyInitKernelINS0_24ReduceByKeyScanTileStateIiiLb1EEEPimEEvT_T0_PN4cuda3std3__415iterator_traitsIS8_vE10value_typeET1_i:
.text._ZN3cub18CUB_300001_SM_10006detail11scan_by_key25DeviceScanByKeyInitKernelINS0_24ReduceByKeyScanTileStateIiiLb1EEEPimEEvT_T0_PN4cuda3std3__415iterator_traitsIS8_vE10value_typeET1_i:
[----:B------:R-:W-:Y:S01]  /*0000*/  LDC R1, c[0x0][0x37c] ;  /* 0x0000df00ff017b82 */ /* 0x000fe20000000800 */
[----:B------:R-:W0:Y:S07]  /*0010*/  S2R R0, SR_TID.X ;  /* 0x0000000000007919 */ /* 0x000e2e0000002100 */
[----:B------:R-:W1:Y:S01]  /*0020*/  S2UR UR4, SR_CTAID.X ;  /* 0x00000000000479c3 */ /* 0x000e620000002500 */
[----:B------:R-:W2:Y:S01]  /*0030*/  LDCU UR6, c[0x0][0x3a0] ;  /* 0x00007400ff0677ac */ /* 0x000ea20008000800 */
[----:B------:R-:W-:-:S06]  /*0040*/  CS2R R4, SRZ ;  /* 0x0000000000047805 */ /* 0x000fcc000001ff00 */
[----:B------:R-:W1:Y:S01]  /*0050*/  LDC R11, c[0x0][0x360] ;  /* 0x0000d800ff0b7b82 */ /* 0x000e620000000800 */
[----:B0-----:R-:W-:Y:S01]  /*0060*/  ISETP.GT.U32.AND P0, PT, R0, 0x1f, PT ;  /* 0x0000001f0000780c */ /* 0x001fe20003f04070 */
[----:B-1----:R-:W-:-:S03]  /*0070*/  IMAD R11, R11, UR4, R0 ;  /* 0x000000040b0b7c24 */ /* 0x002fc6000f8e0200 */
[----:B------:R-:W-:Y:S01]  /*0080*/  ISETP.NE.OR P0, PT, RZ, UR4, P0 ;  /* 0x00000004ff007c0c */ /* 0x000fe20008705670 */
[----:B------:R-:W0:Y:S01]  /*0090*/  LDCU.64 UR4, c[0x0][0x358] ;  /* 0x00006b00ff0477ac */ /* 0x000e220008000a00 */
[C---:B--2---:R-:W-:Y:S02]  /*00a0*/  ISETP.GE.AND P1, PT, R11.reuse, UR6, PT ;  /* 0x000000060b007c0c */ /* 0x044fe4000bf26270 */
[----:B------:R-:W-:-:S04]  /*00b0*/  ISETP.GE.U32.AND P2, PT, R11, UR6, PT ;  /* 0x000000060b007c0c */ /* 0x000fc8000bf46070 */
[----:B------:R-:W-:-:S05]  /*00c0*/  ISETP.EQ.OR P2, PT, R11, RZ, P2 ;  /* 0x000000ff0b00720c */ /* 0x000fca0001742670 */
[----:B------:R-:W1:Y:S02]  /*00d0*/  @!P0 LDC.64 R8, c[0x0][0x380] ;  /* 0x0000e000ff088b82 */ /* 0x000e640000000a00 */
[----:B------:R-:W-:Y:S02]  /*00e0*/  @!P1 IMAD.MOV.U32 R6, RZ, RZ, 0x63 ;  /* 0x00000063ff069424 */ /* 0x000fe400078e00ff */
[----:B------:R-:W-:-:S04]  /*00f0*/  @!P1 IMAD.MOV.U32 R7, RZ, RZ, 0x0 ;  /* 0x00000000ff079424 */ /* 0x000fc800078e00ff */
[----:B------:R-:W2:Y:S01]  /*0100*/  @!P1 LDC.64 R2, c[0x0][0x380] ;  /* 0x0000e000ff029b82 */ /* 0x000ea20000000a00 */
[----:B-1----:R-:W-:-:S04]  /*0110*/  @!P0 IMAD.WIDE.U32 R8, R0, 0x10, R8 ;  /* 0x0000001000088825 */ /* 0x002fc800078e0008 */
[----:B--2---:R-:W-:-:S05]  /*0120*/  @!P1 IMAD.WIDE R2, R11, 0x10, R2 ;  /* 0x000000100b029825 */ /* 0x004fca00078e0202 */
[----:B0-----:R0:W-:Y:S04]  /*0130*/  @!P1 STG.E.128 desc[UR4][R2.64+0x200], R4 ;  /* 0x0002000402009986 */ /* 0x0011e8000c101d04 */
[----:B------:R0:W-:Y:S01]  /*0140*/  @!P0 STG.E.128 desc[UR4][R8.64], RZ ;  /* 0x000000ff08008986 */ /* 0x0001e2000c101d04 */
[----:B------:R-:W-:Y:S05]  /*0150*/  @P2 EXIT ;  /* 0x000000000000294d */ /* 0x000fea0003800000 */
[----:B------:R-:W0:Y:S01]  /*0160*/  LDCU.64 UR6, c[0x0][0x398] ;  /* 0x00007300ff0677ac */ /* 0x000e220008000a00 */
[----:B------:R-:W1:Y:S01]  /*0170*/  LDCU.64 UR8, c[0x0][0x388] ;  /* 0x00007100ff0877ac */ /* 0x000e620008000a00 */
[----:B0-----:R-:W-:-:S04]  /*0180*/  IMAD.WIDE.U32 R2, R11, UR6, RZ ;  /* 0x000000060b027c25 */ /* 0x001fc8000f8e00ff */
[----:B------:R-:W-:Y:S01]  /*0190*/  IMAD R3, R11, UR7, R3 ;  /* 0x000000070b037c24 */ /* 0x000fe2000f8e0203 */
[----:B-1----:R-:W-:-:S04]  /*01a0*/  LEA R4, P0, R2, UR8, 0x2 ;  /* 0x0000000802047c11 */ /* 0x002fc8000f8010ff */
[----:B------:R-:W-:Y:S02]  /*01b0*/  LEA.HI.X R5, R2, UR9, R3, 0x2, P0 ;  /* 0x0000000902057c11 */ /* 0x000fe400080f1403 */
[----:B------:R-:W0:Y:S04]  /*01c0*/  LDC.64 R2, c[0x0][0x390] ;  /* 0x0000e400ff027b82 */ /* 0x000e280000000a00 */
[----:B------:R-:W2:Y:S01]  /*01d0*/  LDG.E R5, desc[UR4][R4.64+-0x4] ;  /* 0xfffffc0404057981 */ /* 0x000ea2000c1e1900 */
[----:B0-----:R-:W-:-:S05]  /*01e0*/  IMAD.WIDE.U32 R2, R11, 0x4, R2 ;  /* 0x000000040b027825 */ /* 0x001fca00078e0002 */
[----:B--2---:R-:W-:Y:S01]  /*01f0*/  STG.E desc[UR4][R2.64], R5 ;  /* 0x0000000502007986 */ /* 0x004fe2000c101904 */
[----:B------:R-:W-:Y:S05]  /*0200*/  EXIT ;  /* 0x000000000000794d */ /* 0x000fea0003800000 */
.L_x_99:
        /* <DEDUP_REMOVED lines=15> */
.L_x_519:


//--------------------- .text._ZN3cub18CUB_300001_SM_10006detail11scan_by_key21DeviceScanByKeyKernelINS2_10policy_hubIPiiiN4cuda3std3__44plusIvEEE10Policy1000ES5_S5_S5_NS0_24ReduceByKeyScanTileStateIiiLb1EEENS8_8equal_toIvEESA_ijiiEEvT0_PT9_T1_T2_T3_iT4_T5_T6_T7_ --------------------------
	.section	.text._ZN3cub18CUB_300001_SM_10006detail11scan_by_key21DeviceScanByKeyKernelINS2_10policy_hubIPiiiN4cuda3std3__44plusIvEEE10Policy1000ES5_S5_S5_NS0_24ReduceByKeyScanTileStateIiiLb1EEENS8_8equal_toIvEESA_ijiiEEvT0_PT9_T1_T2_T3_iT4_T5_T6_T7_,"ax",@progbits
	.align	128
        .global         _ZN3cub18CUB_300001_SM_10006detail11scan_by_key21DeviceScanByKeyKernelINS2_10policy_hubIPiiiN4cuda3std3__44plusIvEEE10Policy1000ES5_S5_S5_NS0_24ReduceByKeyScanTileStateIiiLb1EEENS8_8equal_toIvEESA_ijiiEEvT0_PT9_T1_T2_T3_iT4_T5_T6_T7_
        .type           _ZN3cub18CUB_300001_SM_10006detail11scan_by_key21DeviceScanByKeyKernelINS2_10policy_hubIPiiiN4cuda3std3__44plusIvEEE10Policy1000ES5_S5_S5_NS0_24ReduceByKeyScanTileStateIiiLb1EEENS8_8equal_toIvEESA_ijiiEEvT0_PT9_T1_T2_T3_iT4_T5_T6_T7_,@function
        .size           _ZN3cub18CUB_300001_SM_10006detail11scan_by_key21DeviceScanByKeyKernelINS2_10policy_hubIPiiiN4cuda3std3__44plusIvEEE10Policy1000ES5_S5_S5_NS0_24ReduceByKeyScanTileStateIiiLb1EEENS8_8equal_toIvEESA_ijiiEEvT0_PT9_T1_T2_T3_iT4_T5_T6_T7_,(.L_x_520 - _ZN3cub18CUB_300001_SM_10006detail11scan_by_key21DeviceScanByKeyKernelINS2_10policy_hubIPiiiN4cuda3std3__44plusIvEEE10Policy1000ES5_S5_S5_NS0_24ReduceByKeyScanTileStateIiiLb1EEENS8_8equal_toIvEESA_ijiiEEvT0_PT9_T1_T2_T3_iT4_T5_T6_T7_)
        .other          _ZN3cub18CUB_300001_SM_10006detail11scan_by_key21DeviceScanByKeyKernelINS2_10policy_hubIPiiiN4cuda3std3__44plusIvEEE10Policy1000ES5_S5_S5_NS0_24ReduceByKeyScanTileStateIiiLb1EEENS8_8equal_toIvEESA_ijiiEEvT0_PT9_T1_T2_T3_iT4_T5_T6_T7_,@"STO_CUDA_ENTRY STV_DEFAULT"
_ZN3cub18CUB_300001_SM_10006detail11scan_by_key21DeviceScanByKeyKernelINS2_10policy_hubIPiiiN4cuda3std3__44plusIvEEE10Policy1000ES5_S5_S5_NS0_24ReduceByKeyScanTileStateIiiLb1EEENS8_8equal_toIvEESA_ijiiEEvT0_PT9_T1_T2_T3_iT4_T5_T6_T7_:
.text._ZN3cub18CUB_300001_SM_10006detail11scan_by_key21DeviceScanByKeyKernelINS2_10policy_hubIPiiiN4cuda3std3__44plusIvEEE10Policy1000ES5_S5_S5_NS0_24ReduceByKeyScanTileStateIiiLb1EEENS8_8equal_toIvEESA_ijiiEEvT0_PT9_T1_T2_T3_iT4_T5_T6_T7_:
[----:B------:R-:W-:Y:S01]  /*0000*/  LDC R1, c[0x0][0x37c] ;  /* 0x0000df00ff017b82 */ /* 0x000fe20000000800 */
[----:B------:R-:W0:Y:S01]  /*0010*/  S2R R62, SR_CTAID.X ;  /* 0x00000000003e7919 */ /* 0x000e220000002500 */
[----:B------:R-:W1:Y:S01]  /*0020*/  LDCU UR4, c[0x0][0x3b4] ;  /* 0x00007680ff0477ac */ /* 0x000e620008000800 */
[----:B------:R-:W2:Y:S01]  /*0030*/  LDCU.64 UR8, c[0x0][0x358] ;  /* 0x00006b00ff0877ac */ /* 0x000ea20008000a00 */
[----:B0-----:R-:W-:-:S05]  /*0040*/  IMAD R3, R62, 0x1180, RZ ;  /* 0x000011803e037824 */ /* 0x001fca00078e02ff */
[----:B-1----:R-:W-:-:S04]  /*0050*/  IADD3 R2, PT, PT, -R3, UR4, RZ ;  /* 0x0000000403027c10 */ /* 0x002fc8000fffe1ff */
[----:B------:R-:W-:-:S13]  /*0060*/  ISETP.GE.U32.AND P0, PT, R2, 0x1181, PT ;  /* 0x000011810200780c */ /* 0x000fda0003f06070 */
        /* <DEDUP_REMOVED lines=9> */
[----:B------:R-:W-:Y:S02]  /*0100*/  IMAD.X R7, RZ, RZ, RZ, P0 ;  /* 0x000000ffff077224 */ /* 0x000fe400000e06ff */
        /* <DEDUP_REMOVED lines=24> */
[----:B------:R-:W0:Y:S01]  /*0290*/  S2UR UR5, SR_CgaCtaId ;  /* 0x00000000000579c3 */ /* 0x000e220000008800 */
[----:B------:R-:W-:Y:S01]  /*02a0*/  SHF.R.U32.HI R9, RZ, 0x5, R45 ;  /* 0x00000005ff097819 */ /* 0x000fe2000001162d */
[----:B------:R-:W-:-:S04]  /*02b0*/  UMOV UR4, 0x400 ;  /* 0x0000040000047882 */ /* 0x000fc80000000000 */
[----:B--2---:R-:W-:Y:S01]  /*02c0*/  IMAD R3, R9, 0x280, R56 ;  /* 0x0000028009037824 */ /* 0x004fe200078e0238 */
[----:B---3--:R-:W-:Y:S01]  /*02d0*/  IADD3 R24, P0, PT, R24, UR6, RZ ;  /* 0x0000000618187c10 */ /* 0x008fe2000ff1e0ff */
[----:B0-----:R-:W-:-:S06]  /*02e0*/  ULEA UR4, UR5, UR4, 0x18 ;  /* 0x0000000405047291 */ /* 0x001fcc000f8ec0ff */
[----:B------:R-:W-:Y:S02]  /*02f0*/  LEA R3, R3, UR4, 0x2 ;  /* 0x0000000403037c11 */ /* 0x000fe4000f8e10ff */
[----:B------:R-:W-:-:S03]  /*0300*/  IADD3.X R25, PT, PT, R7, UR7, RZ, P0, !PT ;  /* 0x0000000707197c10 */ /* 0x000fc600087fe4ff */
[----:B----4-:R0:W-:Y:S04]  /*0310*/  STS [R3+0x80], R2 ;  /* 0x0000800203007388 */ /* 0x0101e80000000800 */
[----:B-----5:R1:W-:Y:S01]  /*0320*/  STS [R3], R0 ;  /* 0x0000000003007388 */ /* 0x0203e20000000800 */
[----:B0-----:R-:W-:-:S03]  /*0330*/  IMAD R2, R56, 0x4c, R3 ;  /* 0x0000004c38027824 */ /* 0x001fc600078e0203 */
[----:B------:R-:W-:Y:S04]  /*0340*/  STS [R3+0x100], R6 ;  /* 0x0001000603007388 */ /* 0x000fe80000000800 */
        /* <DEDUP_REMOVED lines=24> */
[----:B-1----:R-:W5:Y:S04]  /*04d0*/  LD.E.STRONG.SM R0, desc[UR8][R24.64] ;  /* 0x0000000818007980 */ /* 0x002f68000c10b900 */
[----:B0-----:R-:W5:Y:S04]  /*04e0*/  LD.E.STRONG.SM R26, desc[UR8][R24.64+0x80] ;  /* 0x00008008181a7980 */ /* 0x001f68000c10b900 */
        /* <DEDUP_REMOVED lines=19> */
[----:B------:R-:W-:Y:S02]  /*0620*/  BSSY.RECONVERGENT B0, `(.L_x_101) ;  /* 0x0000364000007945 */ /* 0x000fe40003800200 */
        /* <DEDUP_REMOVED lines=28> */
[C---:B0-----:R-:W-:Y:S02]  /*07f0*/  LEA R44, R45.reuse, UR4, 0x2 ;  /* 0x000000042d2c7c11 */ /* 0x041fe4000f8e10ff */
[----:B------:R-:W-:Y:S02]  /*0800*/  ISETP.NE.AND P0, PT, R4, R5, PT ;  /* 0x000000050400720c */ /* 0x000fe40003f05270 */
[----:B------:R-:W-:Y:S01]  /*0810*/  ISETP.NE.AND P1, PT, R45, RZ, PT ;  /* 0x000000ff2d00720c */ /* 0x000fe20003f25270 */
[----:B------:R-:W-:Y:S01]  /*0820*/  STS [R44+0x3fc], R23 ;  /* 0x0003fc172c007388 */ /* 0x000fe20000000800 */
[----:B------:R-:W-:Y:S02]  /*0830*/  LOP3.LUT R0, R0, 0xfffff7ff, RZ, 0xc0, !PT ;  /* 0xfffff7ff00007812 */ /* 0x000fe400078ec0ff */
[----:B-1----:R-:W-:Y:S01]  /*0840*/  SEL R46, R24, RZ, !P0 ;  /* 0x000000ff182e7207 */ /* 0x002fe20004000000 */
[----:B------:R-:W-:Y:S01]  /*0850*/  BAR.SYNC.DEFER_BLOCKING 0x0 ;  /* 0x0000000000007b1d */ /* 0x000fe20000010000 */
[----:B------:R-:W-:-:S02]  /*0860*/  ISETP.NE.AND P2, PT, R8, R9, PT ;  /* 0x000000090800720c */ /* 0x000fc40003f45270 */
[----:B------:R-:W-:Y:S01]  /*0870*/  ISETP.NE.AND P5, PT, R16, R17, PT ;  /* 0x000000111000720c */ /* 0x000fe20003fa5270 */
[----:B------:R-:W-:Y:S01]  /*0880*/  IMAD.IADD R46, R25, 0x1, R46 ;  /* 0x00000001192e7824 */ /* 0x000fe200078e022e */
[----:B------:R-:W-:Y:S02]  /*0890*/  ISETP.NE.AND P4, PT, R17, R18, PT ;  /* 0x000000121100720c */ /* 0x000fe40003f85270 */
[----:B------:R-:W-:Y:S01]  /*08a0*/  @P0 LOP3.LUT R0, R0, 0x800, RZ, 0xfc, !PT ;  /* 0x0000080000000812 */ /* 0x000fe200078efcff */
[----:B------:R-:W0:Y:S01]  /*08b0*/  S2R R17, SR_TID.X ;  /* 0x0000000000117919 */ /* 0x000e220000002100 */
[----:B------:R-:W-:Y:S02]  /*08c0*/  ISETP.NE.AND P0, PT, R5, R6, PT ;  /* 0x000000060500720c */ /* 0x000fe40003f05270 */
[----:B------:R-:W-:Y:S02]  /*08d0*/  LOP3.LUT R0, R0, 0xfffffbff, RZ, 0xc0, !PT ;  /* 0xfffffbff00007812 */ /* 0x000fe400078ec0ff */
[----:B------:R-:W-:-:S02]  /*08e0*/  SEL R5, R46, RZ, !P0 ;  /* 0x000000ff2e057207 */ /* 0x000fc40004000000 */
[----:B------:R-:W-:Y:S02]  /*08f0*/  ISETP.NE.AND P3, PT, R18, R19, PT ;  /* 0x000000131200720c */ /* 0x000fe40003f65270 */
[----:B------:R-:W-:Y:S01]  /*0900*/  ISETP.NE.AND P6, PT, R22, R23, PT ;  /* 0x000000171600720c */ /* 0x000fe20003fc5270 */
[----:B------:R-:W-:Y:S01]  /*0910*/  IMAD.IADD R5, R26, 0x1, R5 ;  /* 0x000000011a057824 */ /* 0x000fe200078e0205 */
[----:B------:R-:W-:Y:S02]  /*0920*/  SEL R54, RZ, 0x1, !P4 ;  /* 0x00000001ff367807 */ /* 0x000fe40006000000 */
[----:B------:R-:W-:Y:S02]  /*0930*/  SEL R50, RZ, 0x1, !P6 ;  /* 0x00000001ff327807 */ /* 0x000fe40007000000 */
[----:B------:R-:W-:Y:S01]  /*0940*/  @P0 LOP3.LUT R0, R0, 0x400, RZ, 0xfc, !PT ;  /* 0x0000040000000812 */ /* 0x000fe200078efcff */
[----:B------:R-:W1:Y:S01]  /*0950*/  @P1 LDS R45, [R44+0x3f8] ;  /* 0x0003f8002c2d1984 */ /* 0x000e620000000800 */
[----:B------:R-:W-:-:S02]  /*0960*/  ISETP.NE.AND P0, PT, R6, R7, PT ;  /* 0x000000070600720c */ /* 0x000fc40003f05270 */
[----:B------:R-:W-:Y:S02]  /*0970*/  LOP3.LUT R0, R0, 0xfffffdff, RZ, 0xc0, !PT ;  /* 0xfffffdff00007812 */ /* 0x000fe400078ec0ff */
[----:B------:R-:W-:Y:S02]  /*0980*/  SEL R6, R5, RZ, !P0 ;  /* 0x000000ff05067207 */ /* 0x000fe40004000000 */
[----:B------:R-:W-:-:S03]  /*0990*/  SEL R53, RZ, 0x1, !P3 ;  /* 0x00000001ff357807 */ /* 0x000fc60005800000 */
[----:B------:R-:W-:-:S04]  /*09a0*/  IMAD.IADD R6, R27, 0x1, R6 ;  /* 0x000000011b067824 */ /* 0x000fc800078e0206 */
[----:B------:R-:W-:Y:S02]  /*09b0*/  @P0 LOP3.LUT R0, R0, 0x200, RZ, 0xfc, !PT ;  /* 0x0000020000000812 */ /* 0x000fe400078efcff */
[----:B------:R-:W-:Y:S02]  /*09c0*/  ISETP.NE.AND P0, PT, R7, R8, PT ;  /* 0x000000080700720c */ /* 0x000fe40003f05270 */
[----:B------:R-:W-:Y:S02]  /*09d0*/  LOP3.LUT R0, R0, 0xfffffeff, RZ, 0xc0, !PT ;  /* 0xfffffeff00007812 */ /* 0x000fe400078ec0ff */
[----:B------:R-:W-:-:S05]  /*09e0*/  SEL R5, R6, RZ, !P0 ;  /* 0x000000ff06057207 */ /* 0x000fca0004000000 */
[----:B--2---:R-:W-:-:S04]  /*09f0*/  IMAD.IADD R5, R28, 0x1, R5 ;  /* 0x000000011c057824 */ /* 0x004fc800078e0205 */
[----:B------:R-:W-:Y:S02]  /*0a00*/  @P0 LOP3.LUT R0, R0, 0x100, RZ, 0xfc, !PT ;  /* 0x0000010000000812 */ /* 0x000fe400078efcff */
[----:B------:R-:W-:Y:S02]  /*0a10*/  SEL R6, R5, RZ, !P2 ;  /* 0x000000ff05067207 */ /* 0x000fe40005000000 */
[----:B------:R-:W-:-:S03]  /*0a20*/  LOP3.LUT R0, R0, 0xffffff7f, RZ, 0xc0, !PT ;  /* 0xffffff7f00007812 */ /* 0x000fc600078ec0ff */
[----:B------:R-:W-:Y:S01]  /*0a30*/  IMAD.IADD R6, R29, 0x1, R6 ;  /* 0x000000011d067824 */ /* 0x000fe200078e0206 */
[----:B------:R-:W-:Y:S02]  /*0a40*/  @P2 LOP3.LUT R0, R0, 0x80, RZ, 0xfc, !PT ;  /* 0x0000008000002812 */ /* 0x000fe400078efcff */
[----:B------:R-:W-:Y:S02]  /*0a50*/  ISETP.NE.AND P2, PT, R19, R20, PT ;  /* 0x000000141300720c */ /* 0x000fe40003f45270 */
[----:B-1----:R-:W-:Y:S01]  /*0a60*/  @P1 ISETP.NE.AND P0, PT, R45, R4, PT ;  /* 0x000000042d00120c */ /* 0x002fe20003f05270 */
[----:B------:R-:W-:Y:S01]  /*0a70*/  IMAD.MOV.U32 R4, RZ, RZ, 0x1 ;  /* 0x00000001ff047424 */ /* 0x000fe200078e00ff */
[----:B------:R-:W-:Y:S02]  /*0a80*/  LOP3.LUT R0, R0, 0xffffffbf, RZ, 0xc0, !PT ;  /* 0xffffffbf00007812 */ /* 0x000fe400078ec0ff */
[----:B------:R-:W-:Y:S02]  /*0a90*/  @P1 SEL R4, RZ, 0x1, !P0 ;  /* 0x00000001ff041807 */ /* 0x000fe40004000000 */
[----:B------:R-:W-:-:S02]  /*0aa0*/  ISETP.NE.AND P1, PT, R9, R10, PT ;  /* 0x0000000a0900720c */ /* 0x000fc40003f25270 */
[----:B------:R-:W-:Y:S02]  /*0ab0*/  ISETP.NE.AND P0, PT, R10, R11, PT ;  /* 0x0000000b0a00720c */ /* 0x000fe40003f05270 */
[----:B------:R-:W-:Y:S02]  /*0ac0*/  SEL R5, R6, RZ, !P1 ;  /* 0x000000ff06057207 */ /* 0x000fe40004800000 */
[----:B------:R-:W-:-:S03]  /*0ad0*/  SEL R52, RZ, 0x1, !P2 ;  /* 0x00000001ff347807 */ /* 0x000fc60005000000 */
        /* <DEDUP_REMOVED lines=9> */
[----:B------:R-:W-:Y:S02]  /*0b70*/  SEL R5, R6, RZ, !P0 ;  /* 0x000000ff06057207 */ /* 0x000fe40004000000 */
[----:B------:R-:W-:-:S03]  /*0b80*/  P2R R11, PR, RZ, 0x20 ;  /* 0x00000020ff0b7803 */ /* 0x000fc60000000000 */
        /* <DEDUP_REMOVED lines=22> */
[----:B------:R-:W-:Y:S02]  /*0cf0*/  SEL R6, R5, RZ, !P5 ;  /* 0x000000ff05067207 */ /* 0x000fe40006800000 */
[----:B------:R-:W-:Y:S02]  /*0d00*/  LOP3.LUT P5, RZ, R0, 0x2, RZ, 0xc0, !PT ;  /* 0x0000000200ff7812 */ /* 0x000fe400078ac0ff */
[----:B------:R-:W-:Y:S01]  /*0d10*/  ISETP.NE.AND P0, PT, R20, R21, PT ;  /* 0x000000151400720c */ /* 0x000fe20003f05270 */
[----:B------:R-:W-:Y:S01]  /*0d20*/  IMAD.IADD R6, R37, 0x1, R6 ;  /* 0x0000000125067824 */ /* 0x000fe200078e0206 */
[----:B------:R-:W-:Y:S02]  /*0d30*/  P2R R12, PR, RZ, 0x20 ;  /* 0x00000020ff0c7803 */ /* 0x000fe40000000000 */
[----:B------:R-:W-:-:S02]  /*0d40*/  LOP3.LUT P5, RZ, R0, 0x4, RZ, 0xc0, !PT ;  /* 0x0000000400ff7812 */ /* 0x000fc400078ac0ff */
[----:B------:R-:W-:Y:S02]  /*0d50*/  SEL R5, R6, RZ, !P4 ;  /* 0x000000ff06057207 */ /* 0x000fe40006000000 */
[----:B------:R-:W-:Y:S02]  /*0d60*/  P2R R13, PR, RZ, 0x20 ;  /* 0x00000020ff0d7803 */ /* 0x000fe40000000000 */
[----:B------:R-:W-:Y:S01]  /*0d70*/  LOP3.LUT P5, RZ, R0, 0x8, RZ, 0xc0, !PT ;  /* 0x0000000800ff7812 */ /* 0x000fe200078ac0ff */
[----:B------:R-:W-:Y:S01]  /*0d80*/  IMAD.IADD R5, R38, 0x1, R5 ;  /* 0x0000000126057824 */ /* 0x000fe200078e0205 */
[----:B------:R-:W-:Y:S02]  /*0d90*/  SEL R51, RZ, 0x1, !P0 ;  /* 0x00000001ff337807 */ /* 0x000fe40004000000 */
[----:B------:R-:W-:Y:S02]  /*0da0*/  P2R R49, PR, RZ, 0x20 ;  /* 0x00000020ff317803 */ /* 0x000fe40000000000 */
[----:B------:R-:W-:-:S02]  /*0db0*/  SEL R6, R5, RZ, !P3 ;  /* 0x000000ff05067207 */ /* 0x000fc40005800000 */
[C---:B------:R-:W-:Y:S02]  /*0dc0*/  LOP3.LUT P5, RZ, R0.reuse, 0x10, RZ, 0xc0, !PT ;  /* 0x0000001000ff7812 */ /* 0x040fe400078ac0ff */
[----:B------:R-:W-:Y:S01]  /*0dd0*/  SEL R21, RZ, 0x1, !P1 ;  /* 0x00000001ff157807 */ /* 0x000fe20004800000 */
[----:B------:R-:W-:Y:S01]  /*0de0*/  IMAD.IADD R6, R39, 0x1, R6 ;  /* 0x0000000127067824 */ /* 0x000fe200078e0206 */
[----:B------:R-:W-:Y:S02]  /*0df0*/  P2R R48, PR, RZ, 0x20 ;  /* 0x00000020ff307803 */ /* 0x000fe40000000000 */
[----:B------:R-:W-:Y:S02]  /*0e00*/  LOP3.LUT P5, RZ, R0, 0x20, RZ, 0xc0, !PT ;  /* 0x0000002000ff7812 */ /* 0x000fe400078ac0ff */
[----:B------:R-:W-:Y:S02]  /*0e10*/  SEL R5, R6, RZ, !P2 ;  /* 0x000000ff06057207 */ /* 0x000fe40005000000 */
[----:B------:R-:W-:-:S02]  /*0e20*/  P2R R16, PR, RZ, 0x20 ;  /* 0x00000020ff107803 */ /* 0x000fc40000000000 */
        /* <DEDUP_REMOVED lines=17> */
[----:B------:R-:W-:Y:S02]  /*0f40*/  SEL R5, RZ, 0x1, !P5 ;  /* 0x00000001ff057807 */ /* 0x000fe40006800000 */
[----:B------:R-:W-:Y:S02]  /*0f50*/  ISETP.NE.AND P5, PT, R7, RZ, PT ;  /* 0x000000ff0700720c */ /* 0x000fe40003fa5270 */
[----:B------:R-:W-:-:S02]  /*0f60*/  LOP3.LUT P6, RZ, R0, 0x1, RZ, 0xc0, !PT ;  /* 0x0000000100ff7812 */ /* 0x000fc400078cc0ff */
[----:B------:R-:W-:Y:S02]  /*0f70*/  SEL R6, RZ, 0x1, !P5 ;  /* 0x00000001ff067807 */ /* 0x000fe40006800000 */
[----:B------:R-:W-:Y:S02]  /*0f80*/  ISETP.NE.AND P5, PT, R8, RZ, PT ;  /* 0x000000ff0800720c */ /* 0x000fe40003fa5270 */
[----:B------:R-:W-:Y:S02]  /*0f90*/  LOP3.LUT R8, R6, R4, R5, 0xfe, !PT ;  /* 0x0000000406087212 */ /* 0x000fe400078efe05 */
[----:B------:R-:W-:Y:S02]  /*0fa0*/  SEL R7, RZ, 0x1, !P5 ;  /* 0x00000001ff077807 */ /* 0x000fe40006800000 */
[----:B------:R-:W-:Y:S02]  /*0fb0*/  ISETP.NE.AND P5, PT, R9, RZ, PT ;  /* 0x000000ff0900720c */ /* 0x000fe40003fa5270 */
[----:B------:R-:W-:-:S02]  /*0fc0*/  SEL R57, RZ, 0x1, !P6 ;  /* 0x00000001ff397807 */ /* 0x000fc40007000000 */
[----:B------:R-:W-:Y:S02]  /*0fd0*/  SEL R44, RZ, 0x1, !P5 ;  /* 0x00000001ff2c7807 */ /* 0x000fe40006800000 */
[----:B------:R-:W-:Y:S02]  /*0fe0*/  ISETP.NE.AND P5, PT, R14, RZ, PT ;  /* 0x000000ff0e00720c */ /* 0x000fe40003fa5270 */
[----:B------:R-:W-:Y:S02]  /*0ff0*/  LOP3.LUT R8, R44, R8, R7, 0xfe, !PT ;  /* 0x000000082c087212 */ /* 0x000fe400078efe07 */
[----:B------:R-:W-:Y:S02]  /*1000*/  SEL R45, RZ, 0x1, !P5 ;  /* 0x00000001ff2d7807 */ /* 0x000fe40006800000 */
[----:B------:R-:W-:-:S04]  /*1010*/  ISETP.NE.AND P5, PT, R15, RZ, PT ;  /* 0x000000ff0f00720c */ /* 0x000fc80003fa5270 */
[----:B------:R-:W-:Y:S02]  /*1020*/  SEL R46, RZ, 0x1, !P5 ;  /* 0x00000001ff2e7807 */ /* 0x000fe40006800000 */
[----:B------:R-:W-:Y:S02]  /*1030*/  ISETP.NE.AND P5, PT, R16, RZ, PT ;  /* 0x000000ff1000720c */ /* 0x000fe40003fa5270 */
[----:B------:R-:W-:Y:S01]  /*1040*/  LOP3.LUT R9, R46, R8, R45, 0xfe, !PT ;  /* 0x000000082e097212 */ /* 0x000fe200078efe2d */
[----:B------:R-:W-:Y:S01]  /*1050*/  IMAD.IADD R8, R43, 0x1, R10 ;  /* 0x000000012b087824 */ /* 0x000fe200078e020a */
        /* <DEDUP_REMOVED lines=12> */
[----:B------:R-:W1:Y:S01]  /*1120*/  SHFL.UP PT, R11, R8, 0x1, RZ ;  /* 0x04200000080b7989 */ /* 0x000e6200000e00ff */
[----:B------:R-:W-:-:S02]  /*1130*/  LOP3.LUT R10, R57, R10, R20, 0xfe, !PT ;  /* 0x0000000a390a7212 */ /* 0x000fc400078efe14 */
[----:B------:R-:W-:Y:S02]  /*1140*/  SEL R55, RZ, 0x1, !P5 ;  /* 0x00000001ff377807 */ /* 0x000fe40006800000 */
[----:B------:R-:W-:Y:S02]  /*1150*/  P2R R60, PR, RZ, 0x20 ;  /* 0x00000020ff3c7803 */ /* 0x000fe40000000000 */
[----:B------:R-:W-:Y:S02]  /*1160*/  LOP3.LUT R10, R54, R10, R55, 0xfe, !PT ;  /* 0x0000000a360a7212 */ /* 0x000fe400078efe37 */
[----:B------:R-:W-:Y:S02]  /*1170*/  LOP3.LUT P5, RZ, R0, 0x2, RZ, 0xc0, !PT ;  /* 0x0000000200ff7812 */ /* 0x000fe400078ac0ff */
[----:B------:R-:W-:Y:S02]  /*1180*/  LOP3.LUT R10, R52, R10, R53, 0xfe, !PT ;  /* 0x0000000a340a7212 */ /* 0x000fe400078efe35 */
[----:B------:R-:W-:-:S02]  /*1190*/  P2R R59, PR, RZ, 0x20 ;  /* 0x00000020ff3b7803 */ /* 0x000fc40000000000 */
[----:B------:R-:W-:Y:S02]  /*11a0*/  LOP3.LUT R9, R21, R10, R51, 0xfe, !PT ;  /* 0x0000000a15097212 */ /* 0x000fe400078efe33 */
[C---:B------:R-:W-:Y:S02]  /*11b0*/  LOP3.LUT P5, RZ, R0.reuse, 0x4, RZ, 0xc0, !PT ;  /* 0x0000000400ff7812 */ /* 0x040fe400078ac0ff */
[----:B------:R-:W-:Y:S02]  /*11c0*/  LOP3.LUT P6, R9, R9, RZ, R50, 0xfa, !PT ;  /* 0x000000ff09097212 */ /* 0x000fe400078cfa32 */
[----:B------:R-:W-:Y:S02]  /*11d0*/  P2R R58, PR, RZ, 0x20 ;  /* 0x00000020ff3a7803 */ /* 0x000fe40000000000 */
[----:B------:R-:W-:Y:S01]  /*11e0*/  LOP3.LUT P5, RZ, R0, 0x8, RZ, 0xc0, !PT ;  /* 0x0000000800ff7812 */ /* 0x000fe200078ac0ff */
[----:B------:R-:W2:Y:S01]  /*11f0*/  SHFL.UP PT, R10, R9, 0x1, RZ ;  /* 0x04200000090a7989 */ /* 0x000ea200000e00ff */
[----:B-1----:R-:W-:-:S02]  /*1200*/  SEL R11, R11, RZ, !P6 ;  /* 0x000000ff0b0b7207 */ /* 0x002fc40007000000 */
[----:B------:R-:W-:Y:S02]  /*1210*/  ISETP.GE.AND P6, PT, R56, 0x1, PT ;  /* 0x000000013800780c */ /* 0x000fe40003fc6270 */
[----:B------:R-:W-:Y:S02]  /*1220*/  P2R R69, PR, RZ, 0x20 ;  /* 0x00000020ff457803 */ /* 0x000fe40000000000 */
[----:B------:R-:W-:Y:S02]  /*1230*/  SEL R11, R11, RZ, P6 ;  /* 0x000000ff0b0b7207 */ /* 0x000fe40003000000 */
[----:B------:R-:W-:-:S03]  /*1240*/  LOP3.LUT P5, RZ, R0, 0x10, RZ, 0xc0, !PT ;  /* 0x0000001000ff7812 */ /* 0x000fc600078ac0ff */
[----:B------:R-:W-:Y:S01]  /*1250*/  IMAD.IADD R11, R8, 0x1, R11 ;  /* 0x00000001080b7824 */ /* 0x000fe200078e020b */
[----:B------:R-:W-:Y:S02]  /*1260*/  P2R R68, PR, RZ, 0x20 ;  /* 0x00000020ff447803 */ /* 0x000fe40000000000 */
[C---:B------:R-:W-:Y:S02]  /*1270*/  LOP3.LUT P5, RZ, R0.reuse, 0x20, RZ, 0xc0, !PT ;  /* 0x0000002000ff7812 */ /* 0x040fe400078ac0ff */
[----:B------:R-:W1:Y:S02]  /*1280*/  SHFL.UP PT, R8, R11, 0x2, RZ ;  /* 0x044000000b087989 */ /* 0x000e6400000e00ff */
[----:B------:R-:W-:Y:S02]  /*1290*/  P2R R61, PR, RZ, 0x20 ;  /* 0x00000020ff3d7803 */ /* 0x000fe40000000000 */
[----:B------:R-:W-:Y:S02]  /*12a0*/  LOP3.LUT P5, RZ, R0, 0x40, RZ, 0xc0, !PT ;  /* 0x0000004000ff7812 */ /* 0x000fe400078ac0ff */
[----:B--2---:R-:W-:-:S02]  /*12b0*/  SEL R10, R10, RZ, P6 ;  /* 0x000000ff0a0a7207 */ /* 0x004fc40003000000 */
[----:B------:R-:W-:Y:S02]  /*12c0*/  P2R R62, PR, RZ, 0x20 ;  /* 0x00000020ff3e7803 */ /* 0x000fe40000000000 */
[----:B------:R-:W-:Y:S02]  /*12d0*/  LOP3.LUT P6, R10, R10, RZ, R9, 0xfa, !PT ;  /* 0x000000ff0a0a7212 */ /* 0x000fe400078cfa09 */
[----:B------:R-:W-:-:S04]  /*12e0*/  LOP3.LUT P5, RZ, R0, 0x80, RZ, 0xc0, !PT ;  /* 0x0000008000ff7812 */ /* 0x000fc800078ac0ff */
[----:B------:R-:W-:Y:S02]  /*12f0*/  P2R R63, PR, RZ, 0x20 ;  /* 0x00000020ff3f7803 */ /* 0x000fe40000000000 */
[----:B------:R-:W-:-:S04]  /*1300*/  LOP3.LUT P5, RZ, R0, 0x100, RZ, 0xc0, !PT ;  /* 0x0000010000ff7812 */ /* 0x000fc800078ac0ff */
[----:B------:R-:W-:Y:S02]  /*1310*/  P2R R64, PR, RZ, 0x20 ;  /* 0x00000020ff407803 */ /* 0x000fe40000000000 */
[----:B-1----:R-:W-:Y:S02]  /*1320*/  SEL R12, R8, RZ, !P6 ;  /* 0x000000ff080c7207 */ /* 0x002fe40007000000 */
[----:B------:R-:W1:Y:S01]  /*1330*/  SHFL.UP PT, R8, R10, 0x2, RZ ;  /* 0x044000000a087989 */ /* 0x000e6200000e00ff */
[----:B------:R-:W-:Y:S02]  /*1340*/  ISETP.GE.AND P6, PT, R56, 0x2, PT ;  /* 0x000000023800780c */ /* 0x000fe40003fc6270 */
[----:B------:R-:W-:Y:S02]  /*1350*/  LOP3.LUT P5, RZ, R0, 0x200, RZ, 0xc0, !PT ;  /* 0x0000020000ff7812 */ /* 0x000fe400078ac0ff */
[----:B------:R-:W-:Y:S02]  /*1360*/  SEL R12, R12, RZ, P6 ;  /* 0x000000ff0c0c7207 */ /* 0x000fe40003000000 */
[----:B------:R-:W-:-:S02]  /*1370*/  P2R R65, PR, RZ, 0x20 ;  /* 0x00000020ff417803 */ /* 0x000fc40000000000 */
[----:B------:R-:W-:Y:S01]  /*1380*/  LOP3.LUT P5, RZ, R0, 0x400, RZ, 0xc0, !PT ;  /* 0x0000040000ff7812 */ /* 0x000fe200078ac0ff */
[----:B------:R-:W-:-:S03]  /*1390*/  IMAD.IADD R12, R11, 0x1, R12 ;  /* 0x000000010b0c7824 */ /* 0x000fc600078e020c */
[----:B------:R-:W-:Y:S02]  /*13a0*/  P2R R66, PR, RZ, 0x20 ;  /* 0x00000020ff427803 */ /* 0x000fe40000000000 */
[----:B------:R-:W-:-:S04]  /*13b0*/  LOP3.LUT P5, RZ, R0, 0x800, RZ, 0xc0, !PT ;  /* 0x0000080000ff7812 */ /* 0x000fc800078ac0ff */
[----:B------:R-:W-:Y:S02]  /*13c0*/  P2R R67, PR, RZ, 0x20 ;  /* 0x00000020ff437803 */ /* 0x000fe40000000000 */
[----:B-1----:R-:W-:Y:S02]  /*13d0*/  SEL R9, R8, RZ, P6 ;  /* 0x000000ff08097207 */ /* 0x002fe40003000000 */
[----:B------:R-:W1:Y:S02]  /*13e0*/  SHFL.UP PT, R8, R12, 0x4, RZ ;  /* 0x048000000c087989 */ /* 0x000e6400000e00ff */
[----:B------:R-:W-:-:S04]  /*13f0*/  LOP3.LUT P6, R9, R9, RZ, R10, 0xfa, !PT ;  /* 0x000000ff09097212 */ /* 0x000fc800078cfa0a */
        /* <DEDUP_REMOVED lines=15> */
[----:B------:R-:W-:-:S04]  /*14f0*/  LOP3.LUT P6, R9, R9, RZ, R8, 0xfa, !PT ;  /* 0x000000ff09097212 */ /* 0x000fc800078cfa08 */
[----:B-1----:R-:W-:Y:S02]  /*1500*/  SEL R11, R10, RZ, !P6 ;  /* 0x000000ff0a0b7207 */ /* 0x002fe40007000000 */
[----:B------:R-:W1:Y:S01]  /*1510*/  SHFL.UP PT, R10, R9, 0x10, RZ ;  /* 0x06000000090a7989 */ /* 0x000e6200000e00ff */
[----:B------:R-:W-:-:S04]  /*1520*/  ISETP.GE.AND P6, PT, R56, 0x10, PT ;  /* 0x000000103800780c */ /* 0x000fc80003fc6270 */
[----:B------:R-:W-:-:S05]  /*1530*/  SEL R11, R11, RZ, P6 ;  /* 0x000000ff0b0b7207 */ /* 0x000fca0003000000 */
[----:B------:R-:W-:Y:S01]  /*1540*/  IMAD.IADD R23, R12, 0x1, R11 ;  /* 0x000000010c177824 */ /* 0x000fe200078e020b */
[----:B-1----:R-:W-:Y:S02]  /*1550*/  SEL R10, R10, RZ, P6 ;  /* 0x000000ff0a0a7207 */ /* 0x002fe40003000000 */
[----:B------:R-:W-:Y:S02]  /*1560*/  ISETP.NE.AND P6, PT, R56, 0x1f, PT ;  /* 0x0000001f3800780c */ /* 0x000fe40003fc5270 */
[----:B------:R-:W-:Y:S02]  /*1570*/  LOP3.LUT R22, R10, R9, RZ, 0xfc, !PT ;  /* 0x000000090a167212 */ /* 0x000fe400078efcff */
[----:B0-----:R-:W-:-:S09]  /*1580*/  SHF.R.U32.HI R56, RZ, 0x5, R17 ;  /* 0x00000005ff387819 */ /* 0x001fd20000011611 */
[----:B------:R-:W-:-:S04]  /*1590*/  @!P6 SHF.R.U32.HI R8, RZ, 0x2, R17 ;  /* 0x00000002ff08e819 */ /* 0x000fc80000011611 */
[----:B------:R-:W-:-:S05]  /*15a0*/  @!P6 LOP3.LUT R16, R8, 0xf8, RZ, 0xc0, !PT ;  /* 0x000000f80810e812 */ /* 0x000fca00078ec0ff */
[----:B------:R-:W-:Y:S01]  /*15b0*/  @!P6 STS.64 [R16+UR4], R22 ;  /* 0x000000161000e988 */ /* 0x000fe20008000a04 */
[----:B------:R-:W-:Y:S06]  /*15c0*/  BAR.SYNC.DEFER_BLOCKING 0x0 ;  /* 0x0000000000007b1d */ /* 0x000fec0000010000 */
[----:B------:R-:W-:Y:S04]  /*15d0*/  SHFL.UP PT, R22, R22, 0x1, RZ ;  /* 0x0420000016167989 */ /* 0x000fe800000e00ff */
[----:B------:R-:W-:Y:S04]  /*15e0*/  SHFL.UP PT, R23, R23, 0x1, RZ ;  /* 0x0420000017177989 */ /* 0x000fe800000e00ff */
[----:B------:R-:W0:Y:S04]  /*15f0*/  LDS.128 R8, [UR4] ;  /* 0x00000004ff087984 */ /* 0x000e280008000c00 */
[----:B------:R-:W1:Y:S01]  /*1600*/  LDS.128 R12, [UR4+0x10] ;  /* 0x00001004ff0c7984 */ /* 0x000e620008000c00 */
        /* <DEDUP_REMOVED lines=12> */
[----:B------:R-:W0:Y:S03]  /*16d0*/  LDS.128 R16, [UR4+0x20] ;  /* 0x00002004ff107984 */ /* 0x000e260008000c00 */
[----:B------:R-:W-:Y:S02]  /*16e0*/  IMAD.IADD R11, R15, 0x1, R11 ;  /* 0x000000010f0b7824 */ /* 0x000fe400078e020b */
[----:B------:R-:W1:Y:S02]  /*16f0*/  S2R R15, SR_TID.X ;  /* 0x00000000000f7919 */ /* 0x000e640000002100 */
[----:B-1----:R-:W-:Y:S02]  /*1700*/  ISETP.GE.U32.AND P5, PT, R15, 0x20, PT ;  /* 0x000000200f00780c */ /* 0x002fe40003fa6070 */
[----:B0-----:R-:W-:-:S04]  /*1710*/  ISETP.NE.AND P6, PT, R16, RZ, PT ;  /* 0x000000ff1000720c */ /* 0x001fc80003fc5270 */
[----:B------:R-:W-:Y:S02]  /*1720*/  SEL R13, R11, RZ, !P6 ;  /* 0x000000ff0b0d7207 */ /* 0x000fe40007000000 */
[----:B------:R-:W-:Y:S02]  /*1730*/  ISETP.NE.AND P6, PT, R56, 0x4, PT ;  /* 0x000000043800780c */ /* 0x000fe40003fc5270 */
[----:B------:R-:W0:Y:S01]  /*1740*/  S2R R56, SR_LANEID ;  /* 0x0000000000387919 */ /* 0x000e220000000000 */
[----:B------:R-:W-:Y:S01]  /*1750*/  IMAD.IADD R13, R17, 0x1, R13 ;  /* 0x00000001110d7824 */ /* 0x000fe200078e020d */
[----:B------:R-:W-:Y:S02]  /*1760*/  SEL R9, R11, R9, !P6 ;  /* 0x000000090b097207 */ /* 0x000fe40007000000 */
[----:B------:R-:W-:Y:S02]  /*1770*/  ISETP.NE.AND P6, PT, R18, RZ, PT ;  /* 0x000000ff1200720c */ /* 0x000fe40003fc5270 */
[----:B------:R-:W-:-:S02]  /*1780*/  SHF.R.U32.HI R17, RZ, 0x5, R15 ;  /* 0x00000005ff117819 */ /* 0x000fc4000001160f */
        /* <DEDUP_REMOVED lines=8> */
[----:B0-----:R-:W-:-:S13]  /*1810*/  ISETP.NE.AND P6, PT, R56, RZ, P5 ;  /* 0x000000ff3800720c */ /* 0x001fda0002fc5270 */
[----:B------:R-:W-:Y:S01]  /*1820*/  @P6 IMAD.IADD R9, R23, 0x1, R11 ;  /* 0x0000000117096824 */ /* 0x000fe200078e020b */
[----:B------:R-:W-:-:S03]  /*1830*/  ISETP.NE.AND P6, PT, R4, RZ, PT ;  /* 0x000000ff0400720c */ /* 0x000fc60003fc5270 */
[----:B------:R-:W-:Y:S01]  /*1840*/  @P5 IMAD.MOV.U32 R23, RZ, RZ, R9 ;  /* 0x000000ffff175224 */ /* 0x000fe200078e0009 */
[----:B------:R-:W-:-:S04]  /*1850*/  ISETP.NE.AND P5, PT, R15, RZ, PT ;  /* 0x000000ff0f00720c */ /* 0x000fc80003fa5270 */
[----:B------:R-:W-:Y:S02]  /*1860*/  SEL R9, R23, RZ, !P6 ;  /* 0x000000ff17097207 */ /* 0x000fe40007000000 */
[----:B------:R-:W-:Y:S02]  /*1870*/  LOP3.LUT P6, RZ, R0, 0x1, RZ, 0xc0, !PT ;  /* 0x0000000100ff7812 */ /* 0x000fe400078cc0ff */
[----:B------:R-:W-:Y:S02]  /*1880*/  SEL R9, R9, RZ, P5 ;  /* 0x000000ff09097207 */ /* 0x000fe40002800000 */
        /* <DEDUP_REMOVED lines=16> */
[----:B------:R-:W-:Y:S02]  /*1990*/  IMAD.IADD R56, R29, 0x1, R56 ;  /* 0x000000011d387824 */ /* 0x000fe400078e0238 */
[----:B------:R-:W0:Y:S03]  /*19a0*/  LDS.64 R28, [UR4+0x30] ;  /* 0x00003004ff1c7984 */ /* 0x000e260008000a00 */
        /* <DEDUP_REMOVED lines=26> */
[----:B------:R-:W-:Y:S02]  /*1b50*/  SEL R9, R39, RZ, !P2 ;  /* 0x000000ff27097207 */ /* 0x000fe40005000000 */
[----:B0-----:R-:W-:-:S03]  /*1b60*/  ISETP.NE.AND P2, PT, R28, RZ, PT ;  /* 0x000000ff1c00720c */ /* 0x001fc60003f45270 */
[----:B------:R-:W-:Y:S01]  /*1b70*/  IMAD.IADD R40, R40, 0x1, R9 ;  /* 0x0000000128287824 */ /* 0x000fe200078e0209 */
[----:B------:R-:W-:Y:S02]  /*1b80*/  LOP3.LUT R9, R12, R10, R8, 0xfe, !PT ;  /* 0x0000000a0c097212 */ /* 0x000fe400078efe08 */
[----:B------:R-:W-:Y:S02]  /*1b90*/  SEL R10, R19, RZ, !P2 ;  /* 0x000000ff130a7207 */ /* 0x000fe40005000000 */
[----:B------:R-:W-:Y:S02]  /*1ba0*/  SEL R8, R40, RZ, !P0 ;  /* 0x000000ff28087207 */ /* 0x000fe40004000000 */
[----:B------:R-:W-:Y:S02]  /*1bb0*/  ISETP.NE.AND P0, PT, R15, RZ, PT ;  /* 0x000000ff0f00720c */ /* 0x000fe40003f05270 */
[----:B------:R-:W-:Y:S01]  /*1bc0*/  LOP3.LUT R9, R16, R14, R9, 0xfe, !PT ;  /* 0x0000000e10097212 */ /* 0x000fe200078efe09 */
[----:B------:R-:W-:-:S03]  /*1bd0*/  IMAD.IADD R41, R41, 0x1, R8 ;  /* 0x0000000129297824 */ /* 0x000fc600078e0208 */
[----:B------:R-:W-:Y:S01]  /*1be0*/  LOP3.LUT R8, R28, R18, R9, 0xfe, !PT ;  /* 0x000000121c087212 */ /* 0x000fe200078efe09 */
[----:B------:R-:W-:Y:S01]  /*1bf0*/  IMAD.IADD R9, R29, 0x1, R10 ;  /* 0x000000011d097824 */ /* 0x000fe200078e020a */
[----:B------:R-:W-:-:S05]  /*1c00*/  SEL R15, R41, RZ, !P1 ;  /* 0x000000ff290f7207 */ /* 0x000fca0004800000 */
[----:B------:R-:W-:Y:S05]  /*1c10*/  @P0 BRA `(.L_x_103) ;  /* 0x0000002000100947 */ /* 0x000fea0003800000 */
[----:B------:R-:W0:Y:S01]  /*1c20*/  LDC.64 R12, c[0x0][0x3a0] ;  /* 0x0000e800ff0c7b82 */ /* 0x000e220000000a00 */
[----:B------:R-:W-:Y:S02]  /*1c30*/  IMAD.MOV.U32 R10, RZ, RZ, 0x65 ;  /* 0x00000065ff0a7424 */ /* 0x000fe400078e00ff */
[----:B------:R-:W-:-:S05]  /*1c40*/  IMAD.MOV.U32 R11, RZ, RZ, 0x0 ;  /* 0x00000000ff0b7424 */ /* 0x000fca00078e00ff */
[----:B0-----:R0:W-:Y:S01]  /*1c50*/  ST.E.128.STRONG.GPU desc[UR8][R12.64+0x200], R8 ;  /* 0x000200080c007985 */ /* 0x0011e2000c10fd08 */
[----:B------:R-:W-:Y:S05]  /*1c60*/  BRA `(.L_x_103) ;  /* 0x0000001c00fc7947 */ /* 0x000fea0003800000 */
.L_x_102:
[----:B------:R-:W5:Y:S01]  /*1c70*/  S2R R63, SR_TID.X ;  /* 0x00000000003f7919 */ /* 0x000f620000002100 */
[----:B0-----:R-:W-:Y:S01]  /*1c80*/  IMAD.MOV.U32 R0, RZ, RZ, RZ ;  /* 0x000000ffff007224 */ /* 0x001fe200078e00ff */
[----:B-----5:R-:W-:-:S13]  /*1c90*/  ISETP.NE.AND P1, PT, R63, RZ, PT ;  /* 0x000000ff3f00720c */ /* 0x020fda0003f25270 */
[----:B------:R-:W0:Y:S02]  /*1ca0*/  @!P1 LDC.64 R44, c[0x0][0x388] ;  /* 0x0000e200ff2c9b82 */ /* 0x000e240000000a00 */
[----:B0-----:R-:W-:-:S05]  /*1cb0*/  @!P1 IMAD.WIDE.U32 R44, R62, 0x4, R44 ;  /* 0x000000043e2c9825 */ /* 0x001fca00078e002c */
[----:B------:R0:W5:Y:S01]  /*1cc0*/  @!P1 LDG.E R0, desc[UR8][R44.64] ;  /* 0x000000082c009981 */ /* 0x000162000c1e1900 */
[----:B------:R-:W-:Y:S02]  /*1cd0*/  ISETP.NE.AND P0, PT, R4, R5, PT ;  /* 0x000000050400720c */ /* 0x000fe40003f05270 */
[----:B------:R-:W-:Y:S01]  /*1ce0*/  ISETP.NE.AND P2, PT, R5, R6, PT ;  /* 0x000000060500720c */ /* 0x000fe20003f45270 */
[----:B------:R-:W2:Y:S01]  /*1cf0*/  S2R R58, SR_TID.X ;  /* 0x00000000003a7919 */ /* 0x000ea20000002100 */
[----:B-1----:R-:W-:Y:S02]  /*1d00*/  SEL R46, R24, RZ, !P0 ;  /* 0x000000ff182e7207 */ /* 0x002fe40004000000 */
[----:B------:R-:W-:Y:S02]  /*1d10*/  ISETP.NE.AND P3, PT, R9, R10, PT ;  /* 0x0000000a0900720c */ /* 0x000fe40003f65270 */
[----:B------:R-:W-:Y:S01]  /*1d20*/  ISETP.NE.AND P4, PT, R11, R12, PT ;  /* 0x0000000c0b00720c */ /* 0x000fe20003f85270 */
[----:B------:R-:W-:-:S05]  /*1d30*/  IMAD.IADD R46, R25, 0x1, R46 ;  /* 0x00000001192e7824 */ /* 0x000fca00078e022e */
[----:B------:R-:W-:Y:S02]  /*1d40*/  SEL R47, R46, RZ, !P2 ;  /* 0x000000ff2e2f7207 */ /* 0x000fe40005000000 */
[----:B------:R-:W-:-:S03]  /*1d50*/  ISETP.NE.AND P2, PT, R6, R7, PT ;  /* 0x000000070600720c */ /* 0x000fc60003f45270 */
[----:B------:R-:W-:-:S05]  /*1d60*/  IMAD.IADD R47, R26, 0x1, R47 ;  /* 0x000000011a2f7824 */ /* 0x000fca00078e022f */
[----:B------:R-:W-:Y:S02]  /*1d70*/  SEL R46, R47, RZ, !P2 ;  /* 0x000000ff2f2e7207 */ /* 0x000fe40005000000 */
[----:B------:R-:W-:-:S03]  /*1d80*/  ISETP.NE.AND P2, PT, R7, R8, PT ;  /* 0x000000080700720c */ /* 0x000fc60003f45270 */
[----:B------:R-:W-:-:S05]  /*1d90*/  IMAD.IADD R46, R27, 0x1, R46 ;  /* 0x000000011b2e7824 */ /* 0x000fca00078e022e */
[----:B0-----:R-:W-:Y:S02]  /*1da0*/  SEL R45, R46, RZ, !P2 ;  /* 0x000000ff2e2d7207 */ /* 0x001fe40005000000 */
[----:B------:R-:W-:Y:S02]  /*1db0*/  ISETP.NE.AND P2, PT, R8, R9, PT ;  /* 0x000000090800720c */ /* 0x000fe40003f45270 */
[----:B--2---:R-:W-:Y:S01]  /*1dc0*/  SHF.R.U32.HI R65, RZ, 0x5, R58 ;  /* 0x00000005ff417819 */ /* 0x004fe2000001163a */
[----:B------:R-:W-:-:S03]  /*1dd0*/  IMAD.IADD R45, R28, 0x1, R45 ;  /* 0x000000011c2d7824 */ /* 0x000fc600078e022d */
[----:B------:R-:W-:Y:S02]  /*1de0*/  ISETP.NE.AND P6, PT, R65, 0x4, PT ;  /* 0x000000044100780c */ /* 0x000fe40003fc5270 */
        /* <DEDUP_REMOVED lines=10> */
[----:B------:R-:W-:-:S03]  /*1e90*/  ISETP.GE.AND P3, PT, R56, 0x1, PT ;  /* 0x000000013800780c */ /* 0x000fc60003f66270 */
[----:B------:R-:W-:-:S05]  /*1ea0*/  IMAD.IADD R46, R31, 0x1, R46 ;  /* 0x000000011f2e7824 */ /* 0x000fca00078e022e */
[----:B------:R-:W-:Y:S02]  /*1eb0*/  SEL R45, R46, RZ, !P4 ;  /* 0x000000ff2e2d7207 */ /* 0x000fe40006000000 */
[----:B------:R-:W-:-:S03]  /*1ec0*/  ISETP.NE.AND P4, PT, R56, 0x1f, PT ;  /* 0x0000001f3800780c */ /* 0x000fc60003f85270 */
        /* <DEDUP_REMOVED lines=12> */
[----:B------:R-:W-:Y:S02]  /*1f90*/  SEL R45, R44, RZ, !P2 ;  /* 0x000000ff2c2d7207 */ /* 0x000fe40005000000 */
[----:B------:R-:W-:-:S03]  /*1fa0*/  ISETP.NE.AND P2, PT, R16, R17, PT ;  /* 0x000000111000720c */ /* 0x000fc60003f45270 */
        /* <DEDUP_REMOVED lines=81> */
[----:B------:R-:W-:-:S03]  /*24c0*/  ISETP.NE.AND P3, PT, R65, 0x2, PT ;  /* 0x000000024100780c */ /* 0x000fc60003f65270 */
[----:B------:R-:W-:Y:S01]  /*24d0*/  @!P4 STS.64 [R43], R60 ;  /* 0x0000003c2b00c388 */ /* 0x000fe20000000a00 */
[----:B------:R-:W-:Y:S01]  /*24e0*/  BAR.SYNC.DEFER_BLOCKING 0x0 ;  /* 0x0000000000007b1d */ /* 0x000fe20000010000 */
[----:B------:R-:W-:-:S05]  /*24f0*/  ISETP.NE.AND P4, PT, R65, 0x3, PT ;  /* 0x000000034100780c */ /* 0x000fca0003f85270 */
[----:B------:R-:W-:Y:S04]  /*2500*/  SHFL.UP PT, R23, R60, 0x1, RZ ;  /* 0x042000003c177989 */ /* 0x000fe800000e00ff */
[----:B------:R-:W0:Y:S04]  /*2510*/  LDS.128 R44, [UR4] ;  /* 0x00000004ff2c7984 */ /* 0x000e280008000c00 */
[----:B------:R-:W1:Y:S04]  /*2520*/  LDS.128 R48, [UR4+0x10] ;  /* 0x00001004ff307984 */ /* 0x000e680008000c00 */
[----:B------:R-:W2:Y:S01]  /*2530*/  LDS.128 R52, [UR4+0x20] ;  /* 0x00002004ff347984 */ /* 0x000ea20008000c00 */
[----:B0-----:R-:W-:-:S02]  /*2540*/  ISETP.NE.AND P0, PT, R46, RZ, PT ;  /* 0x000000ff2e00720c */ /* 0x001fc40003f05270 */
[----:B------:R-:W-:Y:S02]  /*2550*/  LOP3.LUT R43, R46, R44, RZ, 0xfc, !PT ;  /* 0x0000002c2e2b7212 */ /* 0x000fe400078efcff */
[----:B------:R-:W-:Y:S02]  /*2560*/  SEL R58, R45, RZ, !P0 ;  /* 0x000000ff2d3a7207 */ /* 0x000fe40004000000 */
[----:B-1----:R-:W-:Y:S02]  /*2570*/  ISETP.NE.AND P0, PT, R48, RZ, PT ;  /* 0x000000ff3000720c */ /* 0x002fe40003f05270 */
[----:B--2---:R-:W-:Y:S01]  /*2580*/  ISETP.NE.AND P5, PT, R54, RZ, PT ;  /* 0x000000ff3600720c */ /* 0x004fe20003fa5270 */
[----:B------:R-:W-:-:S05]  /*2590*/  IMAD.IADD R58, R47, 0x1, R58 ;  /* 0x000000012f3a7824 */ /* 0x000fca00078e023a */
[C---:B------:R-:W-:Y:S02]  /*25a0*/  SEL R64, R58.reuse, RZ, !P0 ;  /* 0x000000ff3a407207 */ /* 0x040fe40004000000 */
[----:B------:R-:W-:Y:S02]  /*25b0*/  SEL R47, R58, R45, !P3 ;  /* 0x0000002d3a2f7207 */ /* 0x000fe40005800000 */
[----:B------:R-:W-:Y:S01]  /*25c0*/  ISETP.NE.AND P0, PT, R50, RZ, PT ;  /* 0x000000ff3200720c */ /* 0x000fe20003f05270 */
[----:B------:R-:W-:Y:S01]  /*25d0*/  IMAD.IADD R64, R49, 0x1, R64 ;  /* 0x0000000131407824 */ /* 0x000fe200078e0240 */
[----:B------:R-:W0:Y:S01]  /*25e0*/  LDS.64 R58, [UR4+0x30] ;  /* 0x00003004ff3a7984 */ /* 0x000e220008000a00 */
[----:B------:R-:W-:Y:S02]  /*25f0*/  LOP3.LUT R45, R48, R46, R44, 0xfe, !PT ;  /* 0x0000002e302d7212 */ /* 0x000fe400078efe2c */
[----:B------:R-:W-:Y:S02]  /*2600*/  SEL R44, R43, R44, !P3 ;  /* 0x0000002c2b2c7207 */ /* 0x000fe40005800000 */
[----:B------:R-:W-:Y:S01]  /*2610*/  SEL R66, R64, RZ, !P0 ;  /* 0x000000ff40427207 */ /* 0x000fe20004000000 */
[----:B------:R-:W1:Y:S01]  /*2620*/  SHFL.UP PT, R43, R61, 0x1, RZ ;  /* 0x042000003d2b7989 */ /* 0x000e6200000e00ff */
[----:B------:R-:W-:-:S02]  /*2630*/  ISETP.NE.AND P0, PT, R52, RZ, PT ;  /* 0x000000ff3400720c */ /* 0x000fc40003f05270 */
[----:B------:R-:W-:Y:S01]  /*2640*/  SEL R47, R64, R47, !P4 ;  /* 0x0000002f402f7207 */ /* 0x000fe20006000000 */
[----:B------:R-:W-:Y:S01]  /*2650*/  IMAD.IADD R66, R51, 0x1, R66 ;  /* 0x0000000133427824 */ /* 0x000fe200078e0242 */
[----:B------:R-:W-:Y:S02]  /*2660*/  ISETP.NE.AND P3, PT, R65, 0x5, PT ;  /* 0x000000054100780c */ /* 0x000fe40003f65270 */
[----:B------:R-:W-:Y:S02]  /*2670*/  SEL R44, R45, R44, !P4 ;  /* 0x0000002c2d2c7207 */ /* 0x000fe40006000000 */
[C---:B------:R-:W-:Y:S02]  /*2680*/  SEL R46, R66.reuse, RZ, !P0 ;  /* 0x000000ff422e7207 */ /* 0x040fe40004000000 */
[----:B------:R-:W-:Y:S02]  /*2690*/  ISETP.GE.U32.AND P0, PT, R63, 0x20, PT ;  /* 0x000000203f00780c */ /* 0x000fe40003f06070 */
[----:B------:R-:W-:Y:S01]  /*26a0*/  SEL R66, R66, R47, !P6 ;  /* 0x0000002f42427207 */ /* 0x000fe20007000000 */
[----:B------:R-:W-:Y:S01]  /*26b0*/  IMAD.IADD R53, R53, 0x1, R46 ;  /* 0x0000000135357824 */ /* 0x000fe200078e022e */
[----:B------:R-:W-:-:S02]  /*26c0*/  LOP3.LUT R47, R50, R45, RZ, 0xfc, !PT ;  /* 0x0000002d322f7212 */ /* 0x000fc400078efcff */
[----:B------:R-:W-:Y:S02]  /*26d0*/  ISETP.NE.AND P4, PT, R65, 0x6, PT ;  /* 0x000000064100780c */ /* 0x000fe40003f85270 */
[C---:B------:R-:W-:Y:S02]  /*26e0*/  SEL R46, R53.reuse, RZ, !P5 ;  /* 0x000000ff352e7207 */ /* 0x040fe40006800000 */
[----:B------:R-:W-:Y:S02]  /*26f0*/  SEL R66, R53, R66, !P3 ;  /* 0x0000004235427207 */ /* 0x000fe40005800000 */
[----:B------:R-:W-:Y:S01]  /*2700*/  ISETP.NE.AND P5, PT, R56, RZ, P0 ;  /* 0x000000ff3800720c */ /* 0x000fe200007a5270 */
[----:B------:R-:W-:Y:S01]  /*2710*/  IMAD.IADD R55, R55, 0x1, R46 ;  /* 0x0000000137377824 */ /* 0x000fe200078e022e */
[----:B------:R-:W-:Y:S02]  /*2720*/  LOP3.LUT R45, R52, R50, R45, 0xfe, !PT ;  /* 0x00000032342d7212 */ /* 0x000fe400078efe2d */
[----:B------:R-:W-:-:S02]  /*2730*/  SEL R44, R47, R44, !P6 ;  /* 0x0000002c2f2c7207 */ /* 0x000fc40007000000 */
[----:B------:R-:W-:Y:S02]  /*2740*/  @P0 ISETP.NE.AND P6, PT, R23, RZ, PT ;  /* 0x000000ff1700020c */ /* 0x000fe40003fc5270 */
[----:B------:R-:W-:Y:S02]  /*2750*/  SEL R66, R55, R66, !P4 ;  /* 0x0000004237427207 */ /* 0x000fe40006000000 */
[----:B------:R-:W-:Y:S02]  /*2760*/  LOP3.LUT R47, R54, R45, RZ, 0xfc, !PT ;  /* 0x0000002d362f7212 */ /* 0x000fe400078efcff */
[----:B------:R-:W-:Y:S02]  /*2770*/  SEL R44, R45, R44, !P3 ;  /* 0x0000002c2d2c7207 */ /* 0x000fe40005800000 */
[----:B------:R-:W-:Y:S02]  /*2780*/  @P0 SEL R46, R66, RZ, !P6 ;  /* 0x000000ff422e0207 */ /* 0x000fe40007000000 */
[----:B------:R-:W-:-:S02]  /*2790*/  SEL R44, R47, R44, !P4 ;  /* 0x0000002c2f2c7207 */ /* 0x000fc40006000000 */
[----:B0-----:R-:W-:Y:S01]  /*27a0*/  ISETP.NE.AND P4, PT, R58, RZ, PT ;  /* 0x000000ff3a00720c */ /* 0x001fe20003f85270 */
[----:B-1----:R-:W-:Y:S01]  /*27b0*/  @P5 IMAD.IADD R66, R43, 0x1, R46 ;  /* 0x000000012b425824 */ /* 0x002fe200078e022e */
[----:B------:R-:W-:Y:S02]  /*27c0*/  @P0 ISETP.NE.AND P3, PT, R56, RZ, PT ;  /* 0x000000ff3800020c */ /* 0x000fe40003f65270 */
[----:B------:R-:W-:Y:S01]  /*27d0*/  SEL R46, R55, RZ, !P4 ;  /* 0x000000ff372e7207 */ /* 0x000fe20006000000 */
[----:B------:R-:W-:Y:S01]  /*27e0*/  @P0 IMAD.MOV.U32 R43, RZ, RZ, R66 ;  /* 0x000000ffff2b0224 */ /* 0x000fe200078e0042 */
[----:B------:R-:W-:Y:S02]  /*27f0*/  @P0 SEL R47, R23, RZ, P3 ;  /* 0x000000ff172f0207 */ /* 0x000fe40001800000 */
[----:B------:R-:W-:Y:S01]  /*2800*/  LOP3.LUT R55, R58, R54, R45, 0xfe, !PT ;  /* 0x000000363a377212 */ /* 0x000fe200078efe2d */
[----:B------:R-:W-:Y:S01]  /*2810*/  IMAD.IADD R51, R59, 0x1, R46 ;  /* 0x000000013b337824 */ /* 0x000fe200078e022e */
[----:B------:R-:W-:-:S02]  /*2820*/  @P0 LOP3.LUT R23, R44, R47, RZ, 0xfc, !PT ;  /* 0x0000002f2c170212 */ /* 0x000fc400078efcff */
[----:B------:R-:W-:Y:S01]  /*2830*/  SEL R50, RZ, 0x1, !P2 ;  /* 0x00000001ff327807 */ /* 0x000fe20005000000 */
[----:B------:R-:W-:Y:S06]  /*2840*/  @P0 BRA `(.L_x_104) ;  /* 0x0000000c00a80947 */ /* 0x000fec0003800000 */
[----:B------:R-:W0:Y:S01]  /*2850*/  LDC.64 R48, c[0x0][0x3a0] ;  /* 0x0000e800ff307b82 */ /* 0x000e220000000a00 */
[----:B------:R-:W-:Y:S01]  /*2860*/  @!P1 IMAD.MOV.U32 R46, RZ, RZ, 0x64 ;  /* 0x00000064ff2e9424 */ /* 0x000fe200078e00ff */
[----:B------:R-:W-:Y:S01]  /*2870*/  LOP3.LUT R63, RZ, R63, RZ, 0x33, !PT ;  /* 0x0000003fff3f7212 */ /* 0x000fe200078e33ff */
[----:B------:R-:W-:Y:S01]  /*2880*/  @!P1 IMAD.MOV.U32 R47, RZ, RZ, 0x0 ;  /* 0x00000000ff2f9424 */ /* 0x000fe200078e00ff */
[----:B------:R1:W-:Y:S01]  /*2890*/  @!P1 STS [UR4+0x74], R55 ;  /* 0x00007437ff009988 */ /* 0x0003e20008000804 */
[----:B------:R-:W-:Y:S02]  /*28a0*/  @!P1 IMAD.MOV.U32 R44, RZ, RZ, R55 ;  /* 0x000000ffff2c9224 */ /* 0x000fe400078e0037 */
[----:B------:R-:W-:Y:S01]  /*28b0*/  @!P1 IMAD.MOV.U32 R45, RZ, RZ, R51 ;  /* 0x000000ffff2d9224 */ /* 0x000fe200078e0033 */
[----:B------:R1:W-:Y:S01]  /*28c0*/  @!P1 STS [UR4+0x78], R51 ;  /* 0x00007833ff009988 */ /* 0x0003e20008000804 */
[----:B------:R-:W-:Y:S02]  /*28d0*/  IMAD.MOV.U32 R53, RZ, RZ, R62 ;  /* 0x000000ffff357224 */ /* 0x000fe400078e003e */
[----:B------:R-:W-:-:S02]  /*28e0*/  IMAD.MOV.U32 R57, RZ, RZ, 0x3a0 ;  /* 0x000003a0ff397424 */ /* 0x000fc400078e00ff */
[----:B0-----:R-:W-:-:S05]  /*28f0*/  IMAD.WIDE.U32 R48, R62, 0x10, R48 ;  /* 0x000000103e307825 */ /* 0x001fca00078e0030 */
[----:B------:R1:W-:Y:S01]  /*2900*/  @!P1 ST.E.128.STRONG.GPU desc[UR8][R48.64+0x200], R44 ;  /* 0x0002002c30009985 */ /* 0x0003e2000c10fd08 */
[----:B------:R-:W-:Y:S05]  /*2910*/  NANOSLEEP 0x118 ;  /* 0x000001180000795d */ /* 0x000fea0003800000 */
[----:B------:R-:W-:-:S07]  /*2920*/  IMAD.WIDE R58, R63, 0x10, R48 ;  /* 0x000000103f3a7825 */ /* 0x000fce00078e0230 */
.L_x_106:
        /* <DEDUP_REMOVED lines=29> */
.L_x_132:
        /* <DEDUP_REMOVED lines=10> */
[----:B------:R-:W-:Y:S01]  /*2ba0*/  IMAD.IADD R63, R63, 0x1, R62 ;  /* 0x000000013f3f7824 */ /* 0x000fe200078e023e */
[----:B0-----:R-:W-:-:S05]  /*2bb0*/  LOP3.LUT R60, R60, 0x80000000, R57, 0xec, !PT ;  /* 0x800000003c3c7812 */ /* 0x001fca00078eec39 */
[----:B------:R-:W-:-:S05]  /*2bc0*/  VIADD R59, R60, 0xffffffff ;  /* 0xffffffff3c3b7836 */ /* 0x000fca0000000000 */
[----:B------:R-:W-:-:S06]  /*2bd0*/  LOP3.LUT R59, R60, R59, RZ, 0xc, !PT ;  /* 0x0000003b3c3b7212 */ /* 0x000fcc00078e0cff */
[----:B------:R-:W0:Y:S02]  /*2be0*/  POPC R59, R59 ;  /* 0x0000003b003b7309 */ /* 0x000e240000000000 */
[----:B0-----:R-:W0:Y:S01]  /*2bf0*/  SHFL.DOWN PT, R66, R45, 0x1, R59 ;  /* 0x082000002d427989 */ /* 0x001e2200000e003b */
[----:B------:R-:W-:-:S03]  /*2c00*/  ISETP.GE.AND P0, PT, R56, R59, PT ;  /* 0x0000003b3800720c */ /* 0x000fc60003f06270 */
[----:B------:R-:W1:Y:S01]  /*2c10*/  SHFL.DOWN PT, R54, R44, 0x1, R59 ;  /* 0x082000002c367989 */ /* 0x000e6200000e003b */
[----:B0-----:R-:W-:-:S04]  /*2c20*/  SEL R66, R66, RZ, !P1 ;  /* 0x000000ff42427207 */ /* 0x001fc80004800000 */
[----:B------:R-:W-:-:S05]  /*2c30*/  SEL R61, R66, RZ, !P0 ;  /* 0x000000ff423d7207 */ /* 0x000fca0004000000 */
[----:B------:R-:W-:Y:S01]  /*2c40*/  IMAD.IADD R52, R45, 0x1, R61 ;  /* 0x000000012d347824 */ /* 0x000fe200078e023d */
[----:B-1----:R-:W-:Y:S02]  /*2c50*/  SEL R61, R54, RZ, !P0 ;  /* 0x000000ff363d7207 */ /* 0x002fe40004000000 */
[----:B------:R-:W-:Y:S01]  /*2c60*/  ISETP.GT.AND P0, PT, R58, R59, PT ;  /* 0x0000003b3a00720c */ /* 0x000fe20003f04270 */
[----:B------:R-:W-:Y:S01]  /*2c70*/  VIADD R58, R56, 0x4 ;  /* 0x00000004383a7836 */ /* 0x000fe20000000000 */
[----:B------:R-:W0:Y:S01]  /*2c80*/  SHFL.DOWN PT, R66, R52, 0x2, R59 ;  /* 0x0840000034427989 */ /* 0x000e2200000e003b */
[----:B------:R-:W-:-:S05]  /*2c90*/  LOP3.LUT P1, R54, R61, RZ, R44, 0xfa, !PT ;  /* 0x000000ff3d367212 */ /* 0x000fca000782fa2c */
        /* <DEDUP_REMOVED lines=10> */
[----:B------:R-:W-:-:S05]  /*2d40*/  SEL R45, R45, RZ, !P0 ;  /* 0x000000ff2d2d7207 */ /* 0x000fca0004000000 */
[----:B------:R-:W-:Y:S01]  /*2d50*/  IMAD.IADD R64, R44, 0x1, R45 ;  /* 0x000000012c407824 */ /* 0x000fe200078e022d */
[----:B-1----:R-:W-:Y:S01]  /*2d60*/  SEL R45, R66, RZ, !P0 ;  /* 0x000000ff422d7207 */ /* 0x002fe20004000000 */
[----:B------:R-:W-:-:S03]  /*2d70*/  VIADD R44, R56, 0x8 ;  /* 0x00000008382c7836 */ /* 0x000fc60000000000 */
[----:B------:R-:W0:Y:S01]  /*2d80*/  SHFL.DOWN PT, R54, R64, 0x8, R59 ;  /* 0x0900000040367989 */ /* 0x000e2200000e003b */
[----:B------:R-:W-:Y:S02]  /*2d90*/  LOP3.LUT P1, R68, R52, RZ, R45, 0xfa, !PT ;  /* 0x000000ff34447212 */ /* 0x000fe4000782fa2d */
[----:B------:R-:W-:-:S03]  /*2da0*/  ISETP.GT.AND P0, PT, R44, R59, PT ;  /* 0x0000003b2c00720c */ /* 0x000fc60003f04270 */
[----:B------:R-:W1:Y:S01]  /*2db0*/  SHFL.DOWN PT, R66, R68, 0x8, R59 ;  /* 0x0900000044427989 */ /* 0x000e6200000e003b */
[----:B0-----:R-:W-:-:S04]  /*2dc0*/  SEL R54, R54, RZ, !P1 ;  /* 0x000000ff36367207 */ /* 0x001fc80004800000 */
[----:B------:R-:W-:Y:S02]  /*2dd0*/  SEL R61, R54, RZ, !P0 ;  /* 0x000000ff363d7207 */ /* 0x000fe40004000000 */
[----:B-1----:R-:W-:Y:S02]  /*2de0*/  SEL R45, R66, RZ, !P0 ;  /* 0x000000ff422d7207 */ /* 0x002fe40004000000 */
[----:B------:R-:W-:Y:S01]  /*2df0*/  ISETP.NE.U32.AND P0, PT, R46, 0x65, PT ;  /* 0x000000652e00780c */ /* 0x000fe20003f05070 */
[----:B------:R-:W-:Y:S01]  /*2e00*/  IMAD.IADD R54, R64, 0x1, R61 ;  /* 0x0000000140367824 */ /* 0x000fe200078e023d */
[----:B------:R-:W-:Y:S01]  /*2e10*/  LOP3.LUT P2, R52, R68, RZ, R45, 0xfa, !PT ;  /* 0x000000ff44347212 */ /* 0x000fe2000784fa2d */
[----:B------:R-:W-:Y:S01]  /*2e20*/  VIADD R46, R56, 0x10 ;  /* 0x00000010382e7836 */ /* 0x000fe20000000000 */
[----:B------:R-:W0:Y:S01]  /*2e30*/  LDC.64 R44, c[0x0][0x3a0] ;  /* 0x0000e800ff2c7b82 */ /* 0x000e220000000a00 */
[----:B------:R-:W-:Y:S01]  /*2e40*/  ISETP.NE.AND.EX P0, PT, R47, RZ, PT, P0 ;  /* 0x000000ff2f00720c */ /* 0x000fe20003f05300 */
[----:B------:R-:W1:Y:S02]  /*2e50*/  SHFL.DOWN PT, R66, R54, 0x10, R59 ;  /* 0x0a00000036427989 */ /* 0x000e6400000e003b */
[----:B------:R-:W-:-:S02]  /*2e60*/  ISETP.GT.AND P1, PT, R46, R59, PT ;  /* 0x0000003b2e00720c */ /* 0x000fc40003f24270 */
[----:B------:R-:W2:Y:S08]  /*2e70*/  SHFL.DOWN PT, R64, R52, 0x10, R59 ;  /* 0x0a00000034407989 */ /* 0x000eb000000e003b */
[----:B------:R-:W-:Y:S02]  /*2e80*/  VOTE.ALL P5, P0 ;  /* 0x0000000000ff7806 */ /* 0x000fe400000a0000 */
[----:B-1----:R-:W-:-:S02]  /*2e90*/  SEL R66, R66, RZ, !P2 ;  /* 0x000000ff42427207 */ /* 0x002fc40005000000 */
[----:B0-----:R-:W-:Y:S02]  /*2ea0*/  IADD3 R61, P2, PT, R44, 0x200, RZ ;  /* 0x000002002c3d7810 */ /* 0x001fe40007f5e0ff */
[----:B------:R-:W-:Y:S02]  /*2eb0*/  SEL R65, R66, RZ, !P1 ;  /* 0x000000ff42417207 */ /* 0x000fe40004800000 */
[----:B--2---:R-:W-:Y:S01]  /*2ec0*/  SEL R47, R64, RZ, !P1 ;  /* 0x000000ff402f7207 */ /* 0x004fe20004800000 */
[----:B------:R-:W-:Y:S02]  /*2ed0*/  IMAD.X R62, RZ, RZ, R45, P2 ;  /* 0x000000ffff3e7224 */ /* 0x000fe400010e062d */
[----:B------:R-:W-:Y:S01]  /*2ee0*/  IMAD.IADD R54, R54, 0x1, R65 ;  /* 0x0000000136367824 */ /* 0x000fe200078e0241 */
[----:B------:R-:W-:-:S07]  /*2ef0*/  LOP3.LUT R52, R47, R52, RZ, 0xfc, !PT ;  /* 0x000000342f347212 */ /* 0x000fce00078efcff */
.L_x_146:
[----:B------:R-:W-:Y:S05]  /*2f00*/  @!P5 BRA `(.L_x_108) ;  /* 0x00000004008cd947 */ /* 0x000fea0003800000 */
[----:B------:R-:W-:-:S07]  /*2f10*/  IMAD.MOV.U32 R64, RZ, RZ, 0x3a0 ;  /* 0x000003a0ff407424 */ /* 0x000fce00078e00ff */
.L_x_112:
[----:B------:R-:W-:Y:S01]  /*2f20*/  SHF.R.U32.HI R64, RZ, 0x1, R64 ;  /* 0x00000001ff407819 */ /* 0x000fe20000011640 */
[----:B------:R-:W-:Y:S02]  /*2f30*/  IMAD.MOV.U32 R44, RZ, RZ, R61 ;  /* 0x000000ffff2c7224 */ /* 0x000fe400078e003d */
[----:B------:R-:W-:Y:S02]  /*2f40*/  IMAD.MOV.U32 R45, RZ, RZ, R62 ;  /* 0x000000ffff2d7224 */ /* 0x000fe400078e003e */
[----:B------:R-:W-:Y:S02]  /*2f50*/  IMAD.MOV.U32 R60, RZ, RZ, R64 ;  /* 0x000000ffff3c7224 */ /* 0x000fe400078e0040 */
[----:B------:R-:W-:-:S07]  /*2f60*/  IMAD.WIDE R58, R63, 0x10, R44 ;  /* 0x000000103f3a7825 */ /* 0x000fce00078e022c */
.L_x_110:
[----:B------:R-:W-:Y:S01]  /*2f70*/  SHF.R.U32.HI R65, RZ, 0x1, R60 ;  /* 0x00000001ff417819 */ /* 0x000fe2000001163c */
[----:B------:R-:W-:-:S03]  /*2f80*/  IMAD R53, R53, 0x41a7, RZ ;  /* 0x000041a735357824 */ /* 0x000fc600078e02ff */
[----:B------:R-:W-:Y:S02]  /*2f90*/  IADD3 R46, PT, PT, R60, 0x1, -R65 ;  /* 0x000000013c2e7810 */ /* 0x000fe40007ffe841 */
        /* <DEDUP_REMOVED lines=26> */
.L_x_149:
        /* <DEDUP_REMOVED lines=8> */
[----:B------:R-:W-:Y:S01]  /*31c0*/  ISETP.NE.AND P1, PT, R44, RZ, PT ;  /* 0x000000ff2c00720c */ /* 0x000fe20003f25270 */
[----:B------:R-:W-:Y:S01]  /*31d0*/  VIADD R63, R63, 0xffffffe0 ;  /* 0xffffffe03f3f7836 */ /* 0x000fe20000000000 */
[----:B------:R-:W-:Y:S02]  /*31e0*/  LOP3.LUT R60, R60, 0x80000000, R57, 0xec, !PT ;  /* 0x800000003c3c7812 */ /* 0x000fe400078eec39 */
[----:B------:R-:W-:Y:S01]  /*31f0*/  ISETP.NE.U32.AND P5, PT, R46, 0x65, PT ;  /* 0x000000652e00780c */ /* 0x000fe20003fa5070 */
[----:B------:R-:W-:Y:S02]  /*3200*/  VIADD R46, R56, 0x10 ;  /* 0x00000010382e7836 */ /* 0x000fe40000000000 */
[----:B------:R-:W-:Y:S01]  /*3210*/  VIADD R59, R60, 0xffffffff ;  /* 0xffffffff3c3b7836 */ /* 0x000fe20000000000 */
[----:B------:R-:W-:-:S04]  /*3220*/  ISETP.NE.AND.EX P5, PT, R47, RZ, PT, P5 ;  /* 0x000000ff2f00720c */ /* 0x000fc80003fa5350 */
[----:B------:R-:W-:-:S06]  /*3230*/  LOP3.LUT R59, R60, R59, RZ, 0xc, !PT ;  /* 0x0000003b3c3b7212 */ /* 0x000fcc00078e0cff */
[----:B------:R-:W0:Y:S03]  /*3240*/  POPC R59, R59 ;  /* 0x0000003b003b7309 */ /* 0x000e260000000000 */
[----:B------:R-:W-:Y:S01]  /*3250*/  VOTE.ALL P5, P5 ;  /* 0x0000000000ff7806 */ /* 0x000fe200028a0000 */
[----:B0-----:R-:W0:Y:S01]  /*3260*/  SHFL.DOWN PT, R66, R45, 0x1, R59 ;  /* 0x082000002d427989 */ /* 0x001e2200000e003b */
[----:B------:R-:W-:-:S03]  /*3270*/  ISETP.GE.AND P0, PT, R56, R59, PT ;  /* 0x0000003b3800720c */ /* 0x000fc60003f06270 */
        /* <DEDUP_REMOVED lines=11> */
[----:B-1----:R-:W-:-:S03]  /*3330*/  SEL R44, R45, RZ, !P0 ;  /* 0x000000ff2d2c7207 */ /* 0x002fc60004000000 */
[----:B------:R-:W-:Y:S01]  /*3340*/  IMAD.IADD R68, R67, 0x1, R66 ;  /* 0x0000000143447824 */ /* 0x000fe200078e0242 */
[----:B------:R-:W-:Y:S01]  /*3350*/  LOP3.LUT P1, R67, R69, RZ, R44, 0xfa, !PT ;  /* 0x000000ff45437212 */ /* 0x000fe2000782fa2c */
[----:B------:R-:W-:-:S03]  /*3360*/  VIADD R44, R56, 0x4 ;  /* 0x00000004382c7836 */ /* 0x000fc60000000000 */
[----:B------:R-:W0:Y:S02]  /*3370*/  SHFL.DOWN PT, R58, R68, 0x4, R59 ;  /* 0x08800000443a7989 */ /* 0x000e2400000e003b */
[-C--:B------:R-:W-:Y:S02]  /*3380*/  ISETP.GT.AND P0, PT, R44, R59.reuse, PT ;  /* 0x0000003b2c00720c */ /* 0x080fe40003f04270 */
[----:B------:R-:W1:Y:S01]  /*3390*/  SHFL.DOWN PT, R66, R67, 0x4, R59 ;  /* 0x0880000043427989 */ /* 0x000e6200000e003b */
[----:B0-----:R-:W-:Y:S02]  /*33a0*/  SEL R58, R58, RZ, !P1 ;  /* 0x000000ff3a3a7207 */ /* 0x001fe40004800000 */
[----:B------:R-:W-:Y:S02]  /*33b0*/  ISETP.GT.AND P1, PT, R46, R59, PT ;  /* 0x0000003b2e00720c */ /* 0x000fe40003f24270 */
[----:B------:R-:W-:Y:S01]  /*33c0*/  SEL R45, R58, RZ, !P0 ;  /* 0x000000ff3a2d7207 */ /* 0x000fe20004000000 */
[----:B------:R-:W-:Y:S01]  /*33d0*/  VIADD R58, R56, 0x8 ;  /* 0x00000008383a7836 */ /* 0x000fe20000000000 */
[----:B-1----:R-:W-:-:S03]  /*33e0*/  SEL R66, R66, RZ, !P0 ;  /* 0x000000ff42427207 */ /* 0x002fc60004000000 */
[----:B------:R-:W-:Y:S01]  /*33f0*/  IMAD.IADD R44, R68, 0x1, R45 ;  /* 0x00000001442c7824 */ /* 0x000fe200078e022d */
[----:B------:R-:W-:Y:S02]  /*3400*/  LOP3.LUT P2, R45, R67, RZ, R66, 0xfa, !PT ;  /* 0x000000ff432d7212 */ /* 0x000fe4000784fa42 */
[----:B------:R-:W-:Y:S02]  /*3410*/  ISETP.GT.AND P0, PT, R58, R59, PT ;  /* 0x0000003b3a00720c */ /* 0x000fe40003f04270 */
[----:B------:R-:W0:Y:S04]  /*3420*/  SHFL.DOWN PT, R69, R44, 0x8, R59 ;  /* 0x090000002c457989 */ /* 0x000e2800000e003b */
[----:B------:R-:W1:Y:S01]  /*3430*/  SHFL.DOWN PT, R66, R45, 0x8, R59 ;  /* 0x090000002d427989 */ /* 0x000e6200000e003b */
[----:B0-----:R-:W-:-:S04]  /*3440*/  SEL R69, R69, RZ, !P2 ;  /* 0x000000ff45457207 */ /* 0x001fc80005000000 */
[----:B------:R-:W-:Y:S02]  /*3450*/  SEL R69, R69, RZ, !P0 ;  /* 0x000000ff45457207 */ /* 0x000fe40004000000 */
[----:B-1----:R-:W-:-:S03]  /*3460*/  SEL R66, R66, RZ, !P0 ;  /* 0x000000ff42427207 */ /* 0x002fc60004000000 */
[----:B------:R-:W-:Y:S01]  /*3470*/  IMAD.IADD R68, R44, 0x1, R69 ;  /* 0x000000012c447824 */ /* 0x000fe200078e0245 */
[----:B------:R-:W-:-:S04]  /*3480*/  LOP3.LUT P0, R67, R45, RZ, R66, 0xfa, !PT ;  /* 0x000000ff2d437212 */ /* 0x000fc8000780fa42 */
[----:B------:R-:W0:Y:S04]  /*3490*/  SHFL.DOWN PT, R69, R68, 0x10, R59 ;  /* 0x0a00000044457989 */ /* 0x000e2800000e003b */
[----:B------:R-:W1:Y:S01]  /*34a0*/  SHFL.DOWN PT, R44, R67, 0x10, R59 ;  /* 0x0a000000432c7989 */ /* 0x000e6200000e003b */
        /* <DEDUP_REMOVED lines=8> */
.L_x_163:
[----:B------:R-:W-:Y:S05]  /*3530*/  @P5 BRA `(.L_x_112) ;  /* 0xfffffff800785947 */ /* 0x000fea000383ffff */
.L_x_108:
[----:B------:R-:W0:Y:S01]  /*3540*/  S2R R44, SR_TID.X ;  /* 0x00000000002c7919 */ /* 0x000e220000002100 */
[----:B------:R-:W-:Y:S01]  /*3550*/  ISETP.NE.AND P1, PT, R56, RZ, PT ;  /* 0x000000ff3800720c */ /* 0x000fe20003f25270 */
[----:B------:R-:W-:Y:S01]  /*3560*/  BSSY.RECONVERGENT B1, `(.L_x_113) ;  /* 0x0000015000017945 */ /* 0x000fe20003800200 */
[----:B------:R-:W-:-:S11]  /*3570*/  IMAD.MOV.U32 R53, RZ, RZ, R54 ;  /* 0x000000ffff357224 */ /* 0x000fd600078e0036 */
[----:B------:R-:W1:Y:S01]  /*3580*/  @!P1 S2R R45, SR_CgaCtaId ;  /* 0x00000000002d9919 */ /* 0x000e620000008800 */
[----:B0-----:R-:W-:Y:S02]  /*3590*/  ISETP.NE.AND P0, PT, R44, RZ, PT ;  /* 0x000000ff2c00720c */ /* 0x001fe40003f05270 */
[----:B------:R-:W-:-:S04]  /*35a0*/  @!P1 MOV R44, 0x400 ;  /* 0x00000400002c9802 */ /* 0x000fc80000000f00 */
[----:B-1----:R-:W-:-:S07]  /*35b0*/  @!P1 LEA R56, R45, R44, 0x18 ;  /* 0x0000002c2d389211 */ /* 0x002fce00078ec0ff */
        /* <DEDUP_REMOVED lines=15> */
.L_x_114:
[----:B------:R-:W-:Y:S05]  /*36b0*/  BSYNC.RECONVERGENT B1 ;  /* 0x0000000000017941 */ /* 0x000fea0003800200 */
.L_x_113:
[----:B------:R0:W-:Y:S01]  /*36c0*/  @!P1 STS.64 [R56+0x40], R52 ;  /* 0x0000403438009388 */ /* 0x0001e20000000a00 */
[----:B------:R-:W-:Y:S02]  /*36d0*/  @!P1 IMAD.MOV.U32 R23, RZ, RZ, R52 ;  /* 0x000000ffff179224 */ /* 0x000fe400078e0034 */
[----:B------:R-:W-:-:S07]  /*36e0*/  @!P1 IMAD.MOV.U32 R43, RZ, RZ, R54 ;  /* 0x000000ffff2b9224 */ /* 0x000fce00078e0036 */
.L_x_104:
[----:B------:R-:W-:Y:S05]  /*36f0*/  WARPSYNC.ALL ;  /* 0x0000000000007948 */ /* 0x000fea0003800000 */
[----:B------:R-:W2:Y:S08]  /*3700*/  S2UR UR6, SR_CgaCtaId ;  /* 0x00000000000679c3 */ /* 0x000eb00000008800 */
[----:B------:R-:W-:Y:S01]  /*3710*/  BAR.SYNC.DEFER_BLOCKING 0x0 ;  /* 0x0000000000007b1d */ /* 0x000fe20000010000 */
[----:B------:R-:W-:-:S02]  /*3720*/  ISETP.NE.AND P0, PT, R23, RZ, PT ;  /* 0x000000ff1700720c */ /* 0x000fc40003f05270 */
[----:B------:R-:W-:Y:S02]  /*3730*/  ISETP.NE.AND P2, PT, R4, R5, PT ;  /* 0x000000050400720c */ /* 0x000fe40003f45270 */
[----:B------:R-:W-:Y:S01]  /*3740*/  ISETP.NE.AND P3, PT, R5, R6, PT ;  /* 0x000000060500720c */ /* 0x000fe20003f65270 */
[----:B------:R-:W-:Y:S01]  /*3750*/  UMOV UR5, 0x400 ;  /* 0x0000040000057882 */ /* 0x000fe20000000000 */
[----:B------:R-:W-:Y:S01]  /*3760*/  ISETP.NE.AND P4, PT, R6, R7, PT ;  /* 0x000000070600720c */ /* 0x000fe20003f85270 */
[----:B-1----:R-:W1:Y:S01]  /*3770*/  S2R R45, SR_TID.X ;  /* 0x00000000002d7919 */ /* 0x002e620000002100 */
[----:B------:R-:W-:Y:S02]  /*3780*/  ISETP.NE.AND P5, PT, R7, R8, PT ;  /* 0x000000080700720c */ /* 0x000fe40003fa5270 */
[----:B------:R-:W-:Y:S01]  /*3790*/  ISETP.NE.AND P6, PT, R8, R9, PT ;  /* 0x000000090800720c */ /* 0x000fe20003fc5270 */
[----:B--2---:R-:W-:-:S09]  /*37a0*/  ULEA UR5, UR6, UR5, 0x18 ;  /* 0x0000000506057291 */ /* 0x004fd2000f8ec0ff */
[----:B------:R-:W2:Y:S01]  /*37b0*/  LDS R44, [UR5+0x44] ;  /* 0x00004405ff2c7984 */ /* 0x000ea20008000800 */
[----:B-1----:R-:W-:Y:S02]  /*37c0*/  ISETP.NE.AND P1, PT, R45, RZ, PT ;  /* 0x000000ff2d00720c */ /* 0x002fe40003f25270 */
[----:B------:R-:W-:Y:S02]  /*37d0*/  SEL R45, RZ, 0x1, !P6 ;  /* 0x00000001ff2d7807 */ /* 0x000fe40007000000 */
[----:B--2---:R-:W-:Y:S02]  /*37e0*/  SEL R44, R44, RZ, !P0 ;  /* 0x000000ff2c2c7207 */ /* 0x004fe40004000000 */
[----:B------:R-:W-:Y:S02]  /*37f0*/  ISETP.NE.AND P0, PT, R9, R10, PT ;  /* 0x0000000a0900720c */ /* 0x000fe40003f05270 */
[----:B------:R-:W-:Y:S02]  /*3800*/  SEL R44, R44, RZ, P1 ;  /* 0x000000ff2c2c7207 */ /* 0x000fe40000800000 */
[----:B------:R-:W-:-:S02]  /*3810*/  ISETP.NE.AND P1, PT, R0, R4, PT ;  /* 0x000000040000720c */ /* 0x000fc40003f25270 */
[----:B------:R-:W-:Y:S01]  /*3820*/  SEL R46, RZ, 0x1, !P0 ;  /* 0x00000001ff2e7807 */ /* 0x000fe20004000000 */
[----:B------:R-:W-:Y:S01]  /*3830*/  IMAD.IADD R23, R44, 0x1, R43 ;  /* 0x000000012c177824 */ /* 0x000fe200078e022b */
[----:B------:R-:W-:Y:S02]  /*3840*/  SEL R4, RZ, 0x1, !P1 ;  /* 0x00000001ff047807 */ /* 0x000fe40004800000 */
[----:B------:R-:W-:Y:S02]  /*3850*/  SEL R44, RZ, 0x1, !P5 ;  /* 0x00000001ff2c7807 */ /* 0x000fe40006800000 */
[----:B------:R-:W-:Y:S02]  /*3860*/  SEL R43, R23, RZ, !P1 ;  /* 0x000000ff172b7207 */ /* 0x000fe40004800000 */
[----:B------:R-:W-:-:S03]  /*3870*/  ISETP.NE.AND P1, PT, R10, R11, PT ;  /* 0x0000000b0a00720c */ /* 0x000fc60003f25270 */
[----:B------:R-:W-:Y:S01]  /*3880*/  IMAD.IADD R24, R24, 0x1, R43 ;  /* 0x0000000118187824 */ /* 0x000fe200078e022b */
[----:B------:R-:W-:-:S04]  /*3890*/  SEL R47, RZ, 0x1, !P1 ;  /* 0x00000001ff2f7807 */ /* 0x000fc80004800000 */
[----:B------:R-:W-:-:S05]  /*38a0*/  SEL R0, R24, RZ, !P2 ;  /* 0x000000ff18007207 */ /* 0x000fca0005000000 */
[----:B------:R-:W-:-:S05]  /*38b0*/  IMAD.IADD R25, R25, 0x1, R0 ;  /* 0x0000000119197824 */ /* 0x000fca00078e0200 */
[----:B------:R-:W-:-:S05]  /*38c0*/  SEL R5, R25, RZ, !P3 ;  /* 0x000000ff19057207 */ /* 0x000fca0005800000 */
[----:B------:R-:W-:-:S05]  /*38d0*/  IMAD.IADD R26, R26, 0x1, R5 ;  /* 0x000000011a1a7824 */ /* 0x000fca00078e0205 */
[----:B------:R-:W-:-:S05]  /*38e0*/  SEL R0, R26, RZ, !P4 ;  /* 0x000000ff1a007207 */ /* 0x000fca0006000000 */
[----:B------:R-:W-:-:S05]  /*38f0*/  IMAD.IADD R27, R27, 0x1, R0 ;  /* 0x000000011b1b7824 */ /* 0x000fca00078e0200 */
[----:B------:R-:W-:Y:S02]  /*3900*/  SEL R5, R27, RZ, !P5 ;  /* 0x000000ff1b057207 */ /* 0x000fe40006800000 */
[----:B------:R-:W-:-:S03]  /*3910*/  ISETP.NE.AND P5, PT, R14, R15, PT ;  /* 0x0000000f0e00720c */ /* 0x000fc60003fa5270 */
[----:B------:R-:W-:-:S05]  /*3920*/  IMAD.IADD R0, R28, 0x1, R5 ;  /* 0x000000011c007824 */ /* 0x000fca00078e0205 */
[----:B0-----:R-:W-:Y:S02]  /*3930*/  SEL R56, R0, RZ, !P6 ;  /* 0x000000ff00387207 */ /* 0x001fe40007000000 */
[----:B------:R-:W-:-:S03]  /*3940*/  ISETP.NE.AND P6, PT, R15, R16, PT ;  /* 0x000000100f00720c */ /* 0x000fc60003fc5270 */
[----:B------:R-:W-:Y:S01]  /*3950*/  IMAD.IADD R56, R29, 0x1, R56 ;  /* 0x000000011d387824 */ /* 0x000fe200078e0238 */
[----:B------:R-:W-:-:S04]  /*3960*/  SEL R57, RZ, 0x1, !P6 ;  /* 0x00000001ff397807 */ /* 0x000fc80007000000 */
[----:B------:R-:W-:Y:S02]  /*3970*/  SEL R5, R56, RZ, !P0 ;  /* 0x000000ff38057207 */ /* 0x000fe40004000000 */
[----:B------:R-:W-:-:S03]  /*3980*/  ISETP.NE.AND P0, PT, R16, R17, PT ;  /* 0x000000111000720c */ /* 0x000fc60003f05270 */
[----:B------:R-:W-:Y:S01]  /*3990*/  IMAD.IADD R30, R30, 0x1, R5 ;  /* 0x000000011e1e7824 */ /* 0x000fe200078e0205 */
[----:B------:R-:W-:Y:S02]  /*39a0*/  SEL R5, RZ, 0x1, !P2 ;  /* 0x00000001ff057807 */ /* 0x000fe40005000000 */
[----:B------:R-:W-:Y:S02]  /*39b0*/  ISETP.NE.AND P2, PT, R11, R12, PT ;  /* 0x0000000c0b00720c */ /* 0x000fe40003f45270 */
[----:B------:R-:W-:Y:S02]  /*39c0*/  SEL R6, R30, RZ, !P1 ;  /* 0x000000ff1e067207 */ /* 0x000fe40004800000 */
[----:B------:R-:W-:Y:S02]  /*39d0*/  ISETP.NE.AND P1, PT, R17, R18, PT ;  /* 0x000000121100720c */ /* 0x000fe40003f25270 */
[----:B------:R-:W-:Y:S01]  /*39e0*/  SEL R48, RZ, 0x1, !P2 ;  /* 0x00000001ff307807 */ /* 0x000fe20005000000 */
[----:B------:R-:W-:Y:S01]  /*39f0*/  IMAD.IADD R31, R31, 0x1, R6 ;  /* 0x000000011f1f7824 */ /* 0x000fe200078e0206 */
[----:B------:R-:W-:-:S02]  /*3a00*/  SEL R6, RZ, 0x1, !P3 ;  /* 0x00000001ff067807 */ /* 0x000fc40005800000 */
[----:B------:R-:W-:Y:S02]  /*3a10*/  ISETP.NE.AND P3, PT, R12, R13, PT ;  /* 0x0000000d0c00720c */ /* 0x000fe40003f65270 */
[----:B------:R-:W-:Y:S02]  /*3a20*/  SEL R7, R31, RZ, !P2 ;  /* 0x000000ff1f077207 */ /* 0x000fe40005000000 */
[----:B------:R-:W-:Y:S02]  /*3a30*/  ISETP.NE.AND P2, PT, R18, R19, PT ;  /* 0x000000131200720c */ /* 0x000fe40003f45270 */
[----:B------:R-:W-:Y:S01]  /*3a40*/  SEL R43, RZ, 0x1, !P3 ;  /* 0x00000001ff2b7807 */ /* 0x000fe20005800000 */
[----:B------:R-:W-:Y:S01]  /*3a50*/  IMAD.IADD R32, R32, 0x1, R7 ;  /* 0x0000000120207824 */ /* 0x000fe200078e0207 */
[----:B------:R-:W-:Y:S02]  /*3a60*/  SEL R7, RZ, 0x1, !P4 ;  /* 0x00000001ff077807 */ /* 0x000fe40006000000 */
[----:B------:R-:W-:-:S02]  /*3a70*/  ISETP.NE.AND P4, PT, R13, R14, PT ;  /* 0x0000000e0d00720c */ /* 0x000fc40003f85270 */
[----:B------:R-:W-:Y:S02]  /*3a80*/  SEL R8, R32, RZ, !P3 ;  /* 0x000000ff20087207 */ /* 0x000fe40005800000 */
[----:B------:R-:W-:Y:S02]  /*3a90*/  ISETP.NE.AND P3, PT, R19, R20, PT ;  /* 0x000000141300720c */ /* 0x000fe40003f65270 */
[----:B------:R-:W-:Y:S01]  /*3aa0*/  SEL R49, RZ, 0x1, !P4 ;  /* 0x00000001ff317807 */ /* 0x000fe20006000000 */
[----:B------:R-:W-:Y:S01]  /*3ab0*/  IMAD.IADD R33, R33, 0x1, R8 ;  /* 0x0000000121217824 */ /* 0x000fe200078e0208 */
[----:B------:R-:W-:Y:S02]  /*3ac0*/  SEL R55, RZ, 0x1, !P0 ;  /* 0x00000001ff377807 */ /* 0x000fe40004000000 */
[----:B------:R-:W-:Y:S02]  /*3ad0*/  SEL R54, RZ, 0x1, !P1 ;  /* 0x00000001ff367807 */ /* 0x000fe40004800000 */
[----:B------:R-:W-:-:S02]  /*3ae0*/  SEL R9, R33, RZ, !P4 ;  /* 0x000000ff21097207 */ /* 0x000fc40006000000 */
[----:B------:R-:W-:Y:S02]  /*3af0*/  ISETP.NE.AND P4, PT, R20, R21, PT ;  /* 0x000000151400720c */ /* 0x000fe40003f85270 */
[----:B------:R-:W-:Y:S01]  /*3b00*/  SEL R20, RZ, 0x1, !P5 ;  /* 0x00000001ff147807 */ /* 0x000fe20006800000 */
[----:B------:R-:W-:Y:S01]  /*3b10*/  IMAD.IADD R34, R34, 0x1, R9 ;  /* 0x0000000122227824 */ /* 0x000fe200078e0209 */
[----:B------:R-:W-:Y:S02]  /*3b20*/  SEL R53, RZ, 0x1, !P2 ;  /* 0x00000001ff357807 */ /* 0x000fe40005000000 */
[----:B------:R-:W-:Y:S02]  /*3b30*/  SEL R52, RZ, 0x1, !P3 ;  /* 0x00000001ff347807 */ /* 0x000fe40005800000 */
[----:B------:R-:W-:Y:S02]  /*3b40*/  SEL R8, R34, RZ, !P5 ;  /* 0x000000ff22087207 */ /* 0x000fe40006800000 */
[----:B------:R-:W-:-:S02]  /*3b50*/  ISETP.NE.AND P5, PT, R21, R22, PT ;  /* 0x000000161500720c */ /* 0x000fc40003fa5270 */
[----:B------:R-:W-:Y:S01]  /*3b60*/  SEL R51, RZ, 0x1, !P4 ;  /* 0x00000001ff337807 */ /* 0x000fe20006000000 */
        /* <DEDUP_REMOVED lines=15> */
.L_x_103:
[----:B------:R-:W-:Y:S05]  /*3c60*/  BSYNC.RECONVERGENT B0 ;  /* 0x0000000000007941 */ /* 0x000fea0003800200 */
.L_x_101:
[----:B0-----:R-:W0:Y:S01]  /*3c70*/  S2R R12, SR_TID.X ;  /* 0x00000000000c7919 */ /* 0x001e220000002100 */
[----:B------:R-:W1:Y:S01]  /*3c80*/  LDCU UR5, c[0x0][0x3b0] ;  /* 0x00007600ff0577ac */ /* 0x000e620008000800 */
[----:B------:R-:W-:Y:S01]  /*3c90*/  ISETP.NE.AND P5, PT, R4, RZ, PT ;  /* 0x000000ff0400720c */ /* 0x000fe20003fa5270 */
[----:B------:R-:W-:Y:S01]  /*3ca0*/  IMAD.IADD R15, R42, 0x1, R15 ;  /* 0x000000012a0f7824 */ /* 0x000fe200078e020f */
[----:B------:R-:W-:Y:S01]  /*3cb0*/  ISETP.NE.AND P4, PT, R5, RZ, PT ;  /* 0x000000ff0500720c */ /* 0x000fe20003f85270 */
[----:B------:R-:W2:Y:S01]  /*3cc0*/  LDCU.64 UR6, c[0x0][0x398] ;  /* 0x00007300ff0677ac */ /* 0x000ea20008000a00 */
[----:B------:R-:W-:Y:S02]  /*3cd0*/  ISETP.NE.AND P3, PT, R6, RZ, PT ;  /* 0x000000ff0600720c */ /* 0x000fe40003f65270 */
[----:B------:R-:W-:Y:S02]  /*3ce0*/  ISETP.NE.AND P2, PT, R7, RZ, PT ;  /* 0x000000ff0700720c */ /* 0x000fe40003f45270 */
[----:B------:R-:W-:-:S02]  /*3cf0*/  ISETP.NE.AND P1, PT, R44, RZ, PT ;  /* 0x000000ff2c00720c */ /* 0x000fc40003f25270 */
[----:B------:R-:W-:Y:S01]  /*3d00*/  ISETP.NE.AND P0, PT, R45, RZ, PT ;  /* 0x000000ff2d00720c */ /* 0x000fe20003f05270 */
[----:B------:R-:W-:Y:S01]  /*3d10*/  BAR.SYNC.DEFER_BLOCKING 0x0 ;  /* 0x0000000000007b1d */ /* 0x000fe20000010000 */
        /* <DEDUP_REMOVED lines=10> */
[----:B------:R-:W-:Y:S01]  /*3dc0*/  ISETP.NE.AND P6, PT, R46, RZ, PT ;  /* 0x000000ff2e00720c */ /* 0x000fe20003fc5270 */
[----:B------:R-:W-:Y:S01]  /*3dd0*/  VIADD R8, R8, UR5 ;  /* 0x0000000508087c36 */ /* 0x000fe20008000000 */
[----:B------:R-:W-:Y:S01]  /*3de0*/  ISETP.NE.AND P5, PT, R47, RZ, PT ;  /* 0x000000ff2f00720c */ /* 0x000fe20003fa5270 */
[----:B------:R-:W-:Y:S01]  /*3df0*/  VIADD R9, R9, UR5 ;  /* 0x0000000509097c36 */ /* 0x000fe20008000000 */
[----:B------:R-:W-:-:S02]  /*3e00*/  ISETP.NE.AND P4, PT, R48, RZ, PT ;  /* 0x000000ff3000720c */ /* 0x000fc40003f85270 */
[----:B------:R-:W-:Y:S02]  /*3e10*/  ISETP.NE.AND P3, PT, R43, RZ, PT ;  /* 0x000000ff2b00720c */ /* 0x000fe40003f65270 */
[----:B------:R-:W-:Y:S02]  /*3e20*/  ISETP.NE.AND P2, PT, R49, RZ, PT ;  /* 0x000000ff3100720c */ /* 0x000fe40003f45270 */
[----:B------:R-:W-:Y:S01]  /*3e30*/  ISETP.NE.AND P1, PT, R20, RZ, PT ;  /* 0x000000ff1400720c */ /* 0x000fe20003f25270 */
[----:B------:R1:W-:Y:S01]  /*3e40*/  STS.128 [R2], R4 ;  /* 0x0000000402007388 */ /* 0x0003e20000000c00 */
[----:B------:R-:W-:Y:S02]  /*3e50*/  ISETP.NE.AND P0, PT, R57, RZ, PT ;  /* 0x000000ff3900720c */ /* 0x000fe40003f05270 */
[C---:B0-----:R-:W-:Y:S01]  /*3e60*/  LOP3.LUT R0, R12.reuse, 0x3e0, RZ, 0xc0, !PT ;  /* 0x000003e00c007812 */ /* 0x041fe200078ec0ff */
[----:B------:R-:W0:Y:S01]  /*3e70*/  S2R R20, SR_CTAID.X ;  /* 0x0000000000147919 */ /* 0x000e220000002500 */
[----:B------:R-:W-:-:S02]  /*3e80*/  LOP3.LUT R13, R12, 0x1f, RZ, 0xc0, !PT ;  /* 0x0000001f0c0d7812 */ /* 0x000fc400078ec0ff */
[----:B------:R-:W-:Y:S02]  /*3e90*/  SEL R10, R56, RZ, !P6 ;  /* 0x000000ff380a7207 */ /* 0x000fe40007000000 */
[----:B------:R-:W-:Y:S01]  /*3ea0*/  SEL R11, R30, RZ, !P5 ;  /* 0x000000ff1e0b7207 */ /* 0x000fe20006800000 */
[----:B------:R-:W-:Y:S01]  /*3eb0*/  IMAD R0, R0, 0x14, R13 ;  /* 0x0000001400007824 */ /* 0x000fe200078e020d */
[----:B------:R-:W-:Y:S01]  /*3ec0*/  SEL R31, R31, RZ, !P4 ;  /* 0x000000ff1f1f7207 */ /* 0x000fe20006000000 */
[----:B------:R-:W-:Y:S01]  /*3ed0*/  VIADD R10, R10, UR5 ;  /* 0x000000050a0a7c36 */ /* 0x000fe20008000000 */
[----:B------:R-:W-:Y:S01]  /*3ee0*/  SEL R32, R32, RZ, !P3 ;  /* 0x000000ff20207207 */ /* 0x000fe20005800000 */
[----:B------:R-:W-:Y:S01]  /*3ef0*/  VIADD R11, R11, UR5 ;  /* 0x000000050b0b7c36 */ /* 0x000fe20008000000 */
[----:B------:R-:W-:Y:S01]  /*3f00*/  SEL R33, R33, RZ, !P2 ;  /* 0x000000ff21217207 */ /* 0x000fe20005000000 */
[----:B-1----:R-:W-:Y:S01]  /*3f10*/  VIADD R4, R31, UR5 ;  /* 0x000000051f047c36 */ /* 0x002fe20008000000 */
        /* <DEDUP_REMOVED lines=8> */
[----:B------:R-:W-:Y:S01]  /*3fa0*/  ISETP.NE.AND P4, PT, R53, RZ, PT ;  /* 0x000000ff3500720c */ /* 0x000fe20003f85270 */
[----:B------:R-:W-:Y:S01]  /*3fb0*/  STS.128 [R2+0x10], R8 ;  /* 0x0000100802007388 */ /* 0x000fe20000000c00 */
[----:B------:R-:W-:-:S02]  /*3fc0*/  ISETP.NE.AND P3, PT, R52, RZ, PT ;  /* 0x000000ff3400720c */ /* 0x000fc40003f65270 */
[----:B------:R-:W-:Y:S01]  /*3fd0*/  ISETP.NE.AND P2, PT, R51, RZ, PT ;  /* 0x000000ff3300720c */ /* 0x000fe20003f45270 */
[----:B------:R0:W-:Y:S01]  /*3fe0*/  STS.128 [R2+0x20], R4 ;  /* 0x0000200402007388 */ /* 0x0001e20000000c00 */
[----:B------:R-:W-:Y:S02]  /*3ff0*/  ISETP.NE.AND P1, PT, R21, RZ, PT ;  /* 0x000000ff1500720c */ /* 0x000fe40003f25270 */
[----:B------:R-:W-:Y:S02]  /*4000*/  ISETP.NE.AND P0, PT, R50, RZ, PT ;  /* 0x000000ff3200720c */ /* 0x000fe40003f05270 */
[----:B------:R-:W-:Y:S02]  /*4010*/  SEL R13, R36, RZ, !P6 ;  /* 0x000000ff240d7207 */ /* 0x000fe40007000000 */
[----:B------:R-:W-:Y:S02]  /*4020*/  SEL R14, R37, RZ, !P5 ;  /* 0x000000ff250e7207 */ /* 0x000fe40006800000 */
[----:B------:R-:W-:Y:S01]  /*4030*/  SEL R38, R38, RZ, !P4 ;  /* 0x000000ff26267207 */ /* 0x000fe20006000000 */
[----:B------:R-:W-:Y:S01]  /*4040*/  VIADD R13, R13, UR5 ;  /* 0x000000050d0d7c36 */ /* 0x000fe20008000000 */
[----:B------:R-:W-:Y:S01]  /*4050*/  SEL R39, R39, RZ, !P3 ;  /* 0x000000ff27277207 */ /* 0x000fe20005800000 */
[----:B------:R-:W-:Y:S01]  /*4060*/  VIADD R14, R14, UR5 ;  /* 0x000000050e0e7c36 */ /* 0x000fe20008000000 */
[----:B------:R-:W-:-:S02]  /*4070*/  SEL R17, R40, RZ, !P2 ;  /* 0x000000ff28117207 */ /* 0x000fc40005000000 */
[----:B------:R-:W-:Y:S01]  /*4080*/  SEL R18, R41, RZ, !P1 ;  /* 0x000000ff29127207 */ /* 0x000fe20004800000 */
[----:B------:R-:W-:Y:S01]  /*4090*/  VIADD R16, R39, UR5 ;  /* 0x0000000527107c36 */ /* 0x000fe20008000000 */
[----:B------:R-:W-:Y:S01]  /*40a0*/  SEL R19, R15, RZ, !P0 ;  /* 0x000000ff0f137207 */ /* 0x000fe20004000000 */
[----:B------:R-:W-:Y:S02]  /*40b0*/  VIADD R15, R38, UR5 ;  /* 0x00000005260f7c36 */ /* 0x000fe40008000000 */
[----:B------:R-:W-:Y:S02]  /*40c0*/  VIADD R17, R17, UR5 ;  /* 0x0000000511117c36 */ /* 0x000fe40008000000 */
[----:B------:R-:W-:Y:S01]  /*40d0*/  VIADD R18, R18, UR5 ;  /* 0x0000000512127c36 */ /* 0x000fe20008000000 */
[----:B------:R-:W-:Y:S01]  /*40e0*/  STS.128 [R2+0x30], R12 ;  /* 0x0000300c02007388 */ /* 0x000fe20000000c00 */
[----:B------:R-:W-:Y:S02]  /*40f0*/  VIADD R19, R19, UR5 ;  /* 0x0000000513137c36 */ /* 0x000fe40008000000 */
[----:B0-----:R-:W-:-:S03]  /*4100*/  IMAD R5, R20, 0x1180, RZ ;  /* 0x0000118014057824 */ /* 0x001fc600078e02ff */
[----:B------:R-:W-:Y:S01]  /*4110*/  STS.128 [R2+0x40], R16 ;  /* 0x0000401002007388 */ /* 0x000fe20000000c00 */
[----:B------:R-:W-:-:S03]  /*4120*/  NOP ;  /* 0x0000000000007918 */ /* 0x000fc60000000000 */
[----:B------:R-:W0:Y:S01]  /*4130*/  LDS R21, [R3] ;  /* 0x0000000003157984 */ /* 0x000e220000000800 */
[----:B------:R-:W-:-:S03]  /*4140*/  IADD3 R0, P0, PT, R5, R0, RZ ;  /* 0x0000000005007210 */ /* 0x000fc60007f1e0ff */
[----:B------:R-:W1:Y:S02]  /*4150*/  LDS R23, [R3+0x80] ;  /* 0x0000800003177984 */ /* 0x000e640000000800 */
[----:B------:R-:W-:Y:S01]  /*4160*/  IMAD.X R5, RZ, RZ, RZ, P0 ;  /* 0x000000ffff057224 */ /* 0x000fe200000e06ff */
[C---:B--2---:R-:W-:Y:S01]  /*4170*/  LEA R4, P0, R0.reuse, UR6, 0x2 ;  /* 0x0000000600047c11 */ /* 0x044fe2000f8010ff */
[----:B------:R-:W2:Y:S03]  /*4180*/  LDS R25, [R3+0x100] ;  /* 0x0001000003197984 */ /* 0x000ea60000000800 */
[----:B------:R-:W-:Y:S01]  /*4190*/  LEA.HI.X R5, R0, UR7, R5, 0x2, P0 ;  /* 0x0000000700057c11 */ /* 0x000fe200080f1405 */
[----:B------:R-:W3:Y:S04]  /*41a0*/  LDS R27, [R3+0x180] ;  /* 0x00018000031b7984 */ /* 0x000ee80000000800 */
        /* <DEDUP_REMOVED lines=16> */
[----:B0-----:R-:W-:Y:S04]  /*42b0*/  STG.E desc[UR8][R4.64], R21 ;  /* 0x0000001504007986 */ /* 0x001fe8000c101908 */
[----:B-1----:R-:W-:Y:S04]  /*42c0*/  STG.E desc[UR8][R4.64+0x80], R23 ;  /* 0x0000801704007986 */ /* 0x002fe8000c101908 */
[----:B--2---:R-:W-:Y:S04]  /*42d0*/  STG.E desc[UR8][R4.64+0x100], R25 ;  /* 0x0001001904007986 */ /* 0x004fe8000c101908 */
[----:B---3--:R-:W-:Y:S04]  /*42e0*/  STG.E desc[UR8][R4.64+0x180], R27 ;  /* 0x0001801b04007986 */ /* 0x008fe8000c101908 */
        /* <DEDUP_REMOVED lines=17> */
.L_x_100:
[----:B------:R-:W-:-:S13]  /*4400*/  ISETP.NE.AND P0, PT, R2, RZ, PT ;  /* 0x000000ff0200720c */ /* 0x000fda0003f05270 */
[----:B------:R-:W-:Y:S05]  /*4410*/  @!P0 EXIT ;  /* 0x000000000000894d */ /* 0x000fea0003800000 */
[----:B------:R-:W0:Y:S01]  /*4420*/  LDC.64 R6, c[0x0][0x380] ;  /* 0x0000e000ff067b82 */ /* 0x000e220000000a00 */
[----:B------:R-:W1:Y:S07]  /*4430*/  S2R R29, SR_TID.X ;  /* 0x00000000001d7919 */ /* 0x000e6e0000002100 */
[----:B------:R-:W2:Y:S01]  /*4440*/  LDC.64 R4, c[0x0][0x390] ;  /* 0x0000e400ff047b82 */ /* 0x000ea20000000a00 */
[----:B0-----:R-:W-:-:S05]  /*4450*/  IMAD.WIDE.U32 R6, R3, 0x4, R6 ;  /* 0x0000000403067825 */ /* 0x001fca00078e0006 */
[----:B------:R0:W3:Y:S01]  /*4460*/  LD.E.STRONG.SM R25, desc[UR8][R6.64] ;  /* 0x0000000806197980 */ /* 0x0000e2000c10b900 */
[----:B--2---:R-:W-:Y:S02]  /*4470*/  LEA R4, P0, R3, R4, 0x2 ;  /* 0x0000000403047211 */ /* 0x004fe400078010ff */
[C---:B-1----:R-:W-:Y:S02]  /*4480*/  LOP3.LUT R19, R29.reuse, 0x1f, RZ, 0xc0, !PT ;  /* 0x0000001f1d137812 */ /* 0x042fe400078ec0ff */
[----:B------:R-:W-:Y:S02]  /*4490*/  LOP3.LUT R0, R29, 0x3e0, RZ, 0xc0, !PT ;  /* 0x000003e01d007812 */ /* 0x000fe400078ec0ff */
[----:B------:R-:W-:-:S03]  /*44a0*/  LEA.HI.X R5, R3, R5, RZ, 0x2, P0 ;  /* 0x0000000503057211 */ /* 0x000fc600000f14ff */
[----:B------:R-:W-:-:S04]  /*44b0*/  IMAD R19, R0, 0x14, R19 ;  /* 0x0000001400137824 */ /* 0x000fc800078e0213 */
[C---:B------:R-:W-:Y:S02]  /*44c0*/  IMAD.SHL.U32 R9, R19.reuse, 0x4, RZ ;  /* 0x0000000413097824 */ /* 0x040fe400078e00ff */
[C---:B------:R-:W-:Y:S02]  /*44d0*/  VIADD R31, R19.reuse, 0xe0 ;  /* 0x000000e0131f7836 */ /* 0x040fe40000000000 */
[C---:B------:R-:W-:Y:S01]  /*44e0*/  VIADD R51, R19.reuse, 0x100 ;  /* 0x0000010013337836 */ /* 0x040fe20000000000 */
[----:B------:R-:W-:Y:S01]  /*44f0*/  IADD3 R8, P1, PT, R6, R9, RZ ;  /* 0x0000000906087210 */ /* 0x000fe20007f3e0ff */
[----:B------:R-:W-:Y:S01]  /*4500*/  VIADD R53, R19, 0x120 ;  /* 0x0000012013357836 */ /* 0x000fe20000000000 */
[----:B0-----:R-:W-:Y:S01]  /*4510*/  IADD3 R6, P0, PT, R9, R4, RZ ;  /* 0x0000000409067210 */ /* 0x001fe20007f1e0ff */
[----:B------:R-:W-:Y:S02]  /*4520*/  VIADD R55, R19, 0x140 ;  /* 0x0000014013377836 */ /* 0x000fe40000000000 */
[----:B------:R-:W-:-:S02]  /*4530*/  IMAD.X R9, RZ, RZ, R7, P1 ;  /* 0x000000ffff097224 */ /* 0x000fc400008e0607 */
[----:B------:R-:W-:Y:S01]  /*4540*/  IMAD.X R7, RZ, RZ, R5, P0 ;  /* 0x000000ffff077224 */ /* 0x000fe200000e0605 */
[CC--:B------:R-:W-:Y:S01]  /*4550*/  ISETP.GE.U32.AND P0, PT, R19.reuse, R2.reuse, PT ;  /* 0x000000021300720c */ /* 0x0c0fe20003f06070 */
[C---:B------:R-:W-:Y:S02]  /*4560*/  VIADD R57, R19.reuse, 0x160 ;  /* 0x0000016013397836 */ /* 0x040fe40000000000 */
[C---:B------:R-:W-:Y:S02]  /*4570*/  VIADD R11, R19.reuse, 0x20 ;  /* 0x00000020130b7836 */ /* 0x040fe40000000000 */
[C---:B------:R-:W-:Y:S02]  /*4580*/  VIADD R15, R19.reuse, 0x40 ;  /* 0x00000040130f7836 */ /* 0x040fe40000000000 */
[----:B------:R-:W-:Y:S01]  /*4590*/  VIADD R13, R19, 0x60 ;  /* 0x00000060130d7836 */ /* 0x000fe20000000000 */
[-C--:B------:R-:W-:Y:S01]  /*45a0*/  ISETP.GE.U32.AND P1, PT, R11, R2.reuse, PT ;  /* 0x000000020b00720c */ /* 0x080fe20003f26070 */
        /* <DEDUP_REMOVED lines=92> */
[----:B------:R1:W-:Y:S04]  /*4b70*/  STS [R28+0x580], R63 ;  /* 0x0005803f1c007388 */ /* 0x0003e80000000800 */
[----:B------:R-:W-:Y:S04]  /*4b80*/  STS [R28+0x780], R12 ;  /* 0x0007800c1c007388 */ /* 0x000fe80000000800 */
[----:B------:R2:W-:Y:S04]  /*4b90*/  STS [R28+0x600], R65 ;  /* 0x000600411c007388 */ /* 0x0005e80000000800 */
[----:B------:R3:W-:Y:S01]  /*4ba0*/  STS [R28+0x680], R67 ;  /* 0x000680431c007388 */ /* 0x0007e20000000800 */
[----:B------:R-:W-:-:S03]  /*4bb0*/  NOP ;  /* 0x0000000000007918 */ /* 0x000fc60000000000 */
[----:B------:R4:W0:Y:S04]  /*4bc0*/  LDS.128 R24, [R0] ;  /* 0x0000000000187984 */ /* 0x0008280000000c00 */
[----:B------:R4:W0:Y:S04]  /*4bd0*/  LDS.128 R32, [R0+0x10] ;  /* 0x0000100000207984 */ /* 0x0008280000000c00 */
[----:B------:R4:W0:Y:S04]  /*4be0*/  LDS.128 R36, [R0+0x20] ;  /* 0x0000200000247984 */ /* 0x0008280000000c00 */
[----:B------:R4:W0:Y:S04]  /*4bf0*/  LDS.128 R40, [R0+0x30] ;  /* 0x0000300000287984 */ /* 0x0008280000000c00 */
[----:B------:R4:W0:Y:S01]  /*4c00*/  LDS.128 R44, [R0+0x40] ;  /* 0x00004000002c7984 */ /* 0x0008220000000c00 */
[----:B------:R-:W-:Y:S06]  /*4c10*/  BAR.SYNC.DEFER_BLOCKING 0x0 ;  /* 0x0000000000007b1d */ /* 0x000fec0000010000 */
[----:B------:R-:W0:Y:S01]  /*4c20*/  LD.E.STRONG.SM R9, desc[UR8][R4.64] ;  /* 0x0000000804097980 */ /* 0x000e22000c10b900 */
[----:B------:R-:W-:-:S02]  /*4c30*/  P2R R20, PR, RZ, 0x1 ;  /* 0x00000001ff147803 */ /* 0x000fc40000000000 */
[-C--:B------:R-:W-:Y:S02]  /*4c40*/  ISETP.GE.U32.AND P0, PT, R19, R2.reuse, PT ;  /* 0x000000021300720c */ /* 0x080fe40003f06070 */
[----:B------:R-:W-:Y:S02]  /*4c50*/  P2R R22, PR, RZ, 0x2 ;  /* 0x00000002ff167803 */ /* 0x000fe40000000000 */
[----:B------:R-:W-:Y:S01]  /*4c60*/  ISETP.GE.U32.AND P1, PT, R11, R2, PT ;  /* 0x000000020b00720c */ /* 0x000fe20003f26070 */
[----:B0-----:R-:W-:-:S08]  /*4c70*/  IMAD.MOV.U32 R61, RZ, RZ, R9 ;  /* 0x000000ffff3d7224 */ /* 0x001fd000078e0009 */
[----:B------:R-:W5:Y:S01]  /*4c80*/  @!P0 LD.E.STRONG.SM R9, desc[UR8][R6.64] ;  /* 0x0000000806098980 */ /* 0x000f62000c10b900 */
        /* <DEDUP_REMOVED lines=40> */
[--C-:B-1----:R-:W-:Y:S02]  /*4f10*/  IMAD.MOV.U32 R63, RZ, RZ, R61.reuse ;  /* 0x000000ffff3f7224 */ /* 0x102fe400078e003d */
[--C-:B--2---:R-:W-:Y:S01]  /*4f20*/  IMAD.MOV.U32 R65, RZ, RZ, R61.reuse ;  /* 0x000000ffff417224 */ /* 0x104fe200078e003d */
[----:B------:R-:W2:Y:S01]  /*4f30*/  @!P1 LD.E.STRONG.SM R57, desc[UR8][R6.64+0x700] ;  /* 0x0007000806399980 */ /* 0x000ea2000c10b900 */
[----:B---3--:R-:W-:-:S03]  /*4f40*/  IMAD.MOV.U32 R67, RZ, RZ, R61 ;  /* 0x000000ffff437224 */ /* 0x008fc600078e003d */
[----:B------:R-:W3:Y:S04]  /*4f50*/  @!P0 LD.E.STRONG.SM R55, desc[UR8][R6.64+0x680] ;  /* 0x0006800806378980 */ /* 0x000ee8000c10b900 */
[----:B------:R-:W3:Y:S04]  /*4f60*/  @!P2 LD.E.STRONG.SM R59, desc[UR8][R6.64+0x780] ;  /* 0x00078008063ba980 */ /* 0x000ee8000c10b900 */
[----:B------:R-:W3:Y:S04]  /*4f70*/  @!P3 LD.E.STRONG.SM R63, desc[UR8][R6.64+0x800] ;  /* 0x00080008063fb980 */ /* 0x000ee8000c10b900 */
[----:B------:R-:W3:Y:S04]  /*4f80*/  @!P4 LD.E.STRONG.SM R65, desc[UR8][R6.64+0x880] ;  /* 0x000880080641c980 */ /* 0x000ee8000c10b900 */
[----:B------:R-:W3:Y:S04]  /*4f90*/  @!P5 LD.E.STRONG.SM R67, desc[UR8][R6.64+0x900] ;  /* 0x000900080643d980 */ /* 0x000ee8000c10b900 */
[----:B------:R-:W3:Y:S01]  /*4fa0*/  @!P6 LD.E.STRONG.SM R61, desc[UR8][R6.64+0x980] ;  /* 0x00098008063de980 */ /* 0x000ee2000c10b900 */
[----:B------:R-:W-:-:S03]  /*4fb0*/  ISETP.NE.AND P0, PT, R62, RZ, PT ;  /* 0x000000ff3e00720c */ /* 0x000fc60003f05270 */
[----:B-----5:R0:W-:Y:S04]  /*4fc0*/  STS [R28], R9 ;  /* 0x000000091c007388 */ /* 0x0201e80000000800 */
        /* <DEDUP_REMOVED lines=12> */
[----:B--2---:R0:W-:Y:S04]  /*5090*/  STS [R28+0x700], R57 ;  /* 0x000700391c007388 */ /* 0x0041e80000000800 */
[----:B---3--:R0:W-:Y:S04]  /*50a0*/  STS [R28+0x680], R55 ;  /* 0x000680371c007388 */ /* 0x0081e80000000800 */
        /* <DEDUP_REMOVED lines=13> */
[C---:B------:R-:W-:Y:S01]  /*5180*/  LEA R50, R29.reuse, UR4, 0x2 ;  /* 0x000000041d327c11 */ /* 0x040fe2000f8e10ff */
[C---:B0-----:R-:W-:Y:S01]  /*5190*/  IMAD R31, R29.reuse, 0x14, RZ ;  /* 0x000000141d1f7824 */ /* 0x041fe200078e02ff */
[----:B------:R-:W-:Y:S01]  /*51a0*/  ISETP.NE.AND P4, PT, R29, RZ, PT ;  /* 0x000000ff1d00720c */ /* 0x000fe20003f85270 */
[----:B------:R-:W-:Y:S01]  /*51b0*/  BSSY.RECONVERGENT B0, `(.L_x_116) ;  /* 0x0000113000007945 */ /* 0x000fe20003800200 */
[----:B------:R-:W-:Y:S01]  /*51c0*/  ISETP.NE.AND P0, PT, R24, R25, PT ;  /* 0x000000191800720c */ /* 0x000fe20003f05270 */
[----:B------:R0:W-:Y:S01]  /*51d0*/  STS [R50+0x3fc], R47 ;  /* 0x0003fc2f32007388 */ /* 0x0001e20000000800 */
[----:B------:R-:W-:Y:S01]  /*51e0*/  VIADD R51, R31, 0x1 ;  /* 0x000000011f337836 */ /* 0x000fe20000000000 */
[----:B------:R-:W-:Y:S01]  /*51f0*/  BAR.SYNC.DEFER_BLOCKING 0x0 ;  /* 0x0000000000007b1d */ /* 0x000fe20000010000 */
[----:B------:R-:W-:Y:S01]  /*5200*/  ISETP.NE.AND P1, PT, R25, R26, PT ;  /* 0x0000001a1900720c */ /* 0x000fe20003f25270 */
[----:B------:R-:W-:Y:S02]  /*5210*/  VIADD R25, R31, 0x2 ;  /* 0x000000021f197836 */ /* 0x000fe40000000000 */
[----:B------:R-:W-:-:S02]  /*5220*/  ISETP.EQ.OR P0, PT, R51, R2, P0 ;  /* 0x000000023300720c */ /* 0x000fc40000702670 */
[----:B------:R-:W-:Y:S02]  /*5230*/  LOP3.LUT R0, R0, 0xffffdfff, RZ, 0xc0, !PT ;  /* 0xffffdfff00007812 */ /* 0x000fe400078ec0ff */
[----:B-1----:R-:W-:Y:S02]  /*5240*/  SEL R48, R4, RZ, !P0 ;  /* 0x000000ff04307207 */ /* 0x002fe40004000000 */
[-C--:B------:R-:W-:Y:S01]  /*5250*/  ISETP.EQ.OR P2, PT, R25, R2.reuse, P1 ;  /* 0x000000021900720c */ /* 0x080fe20000f42670 */
[----:B------:R-:W-:Y:S01]  /*5260*/  VIADD R25, R31, 0x3 ;  /* 0x000000031f197836 */ /* 0x000fe20000000000 */
[----:B------:R-:W-:Y:S01]  /*5270*/  ISETP.NE.AND P1, PT, R26, R27, PT ;  /* 0x0000001b1a00720c */ /* 0x000fe20003f25270 */
[----:B------:R-:W-:Y:S01]  /*5280*/  IMAD.IADD R48, R5, 0x1, R48 ;  /* 0x0000000105307824 */ /* 0x000fe200078e0230 */
[----:B------:R-:W-:Y:S02]  /*5290*/  @P4 LOP3.LUT R0, R0, 0x2000, RZ, 0xfc, !PT ;  /* 0x0000200000004812 */ /* 0x000fe400078efcff */
[----:B------:R-:W-:Y:S01]  /*52a0*/  ISETP.EQ.OR P1, PT, R25, R2, P1 ;  /* 0x000000021900720c */ /* 0x000fe20000f22670 */
[----:B------:R-:W-:Y:S01]  /*52b0*/  VIADD R25, R31, 0x4 ;  /* 0x000000041f197836 */ /* 0x000fe20000000000 */
[----:B------:R-:W-:-:S02]  /*52c0*/  LOP3.LUT R0, R0, 0xffffefff, RZ, 0xc0, !PT ;  /* 0xffffefff00007812 */ /* 0x000fc400078ec0ff */
[----:B------:R-:W-:Y:S02]  /*52d0*/  SEL R51, R48, RZ, !P2 ;  /* 0x000000ff30337207 */ /* 0x000fe40005000000 */
[----:B------:R-:W-:Y:S02]  /*52e0*/  ISETP.NE.AND P5, PT, R45, R46, PT ;  /* 0x0000002e2d00720c */ /* 0x000fe40003fa5270 */
[----:B------:R-:W-:Y:S01]  /*52f0*/  @P2 LOP3.LUT R0, R0, 0x1000, RZ, 0xfc, !PT ;  /* 0x0000100000002812 */ /* 0x000fe200078efcff */
[----:B------:R-:W1:Y:S01]  /*5300*/  @P4 LDS R49, [R50+0x3f8] ;  /* 0x0003f80032314984 */ /* 0x000e620000000800 */
[----:B------:R-:W-:Y:S01]  /*5310*/  IMAD.IADD R51, R6, 0x1, R51 ;  /* 0x0000000106337824 */ /* 0x000fe200078e0233 */
[----:B------:R-:W-:Y:S02]  /*5320*/  ISETP.NE.AND P2, PT, R27, R32, PT ;  /* 0x000000201b00720c */ /* 0x000fe40003f45270 */
[----:B------:R-:W-:Y:S02]  /*5330*/  LOP3.LUT R0, R0, 0xfffff7ff, RZ, 0xc0, !PT ;  /* 0xfffff7ff00007812 */ /* 0x000fe400078ec0ff */
[----:B------:R-:W-:-:S02]  /*5340*/  SEL R26, R51, RZ, !P1 ;  /* 0x000000ff331a7207 */ /* 0x000fc40004800000 */
[-C--:B------:R-:W-:Y:S01]  /*5350*/  ISETP.EQ.OR P3, PT, R25, R2.reuse, P2 ;  /* 0x000000021900720c */ /* 0x080fe20001762670 */
[----:B------:R-:W-:Y:S01]  /*5360*/  VIADD R25, R31, 0x5 ;  /* 0x000000051f197836 */ /* 0x000fe20000000000 */
[----:B------:R-:W-:Y:S01]  /*5370*/  @P1 LOP3.LUT R0, R0, 0x800, RZ, 0xfc, !PT ;  /* 0x0000080000001812 */ /* 0x000fe200078efcff */
[----:B------:R-:W-:Y:S01]  /*5380*/  IMAD.IADD R26, R7, 0x1, R26 ;  /* 0x00000001071a7824 */ /* 0x000fe200078e021a */
[----:B------:R-:W-:Y:S02]  /*5390*/  ISETP.NE.AND P2, PT, R32, R33, PT ;  /* 0x000000212000720c */ /* 0x000fe40003f45270 */
[----:B------:R-:W-:Y:S02]  /*53a0*/  LOP3.LUT R0, R0, 0xfffffbff, RZ, 0xc0, !PT ;  /* 0xfffffbff00007812 */ /* 0x000fe400078ec0ff */
[----:B------:R-:W-:Y:S01]  /*53b0*/  ISETP.EQ.OR P2, PT, R25, R2, P2 ;  /* 0x000000021900720c */ /* 0x000fe20001742670 */
[----:B------:R-:W-:Y:S01]  /*53c0*/  VIADD R25, R31, 0x6 ;  /* 0x000000061f197836 */ /* 0x000fe20000000000 */
[----:B------:R-:W-:-:S02]  /*53d0*/  SEL R27, R26, RZ, !P3 ;  /* 0x000000ff1a1b7207 */ /* 0x000fc40005800000 */
[----:B------:R-:W-:Y:S02]  /*53e0*/  ISETP.NE.AND P6, PT, R46, R47, PT ;  /* 0x0000002f2e00720c */ /* 0x000fe40003fc5270 */
[----:B------:R-:W-:Y:S01]  /*53f0*/  @P3 LOP3.LUT R0, R0, 0x400, RZ, 0xfc, !PT ;  /* 0x0000040000003812 */ /* 0x000fe200078efcff */
[----:B--2---:R-:W-:Y:S01]  /*5400*/  IMAD.IADD R27, R8, 0x1, R27 ;  /* 0x00000001081b7824 */ /* 0x004fe200078e021b */
[----:B------:R-:W-:Y:S02]  /*5410*/  ISETP.NE.AND P3, PT, R43, R44, PT ;  /* 0x0000002c2b00720c */ /* 0x000fe40003f65270 */
[----:B------:R-:W-:Y:S02]  /*5420*/  LOP3.LUT R0, R0, 0xfffffdff, RZ, 0xc0, !PT ;  /* 0xfffffdff00007812 */ /* 0x000fe400078ec0ff */
[----:B------:R-:W-:Y:S02]  /*5430*/  SEL R26, R27, RZ, !P2 ;  /* 0x000000ff1b1a7207 */ /* 0x000fe40005000000 */
[----:B------:R-:W-:-:S02]  /*5440*/  @P2 LOP3.LUT R0, R0, 0x200, RZ, 0xfc, !PT ;  /* 0x0000020000002812 */ /* 0x000fc400078efcff */
[----:B0-----:R-:W-:Y:S01]  /*5450*/  SEL R47, RZ, 0x1, !P0 ;  /* 0x00000001ff2f7807 */ /* 0x001fe20004000000 */
[----:B------:R-:W-:Y:S01]  /*5460*/  IMAD.IADD R26, R9, 0x1, R26 ;  /* 0x00000001091a7824 */ /* 0x000fe200078e021a */
[----:B------:R-:W-:Y:S02]  /*5470*/  LOP3.LUT R0, R0, 0xfffffeff, RZ, 0xc0, !PT ;  /* 0xfffffeff00007812 */ /* 0x000fe400078ec0ff */
[----:B-1----:R-:W-:Y:S01]  /*5480*/  @P4 ISETP.NE.AND P1, PT, R49, R24, PT ;  /* 0x000000183100420c */ /* 0x002fe20003f25270 */
[----:B------:R-:W-:-:S03]  /*5490*/  IMAD.MOV.U32 R24, RZ, RZ, 0x1 ;  /* 0x00000001ff187424 */ /* 0x000fc600078e00ff */
[----:B------:R-:W-:Y:S02]  /*54a0*/  @P4 SEL R24, RZ, 0x1, !P1 ;  /* 0x00000001ff184807 */ /* 0x000fe40004800000 */
[----:B------:R-:W-:Y:S02]  /*54b0*/  ISETP.NE.AND P1, PT, R31, R2, PT ;  /* 0x000000021f00720c */ /* 0x000fe40003f25270 */
[----:B------:R-:W-:Y:S02]  /*54c0*/  ISETP.NE.AND P4, PT, R44, R45, PT ;  /* 0x0000002d2c00720c */ /* 0x000fe40003f85270 */
[----:B------:R-:W-:Y:S02]  /*54d0*/  SEL R24, R24, 0x1, P1 ;  /* 0x0000000118187807 */ /* 0x000fe40000800000 */
[----:B------:R-:W-:-:S04]  /*54e0*/  ISETP.NE.AND P1, PT, R33, R34, PT ;  /* 0x000000222100720c */ /* 0x000fc80003f25270 */
[----:B------:R-:W-:Y:S01]  /*54f0*/  ISETP.EQ.OR P1, PT, R25, R2, P1 ;  /* 0x000000021900720c */ /* 0x000fe20000f22670 */
[----:B------:R-:W-:-:S03]  /*5500*/  VIADD R25, R31, 0x7 ;  /* 0x000000071f197836 */ /* 0x000fc60000000000 */
[----:B------:R-:W-:-:S05]  /*5510*/  SEL R27, R26, RZ, !P1 ;  /* 0x000000ff1a1b7207 */ /* 0x000fca0004800000 */
[----:B------:R-:W-:-:S04]  /*5520*/  IMAD.IADD R27, R10, 0x1, R27 ;  /* 0x000000010a1b7824 */ /* 0x000fc800078e021b */
[----:B------:R-:W-:Y:S02]  /*5530*/  @P1 LOP3.LUT R0, R0, 0x100, RZ, 0xfc, !PT ;  /* 0x0000010000001812 */ /* 0x000fe400078efcff */
[----:B------:R-:W-:Y:S02]  /*5540*/  ISETP.NE.AND P1, PT, R34, R35, PT ;  /* 0x000000232200720c */ /* 0x000fe40003f25270 */
[----:B------:R-:W-:Y:S02]  /*5550*/  LOP3.LUT R0, R0, 0xffffff7f, RZ, 0xc0, !PT ;  /* 0xffffff7f00007812 */ /* 0x000fe400078ec0ff */
[----:B------:R-:W-:Y:S01]  /*5560*/  ISETP.EQ.OR P2, PT, R25, R2, P1 ;  /* 0x000000021900720c */ /* 0x000fe20000f42670 */
[----:B------:R-:W-:Y:S01]  /*5570*/  VIADD R25, R31, 0x8 ;  /* 0x000000081f197836 */ /* 0x000fe20000000000 */
[----:B------:R-:W-:Y:S02]  /*5580*/  ISETP.NE.AND P1, PT, R35, R36, PT ;  /* 0x000000242300720c */ /* 0x000fe40003f25270 */
[----:B------:R-:W-:-:S05]  /*5590*/  SEL R26, R27, RZ, !P2 ;  /* 0x000000ff1b1a7207 */ /* 0x000fca0005000000 */
[----:B------:R-:W-:-:S04]  /*55a0*/  IMAD.IADD R26, R11, 0x1, R26 ;  /* 0x000000010b1a7824 */ /* 0x000fc800078e021a */
[----:B------:R-:W-:Y:S02]  /*55b0*/  @P2 LOP3.LUT R0, R0, 0x80, RZ, 0xfc, !PT ;  /* 0x0000008000002812 */ /* 0x000fe400078efcff */
[----:B------:R-:W-:Y:S01]  /*55c0*/  ISETP.EQ.OR P2, PT, R25, R2, P1 ;  /* 0x000000021900720c */ /* 0x000fe20000f42670 */
[----:B------:R-:W-:Y:S01]  /*55d0*/  VIADD R25, R31, 0x9 ;  /* 0x000000091f197836 */ /* 0x000fe20000000000 */
[----:B------:R-:W-:Y:S02]  /*55e0*/  LOP3.LUT R0, R0, 0xffffffbf, RZ, 0xc0, !PT ;  /* 0xffffffbf00007812 */ /* 0x000fe400078ec0ff */
[----:B------:R-:W-:Y:S02]  /*55f0*/  ISETP.NE.AND P1, PT, R36, R37, PT ;  /* 0x000000252400720c */ /* 0x000fe40003f25270 */
[----:B------:R-:W-:-:S05]  /*5600*/  SEL R27, R26, RZ, !P2 ;  /* 0x000000ff1a1b7207 */ /* 0x000fca0005000000 */
[----:B---3--:R-:W-:Y:S02]  /*5610*/  IMAD.IADD R27, R12, 0x1, R27 ;  /* 0x000000010c1b7824 */ /* 0x008fe400078e021b */
[----:B------:R-:W-:Y:S02]  /*5620*/  @P2 LOP3.LUT R0, R0, 0x40, RZ, 0xfc, !PT ;  /* 0x0000004000002812 */ /* 0x000fe400078efcff */
[----:B------:R-:W-:Y:S01]  /*5630*/  ISETP.EQ.OR P2, PT, R25, R2, P1 ;  /* 0x000000021900720c */ /* 0x000fe20000f42670 */
[----:B------:R-:W-:Y:S01]  /*5640*/  VIADD R25, R31, 0xa ;  /* 0x0000000a1f197836 */ /* 0x000fe20000000000 */
[----:B------:R-:W-:Y:S02]  /*5650*/  LOP3.LUT R0, R0, 0xffffffdf, RZ, 0xc0, !PT ;  /* 0xffffffdf00007812 */ /* 0x000fe400078ec0ff */
[----:B------:R-:W-:Y:S02]  /*5660*/  ISETP.NE.AND P1, PT, R37, R38, PT ;  /* 0x000000262500720c */ /* 0x000fe40003f25270 */
[----:B------:R-:W-:-:S05]  /*5670*/  SEL R26, R27, RZ, !P2 ;  /* 0x000000ff1b1a7207 */ /* 0x000fca0005000000 */
[----:B------:R-:W-:Y:S02]  /*5680*/  IMAD.IADD R26, R13, 0x1, R26 ;  /* 0x000000010d1a7824 */ /* 0x000fe400078e021a */
        /* <DEDUP_REMOVED lines=18> */
[----:B------:R-:W-:Y:S02]  /*57b0*/  SEL R27, R26, RZ, !P2 ;  /* 0x000000ff1a1b7207 */ /* 0x000fe40005000000 */
[----:B------:R-:W-:-:S03]  /*57c0*/  ISETP.NE.AND P1, PT, R40, R41, PT ;  /* 0x000000292800720c */ /* 0x000fc60003f25270 */
[----:B----4-:R-:W-:-:S04]  /*57d0*/  IMAD.IADD R27, R16, 0x1, R27 ;  /* 0x00000001101b7824 */ /* 0x010fc800078e021b */
[----:B------:R-:W-:Y:S02]  /*57e0*/  @P2 LOP3.LUT R0, R0, 0x4, RZ, 0xfc, !PT ;  /* 0x0000000400002812 */ /* 0x000fe400078efcff */
[----:B------:R-:W-:Y:S01]  /*57f0*/  ISETP.EQ.OR P2, PT, R25, R2, P1 ;  /* 0x000000021900720c */ /* 0x000fe20000f42670 */
[----:B------:R-:W-:Y:S01]  /*5800*/  VIADD R25, R31, 0xe ;  /* 0x0000000e1f197836 */ /* 0x000fe20000000000 */
[----:B------:R-:W-:Y:S02]  /*5810*/  ISETP.NE.AND P1, PT, R41, R42, PT ;  /* 0x0000002a2900720c */ /* 0x000fe40003f25270 */
[----:B------:R-:W-:Y:S02]  /*5820*/  SEL R26, R27, RZ, !P2 ;  /* 0x000000ff1b1a7207 */ /* 0x000fe40005000000 */
[----:B------:R-:W-:Y:S02]  /*5830*/  LOP3.LUT R0, R0, 0xfffffffd, RZ, 0xc0, !PT ;  /* 0xfffffffd00007812 */ /* 0x000fe400078ec0ff */
[----:B------:R-:W-:Y:S01]  /*5840*/  ISETP.EQ.OR P1, PT, R25, R2, P1 ;  /* 0x000000021900720c */ /* 0x000fe20000f22670 */
[----:B------:R-:W-:-:S02]  /*5850*/  IMAD.IADD R26, R17, 0x1, R26 ;  /* 0x00000001111a7824 */ /* 0x000fc400078e021a */
[----:B------:R-:W-:Y:S01]  /*5860*/  VIADD R25, R31, 0xf ;  /* 0x0000000f1f197836 */ /* 0x000fe20000000000 */
[----:B------:R-:W-:Y:S02]  /*5870*/  P2R R33, PR, RZ, 0x2 ;  /* 0x00000002ff217803 */ /* 0x000fe40000000000 */
[----:B------:R-:W-:Y:S02]  /*5880*/  @P2 LOP3.LUT R0, R0, 0x2, RZ, 0xfc, !PT ;  /* 0x0000000200002812 */ /* 0x000fe400078efcff */
[----:B------:R-:W-:Y:S02]  /*5890*/  SEL R27, R26, RZ, !P1 ;  /* 0x000000ff1a1b7207 */ /* 0x000fe40004800000 */
[----:B------:R-:W-:Y:S02]  /*58a0*/  LOP3.LUT P1, RZ, R0, 0x4, RZ, 0xc0, !PT ;  /* 0x0000000400ff7812 */ /* 0x000fe4000782c0ff */
[----:B------:R-:W-:Y:S01]  /*58b0*/  ISETP.NE.AND P2, PT, R42, R43, PT ;  /* 0x0000002b2a00720c */ /* 0x000fe20003f45270 */
[----:B------:R-:W-:Y:S01]  /*58c0*/  IMAD.IADD R27, R18, 0x1, R27 ;  /* 0x00000001121b7824 */ /* 0x000fe200078e021b */
[----:B------:R-:W-:-:S02]  /*58d0*/  P2R R37, PR, RZ, 0x2 ;  /* 0x00000002ff257803 */ /* 0x000fc40000000000 */
[C---:B------:R-:W-:Y:S02]  /*58e0*/  LOP3.LUT P1, RZ, R0.reuse, 0x8, RZ, 0xc0, !PT ;  /* 0x0000000800ff7812 */ /* 0x040fe4000782c0ff */
[----:B------:R-:W-:Y:S01]  /*58f0*/  ISETP.EQ.OR P2, PT, R25, R2, P2 ;  /* 0x000000021900720c */ /* 0x000fe20001742670 */
[----:B------:R-:W-:Y:S01]  /*5900*/  VIADD R25, R31, 0x10 ;  /* 0x000000101f197836 */ /* 0x000fe20000000000 */
[----:B------:R-:W-:Y:S02]  /*5910*/  P2R R38, PR, RZ, 0x2 ;  /* 0x00000002ff267803 */ /* 0x000fe40000000000 */
[----:B------:R-:W-:Y:S02]  /*5920*/  LOP3.LUT P1, RZ, R0, 0x10, RZ, 0xc0, !PT ;  /* 0x0000001000ff7812 */ /* 0x000fe4000782c0ff */
[----:B------:R-:W-:Y:S02]  /*5930*/  SEL R26, R27, RZ, !P2 ;  /* 0x000000ff1b1a7207 */ /* 0x000fe40005000000 */
[----:B------:R-:W-:-:S02]  /*5940*/  P2R R39, PR, RZ, 0x2 ;  /* 0x00000002ff277803 */ /* 0x000fc40000000000 */
[C---:B------:R-:W-:Y:S01]  /*5950*/  LOP3.LUT P1, RZ, R0.reuse, 0x20, RZ, 0xc0, !PT ;  /* 0x0000002000ff7812 */ /* 0x040fe2000782c0ff */
[----:B------:R-:W-:Y:S01]  /*5960*/  IMAD.IADD R26, R19, 0x1, R26 ;  /* 0x00000001131a7824 */ /* 0x000fe200078e021a */
[----:B------:R-:W-:Y:S01]  /*5970*/  ISETP.EQ.OR P3, PT, R25, R2, P3 ;  /* 0x000000021900720c */ /* 0x000fe20001f62670 */
[----:B------:R-:W-:Y:S01]  /*5980*/  VIADD R25, R31, 0x11 ;  /* 0x000000111f197836 */ /* 0x000fe20000000000 */
[----:B------:R-:W-:Y:S02]  /*5990*/  P2R R40, PR, RZ, 0x2 ;  /* 0x00000002ff287803 */ /* 0x000fe40000000000 */
[----:B------:R-:W-:Y:S02]  /*59a0*/  LOP3.LUT P1, RZ, R0, 0x40, RZ, 0xc0, !PT ;  /* 0x0000004000ff7812 */ /* 0x000fe4000782c0ff */
[----:B------:R-:W-:Y:S02]  /*59b0*/  SEL R27, R26, RZ, !P3 ;  /* 0x000000ff1a1b7207 */ /* 0x000fe40005800000 */
[----:B------:R-:W-:-:S02]  /*59c0*/  P2R R41, PR, RZ, 0x2 ;  /* 0x00000002ff297803 */ /* 0x000fc40000000000 */
[----:B------:R-:W-:Y:S01]  /*59d0*/  LOP3.LUT P1, RZ, R0, 0x80, RZ, 0xc0, !PT ;  /* 0x0000008000ff7812 */ /* 0x000fe2000782c0ff */
[----:B------:R-:W-:Y:S01]  /*59e0*/  IMAD.IADD R27, R20, 0x1, R27 ;  /* 0x00000001141b7824 */ /* 0x000fe200078e021b */
[----:B------:R-:W-:Y:S01]  /*59f0*/  ISETP.EQ.OR P4, PT, R25, R2, P4 ;  /* 0x000000021900720c */ /* 0x000fe20002782670 */
[C---:B------:R-:W-:Y:S01]  /*5a00*/  VIADD R25, R31.reuse, 0x12 ;  /* 0x000000121f197836 */ /* 0x040fe20000000000 */
[----:B------:R-:W-:Y:S01]  /*5a10*/  P2R R50, PR, RZ, 0x2 ;  /* 0x00000002ff327803 */ /* 0x000fe20000000000 */
[----:B------:R-:W-:Y:S01]  /*5a20*/  VIADD R31, R31, 0x13 ;  /* 0x000000131f1f7836 */ /* 0x000fe20000000000 */
[----:B------:R-:W-:Y:S02]  /*5a30*/  LOP3.LUT P1, RZ, R0, 0x100, RZ, 0xc0, !PT ;  /* 0x0000010000ff7812 */ /* 0x000fe4000782c0ff */
[----:B------:R-:W-:Y:S02]  /*5a40*/  SEL R26, R27, RZ, !P4 ;  /* 0x000000ff1b1a7207 */ /* 0x000fe40006000000 */
[----:B------:R-:W-:-:S02]  /*5a50*/  P2R R49, PR, RZ, 0x2 ;  /* 0x00000002ff317803 */ /* 0x000fc40000000000 */
[C---:B------:R-:W-:Y:S01]  /*5a60*/  LOP3.LUT P1, RZ, R0.reuse, 0x200, RZ, 0xc0, !PT ;  /* 0x0000020000ff7812 */ /* 0x040fe2000782c0ff */
[----:B------:R-:W-:Y:S01]  /*5a70*/  IMAD.IADD R26, R21, 0x1, R26 ;  /* 0x00000001151a7824 */ /* 0x000fe200078e021a */
[----:B------:R-:W-:Y:S02]  /*5a80*/  ISETP.EQ.OR P5, PT, R25, R2, P5 ;  /* 0x000000021900720c */ /* 0x000fe40002fa2670 */
[----:B------:R-:W-:Y:S02]  /*5a90*/  P2R R48, PR, RZ, 0x2 ;  /* 0x00000002ff307803 */ /* 0x000fe40000000000 */
[----:B------:R-:W-:Y:S02]  /*5aa0*/  LOP3.LUT P1, RZ, R0, 0x400, RZ, 0xc0, !PT ;  /* 0x0000040000ff7812 */ /* 0x000fe4000782c0ff */
[----:B------:R-:W-:Y:S02]  /*5ab0*/  SEL R25, R26, RZ, !P5 ;  /* 0x000000ff1a197207 */ /* 0x000fe40006800000 */
[----:B------:R-:W-:-:S02]  /*5ac0*/  P2R R35, PR, RZ, 0x2 ;  /* 0x00000002ff237803 */ /* 0x000fc40000000000 */
[----:B------:R-:W-:Y:S01]  /*5ad0*/  LOP3.LUT P1, RZ, R0, 0x800, RZ, 0xc0, !PT ;  /* 0x0000080000ff7812 */ /* 0x000fe2000782c0ff */
[----:B------:R-:W-:Y:S01]  /*5ae0*/  IMAD.IADD R25, R22, 0x1, R25 ;  /* 0x0000000116197824 */ /* 0x000fe200078e0219 */
[----:B------:R-:W-:Y:S02]  /*5af0*/  ISETP.EQ.OR P6, PT, R31, R2, P6 ;  /* 0x000000021f00720c */ /* 0x000fe400037c2670 */
[----:B------:R-:W-:Y:S02]  /*5b00*/  P2R R34, PR, RZ, 0x2 ;  /* 0x00000002ff227803 */ /* 0x000fe40000000000 */
[----:B------:R-:W-:Y:S02]  /*5b10*/  LOP3.LUT P1, RZ, R0, 0x1000, RZ, 0xc0, !PT ;  /* 0x0000100000ff7812 */ /* 0x000fe4000782c0ff */
[----:B------:R-:W-:Y:S02]  /*5b20*/  SEL R36, R25, RZ, !P6 ;  /* 0x000000ff19247207 */ /* 0x000fe40007000000 */
[----:B------:R-:W-:-:S02]  /*5b30*/  SEL R45, RZ, 0x1, !P1 ;  /* 0x00000001ff2d7807 */ /* 0x000fc40004800000 */
[----:B------:R-:W-:Y:S01]  /*5b40*/  ISETP.NE.AND P1, PT, R34, RZ, PT ;  /* 0x000000ff2200720c */ /* 0x000fe20003f25270 */
[----:B------:R-:W-:Y:S01]  /*5b50*/  IMAD.IADD R36, R23, 0x1, R36 ;  /* 0x0000000117247824 */ /* 0x000fe200078e0224 */
[----:B------:R-:W-:Y:S02]  /*5b60*/  LOP3.LUT R25, R45, R24, R47, 0xfe, !PT ;  /* 0x000000182d197212 */ /* 0x000fe400078efe2f */
[----:B------:R-:W-:Y:S02]  /*5b70*/  SEL R46, RZ, 0x1, !P1 ;  /* 0x00000001ff2e7807 */ /* 0x000fe40004800000 */
[----:B------:R-:W-:Y:S01]  /*5b80*/  ISETP.NE.AND P1, PT, R35, RZ, PT ;  /* 0x000000ff2300720c */ /* 0x000fe20003f25270 */
[----:B------:R-:W0:Y:S01]  /*5b90*/  SHFL.UP PT, R27, R36, 0x1, RZ ;  /* 0x04200000241b7989 */ /* 0x000e2200000e00ff */
[----:B------:R-:W-:Y:S02]  /*5ba0*/  SEL R32, RZ, 0x1, !P6 ;  /* 0x00000001ff207807 */ /* 0x000fe40007000000 */
[----:B------:R-:W-:-:S02]  /*5bb0*/  SEL R35, RZ, 0x1, !P1 ;  /* 0x00000001ff237807 */ /* 0x000fc40004800000 */
[----:B------:R-:W-:Y:S02]  /*5bc0*/  ISETP.NE.AND P1, PT, R48, RZ, PT ;  /* 0x000000ff3000720c */ /* 0x000fe40003f25270 */
[----:B------:R-:W-:Y:S02]  /*5bd0*/  LOP3.LUT R26, R35, R25, R46, 0xfe, !PT ;  /* 0x00000019231a7212 */ /* 0x000fe400078efe2e */
[----:B------:R-:W-:Y:S02]  /*5be0*/  SEL R44, RZ, 0x1, !P1 ;  /* 0x00000001ff2c7807 */ /* 0x000fe40004800000 */
[----:B------:R-:W-:Y:S02]  /*5bf0*/  ISETP.NE.AND P1, PT, R49, RZ, PT ;  /* 0x000000ff3100720c */ /* 0x000fe40003f25270 */
[----:B------:R-:W-:Y:S02]  /*5c00*/  LOP3.LUT P6, RZ, R0, 0x2, RZ, 0xc0, !PT ;  /* 0x0000000200ff7812 */ /* 0x000fe400078cc0ff */
[----:B------:R-:W-:-:S02]  /*5c10*/  SEL R31, RZ, 0x1, !P1 ;  /* 0x00000001ff1f7807 */ /* 0x000fc40004800000 */
[----:B------:R-:W-:Y:S02]  /*5c20*/  ISETP.NE.AND P1, PT, R50, RZ, PT ;  /* 0x000000ff3200720c */ /* 0x000fe40003f25270 */
[----:B------:R-:W-:Y:S02]  /*5c30*/  LOP3.LUT R26, R31, R26, R44, 0xfe, !PT ;  /* 0x0000001a1f1a7212 */ /* 0x000fe400078efe2c */
[----:B------:R-:W-:Y:S02]  /*5c40*/  SEL R34, RZ, 0x1, !P1 ;  /* 0x00000001ff227807 */ /* 0x000fe40004800000 */
[----:B------:R-:W-:Y:S02]  /*5c50*/  ISETP.NE.AND P1, PT, R41, RZ, PT ;  /* 0x000000ff2900720c */ /* 0x000fe40003f25270 */
[----:B------:R-:W-:Y:S02]  /*5c60*/  SEL R53, RZ, 0x1, !P6 ;  /* 0x00000001ff357807 */ /* 0x000fe40007000000 */
[----:B------:R-:W-:-:S02]  /*5c70*/  SEL R25, RZ, 0x1, !P1 ;  /* 0x00000001ff197807 */ /* 0x000fc40004800000 */
[----:B------:R-:W-:Y:S02]  /*5c80*/  ISETP.NE.AND P1, PT, R40, RZ, PT ;  /* 0x000000ff2800720c */ /* 0x000fe40003f25270 */
[----:B------:R-:W-:Y:S02]  /*5c90*/  LOP3.LUT R26, R25, R26, R34, 0xfe, !PT ;  /* 0x0000001a191a7212 */ /* 0x000fe400078efe22 */
[----:B------:R-:W-:Y:S02]  /*5ca0*/  SEL R57, RZ, 0x1, !P1 ;  /* 0x00000001ff397807 */ /* 0x000fe40004800000 */
[----:B------:R-:W-:Y:S02]  /*5cb0*/  ISETP.NE.AND P1, PT, R39, RZ, PT ;  /* 0x000000ff2700720c */ /* 0x000fe40003f25270 */
[----:B------:R-:W-:Y:S01]  /*5cc0*/  SEL R51, RZ, 0x1, !P2 ;  /* 0x00000001ff337807 */ /* 0x000fe20005000000 */
[----:B------:R-:W1:Y:S01]  /*5cd0*/  S2R R39, SR_TID.X ;  /* 0x0000000000277919 */ /* 0x000e620000002100 */
        /* <DEDUP_REMOVED lines=10> */
[----:B------:R-:W-:Y:S02]  /*5d80*/  SEL R49, RZ, 0x1, !P4 ;  /* 0x00000001ff317807 */ /* 0x000fe40006000000 */
[----:B------:R-:W-:Y:S02]  /*5d90*/  LOP3.LUT R26, R52, R26, R53, 0xfe, !PT ;  /* 0x0000001a341a7212 */ /* 0x000fe400078efe35 */
[----:B------:R-:W-:-:S02]  /*5da0*/  SEL R48, RZ, 0x1, !P5 ;  /* 0x00000001ff307807 */ /* 0x000fc40006800000 */
[----:B------:R-:W-:-:S04]  /*5db0*/  LOP3.LUT R26, R50, R26, R51, 0xfe, !PT ;  /* 0x0000001a321a7212 */ /* 0x000fc800078efe33 */
[----:B------:R-:W-:-:S04]  /*5dc0*/  LOP3.LUT R23, R48, R26, R49, 0xfe, !PT ;  /* 0x0000001a30177212 */ /* 0x000fc800078efe31 */
[----:B------:R-:W-:-:S04]  /*5dd0*/  LOP3.LUT P6, R23, R23, RZ, R32, 0xfa, !PT ;  /* 0x000000ff17177212 */ /* 0x000fc800078cfa20 */
[----:B0-----:R-:W-:Y:S01]  /*5de0*/  SEL R27, R27, RZ, !P6 ;  /* 0x000000ff1b1b7207 */ /* 0x001fe20007000000 */
[----:B------:R-:W0:Y:S01]  /*5df0*/  SHFL.UP PT, R26, R23, 0x1, RZ ;  /* 0x04200000171a7989 */ /* 0x000e2200000e00ff */
[----:B------:R-:W-:-:S04]  /*5e00*/  ISETP.GE.AND P6, PT, R3, 0x1, PT ;  /* 0x000000010300780c */ /* 0x000fc80003fc6270 */
[----:B------:R-:W-:-:S05]  /*5e10*/  SEL R27, R27, RZ, P6 ;  /* 0x000000ff1b1b7207 */ /* 0x000fca0003000000 */
[----:B------:R-:W-:-:S05]  /*5e20*/  IMAD.IADD R27, R36, 0x1, R27 ;  /* 0x00000001241b7824 */ /* 0x000fca00078e021b */
[----:B------:R-:W2:Y:S01]  /*5e30*/  SHFL.UP PT, R33, R27, 0x2, RZ ;  /* 0x044000001b217989 */ /* 0x000ea200000e00ff */
[----:B0-----:R-:W-:-:S04]  /*5e40*/  SEL R26, R26, RZ, P6 ;  /* 0x000000ff1a1a7207 */ /* 0x001fc80003000000 */
[----:B------:R-:W-:-:S04]  /*5e50*/  LOP3.LUT P6, R26, R26, RZ, R23, 0xfa, !PT ;  /* 0x000000ff1a1a7212 */ /* 0x000fc800078cfa17 */
[----:B--2---:R-:W-:Y:S02]  /*5e60*/  SEL R36, R33, RZ, !P6 ;  /* 0x000000ff21247207 */ /* 0x004fe40007000000 */
[----:B------:R-:W-:Y:S01]  /*5e70*/  ISETP.GE.AND P6, PT, R3, 0x2, PT ;  /* 0x000000020300780c */ /* 0x000fe20003fc6270 */
[----:B------:R-:W0:Y:S03]  /*5e80*/  SHFL.UP PT, R33, R26, 0x2, RZ ;  /* 0x044000001a217989 */ /* 0x000e2600000e00ff */
[----:B------:R-:W-:-:S05]  /*5e90*/  SEL R36, R36, RZ, P6 ;  /* 0x000000ff24247207 */ /* 0x000fca0003000000 */
[----:B------:R-:W-:-:S05]  /*5ea0*/  IMAD.IADD R36, R27, 0x1, R36 ;  /* 0x000000011b247824 */ /* 0x000fca00078e0224 */
[----:B------:R-:W2:Y:S01]  /*5eb0*/  SHFL.UP PT, R23, R36, 0x4, RZ ;  /* 0x0480000024177989 */ /* 0x000ea200000e00ff */
[----:B0-----:R-:W-:-:S04]  /*5ec0*/  SEL R33, R33, RZ, P6 ;  /* 0x000000ff21217207 */ /* 0x001fc80003000000 */
[----:B------:R-:W-:-:S04]  /*5ed0*/  LOP3.LUT P6, R33, R33, RZ, R26, 0xfa, !PT ;  /* 0x000000ff21217212 */ /* 0x000fc800078cfa1a */
[----:B--2---:R-:W-:Y:S02]  /*5ee0*/  SEL R37, R23, RZ, !P6 ;  /* 0x000000ff17257207 */ /* 0x004fe40007000000 */
        /* <DEDUP_REMOVED lines=18> */
[----:B0-----:R-:W-:Y:S02]  /*6010*/  SEL R38, R27, RZ, P6 ;  /* 0x000000ff1b267207 */ /* 0x001fe40003000000 */
[----:B------:R-:W-:Y:S02]  /*6020*/  SEL R27, R33, RZ, P6 ;  /* 0x000000ff211b7207 */ /* 0x000fe40003000000 */
[----:B------:R-:W-:-:S03]  /*6030*/  ISETP.NE.AND P6, PT, R3, 0x1f, PT ;  /* 0x0000001f0300780c */ /* 0x000fc60003fc5270 */
[----:B------:R-:W-:-:S05]  /*6040*/  IMAD.IADD R27, R36, 0x1, R27 ;  /* 0x00000001241b7824 */ /* 0x000fca00078e021b */
[----:B------:R0:W2:Y:S05]  /*6050*/  SHFL.UP PT, R33, R27, 0x1, RZ ;  /* 0x042000001b217989 */ /* 0x0000aa00000e00ff */
[----:B-1----:R-:W-:-:S04]  /*6060*/  @!P6 SHF.R.U32.HI R26, RZ, 0x2, R39 ;  /* 0x00000002ff1ae819 */ /* 0x002fc80000011627 */
[----:B------:R-:W-:Y:S02]  /*6070*/  @!P6 LOP3.LUT R37, R26, 0xf8, RZ, 0xc0, !PT ;  /* 0x000000f81a25e812 */ /* 0x000fe400078ec0ff */
[----:B------:R-:W-:-:S05]  /*6080*/  LOP3.LUT R26, R38, R23, RZ, 0xfc, !PT ;  /* 0x00000017261a7212 */ /* 0x000fca00078efcff */
[----:B------:R0:W-:Y:S01]  /*6090*/  @!P6 STS.64 [R37+UR4], R26 ;  /* 0x0000001a2500e988 */ /* 0x0001e20008000a04 */
[----:B------:R-:W-:Y:S01]  /*60a0*/  BAR.SYNC.DEFER_BLOCKING 0x0 ;  /* 0x0000000000007b1d */ /* 0x000fe20000010000 */
[----:B------:R-:W-:-:S05]  /*60b0*/  ISETP.GE.U32.AND P6, PT, R39, 0x20, PT ;  /* 0x000000202700780c */ /* 0x000fca0003fc6070 */
[----:B------:R0:W1:Y:S08]  /*60c0*/  SHFL.UP PT, R23, R26, 0x1, RZ ;  /* 0x042000001a177989 */ /* 0x00007000000e00ff */
[----:B0-2---:R-:W-:Y:S05]  /*60d0*/  @!P6 BRA `(.L_x_117) ;  /* 0x000000000080e947 */ /* 0x005fea0003800000 */
[----:B------:R-:W0:Y:S01]  /*60e0*/  LDS.128 R40, [UR4] ;  /* 0x00000004ff287984 */ /* 0x000e220008000c00 */
[----:B------:R-:W-:Y:S02]  /*60f0*/  P2R R27, PR, RZ, 0x1 ;  /* 0x00000001ff1b7803 */ /* 0x000fe40000000000 */
[----:B------:R-:W-:Y:S01]  /*6100*/  ISETP.NE.AND P0, PT, R30, 0x3, PT ;  /* 0x000000031e00780c */ /* 0x000fe20003f05270 */
[----:B------:R-:W2:Y:S01]  /*6110*/  LDS.128 R36, [UR4+0x10] ;  /* 0x00001004ff247984 */ /* 0x000ea20008000c00 */
[----:B0-----:R-:W-:-:S04]  /*6120*/  ISETP.NE.AND P6, PT, R42, RZ, PT ;  /* 0x000000ff2a00720c */ /* 0x001fc80003fc5270 */
[----:B------:R-:W-:Y:S02]  /*6130*/  SEL R26, R41, RZ, !P6 ;  /* 0x000000ff291a7207 */ /* 0x000fe40007000000 */
[----:B--2---:R-:W-:-:S03]  /*6140*/  ISETP.NE.AND P6, PT, R36, RZ, PT ;  /* 0x000000ff2400720c */ /* 0x004fc60003fc5270 */
[----:B------:R-:W-:-:S05]  /*6150*/  IMAD.IADD R26, R26, 0x1, R43 ;  /* 0x000000011a1a7824 */ /* 0x000fca00078e022b */
[----:B------:R-:W-:Y:S02]  /*6160*/  SEL R36, R26, RZ, !P6 ;  /* 0x000000ff1a247207 */ /* 0x000fe40007000000 */
[----:B------:R-:W-:-:S03]  /*6170*/  ISETP.NE.AND P6, PT, R38, RZ, PT ;  /* 0x000000ff2600720c */ /* 0x000fc60003fc5270 */
[----:B------:R-:W-:-:S05]  /*6180*/  IMAD.IADD R36, R37, 0x1, R36 ;  /* 0x0000000125247824 */ /* 0x000fca00078e0224 */
[----:B------:R-:W-:Y:S02]  /*6190*/  SEL R38, R36, RZ, !P6 ;  /* 0x000000ff24267207 */ /* 0x000fe40007000000 */
[----:B------:R-:W-:-:S03]  /*61a0*/  ISETP.NE.AND P6, PT, R30, 0x2, PT ;  /* 0x000000021e00780c */ /* 0x000fc60003fc5270 */
[----:B------:R-:W-:Y:S01]  /*61b0*/  IMAD.IADD R39, R39, 0x1, R38 ;  /* 0x0000000127277824 */ /* 0x000fe200078e0226 */
        /* <DEDUP_REMOVED lines=8> */
[----:B------:R-:W-:-:S04]  /*6240*/  ISETP.NE.AND P6, PT, R30, 0x4, PT ;  /* 0x000000041e00780c */ /* 0x000fc80003fc5270 */
[----:B------:R-:W-:Y:S02]  /*6250*/  @P0 SEL R26, R39, R36, !P6 ;  /* 0x00000024271a0207 */ /* 0x000fe40007000000 */
[----:B------:R-:W-:Y:S02]  /*6260*/  ISETP.NE.AND P6, PT, R30, 0x6, PT ;  /* 0x000000061e00780c */ /* 0x000fe40003fc5270 */
[----:B------:R-:W-:-:S11]  /*6270*/  ISETP.NE.AND P0, PT, R27, RZ, PT ;  /* 0x000000ff1b00720c */ /* 0x000fd60003f05270 */
[----:B------:R-:W-:Y:S01]  /*6280*/  @!P6 IMAD.IADD R26, R43, 0x1, R38 ;  /* 0x000000012b1ae824 */ /* 0x000fe200078e0226 */
[----:B-1----:R-:W-:-:S04]  /*6290*/  ISETP.NE.AND P6, PT, R23, RZ, PT ;  /* 0x000000ff1700720c */ /* 0x002fc80003fc5270 */
[----:B------:R-:W-:Y:S02]  /*62a0*/  SEL R30, R26, RZ, !P6 ;  /* 0x000000ff1a1e7207 */ /* 0x000fe40007000000 */
[----:B------:R-:W-:-:S13]  /*62b0*/  ISETP.NE.AND P6, PT, R3, RZ, PT ;  /* 0x000000ff0300720c */ /* 0x000fda0003fc5270 */
[----:B------:R-:W-:-:S04]  /*62c0*/  @P6 IMAD.IADD R26, R33, 0x1, R30 ;  /* 0x00000001211a6824 */ /* 0x000fc800078e021e */
[----:B------:R-:W-:-:S07]  /*62d0*/  IMAD.MOV.U32 R33, RZ, RZ, R26 ;  /* 0x000000ffff217224 */ /* 0x000fce00078e001a */
.L_x_117:
[----:B------:R-:W-:Y:S05]  /*62e0*/  BSYNC.RECONVERGENT B0 ;  /* 0x0000000000007941 */ /* 0x000fea0003800200 */
.L_x_116:
[----:B------:R-:W-:Y:S02]  /*62f0*/  P2R R37, PR, RZ, 0x2 ;  /* 0x00000002ff257803 */ /* 0x000fe40000000000 */
[----:B------:R-:W-:Y:S02]  /*6300*/  LOP3.LUT P1, RZ, R0, 0x80, RZ, 0xc0, !PT ;  /* 0x0000008000ff7812 */ /* 0x000fe4000782c0ff */
[----:B------:R-:W-:Y:S02]  /*6310*/  ISETP.NE.AND P6, PT, R24, RZ, PT ;  /* 0x000000ff1800720c */ /* 0x000fe40003fc5270 */
[----:B------:R-:W-:Y:S02]  /*6320*/  P2R R26, PR, RZ, 0x1 ;  /* 0x00000001ff1a7803 */ /* 0x000fe40000000000 */
[----:B------:R-:W-:Y:S02]  /*6330*/  P2R R42, PR, RZ, 0x2 ;  /* 0x00000002ff2a7803 */ /* 0x000fe40000000000 */
[----:B------:R-:W-:-:S02]  /*6340*/  LOP3.LUT P1, RZ, R0, 0x100, RZ, 0xc0, !PT ;  /* 0x0000010000ff7812 */ /* 0x000fc4000782c0ff */
[----:B------:R-:W-:Y:S02]  /*6350*/  ISETP.NE.AND P0, PT, R29, RZ, PT ;  /* 0x000000ff1d00720c */ /* 0x000fe40003f05270 */
[----:B------:R-:W-:Y:S02]  /*6360*/  SEL R3, R33, RZ, !P6 ;  /* 0x000000ff21037207 */ /* 0x000fe40007000000 */
[----:B------:R-:W-:Y:S02]  /*6370*/  P2R R41, PR, RZ, 0x2 ;  /* 0x00000002ff297803 */ /* 0x000fe40000000000 */
[----:B------:R-:W-:Y:S02]  /*6380*/  SEL R3, R3, RZ, P0 ;  /* 0x000000ff03037207 */ /* 0x000fe40000000000 */
[----:B------:R-:W-:Y:S02]  /*6390*/  LOP3.LUT P1, RZ, R0, 0x200, RZ, 0xc0, !PT ;  /* 0x0000020000ff7812 */ /* 0x000fe4000782c0ff */
[----:B------:R-:W-:Y:S01]  /*63a0*/  ISETP.NE.AND P0, PT, R26, RZ, PT ;  /* 0x000000ff1a00720c */ /* 0x000fe20003f05270 */
[----:B------:R-:W-:Y:S01]  /*63b0*/  IMAD.IADD R4, R4, 0x1, R3 ;  /* 0x0000000104047824 */ /* 0x000fe200078e0203 */
[----:B------:R-:W-:-:S02]  /*63c0*/  P2R R40, PR, RZ, 0x2 ;  /* 0x00000002ff287803 */ /* 0x000fc40000000000 */
[----:B------:R-:W-:Y:S02]  /*63d0*/  LOP3.LUT P1, RZ, R0, 0x400, RZ, 0xc0, !PT ;  /* 0x0000040000ff7812 */ /* 0x000fe4000782c0ff */
[----:B------:R-:W-:Y:S02]  /*63e0*/  SEL R26, R4, RZ, !P0 ;  /* 0x000000ff041a7207 */ /* 0x000fe40004000000 */
[----:B------:R-:W-:Y:S02]  /*63f0*/  P2R R39, PR, RZ, 0x2 ;  /* 0x00000002ff277803 */ /* 0x000fe40000000000 */
[----:B------:R-:W-:Y:S01]  /*6400*/  LOP3.LUT P1, RZ, R0, 0x800, RZ, 0xc0, !PT ;  /* 0x0000080000ff7812 */ /* 0x000fe2000782c0ff */
[----:B------:R-:W-:Y:S01]  /*6410*/  IMAD.IADD R5, R5, 0x1, R26 ;  /* 0x0000000105057824 */ /* 0x000fe200078e021a */
[----:B------:R-:W-:Y:S02]  /*6420*/  P2R R36, PR, RZ, 0x4 ;  /* 0x00000004ff247803 */ /* 0x000fe40000000000 */
[----:B------:R-:W-:-:S02]  /*6430*/  P2R R38, PR, RZ, 0x2 ;  /* 0x00000002ff267803 */ /* 0x000fc40000000000 */
[----:B------:R-:W-:Y:S02]  /*6440*/  LOP3.LUT P1, RZ, R0, 0x1000, RZ, 0xc0, !PT ;  /* 0x0000100000ff7812 */ /* 0x000fe4000782c0ff */
[----:B------:R-:W-:Y:S02]  /*6450*/  P2R R30, PR, RZ, 0x8 ;  /* 0x00000008ff1e7803 */ /* 0x000fe40000000000 */
[----:B------:R-:W-:Y:S02]  /*6460*/  SEL R3, R5, RZ, !P1 ;  /* 0x000000ff05037207 */ /* 0x000fe40004800000 */
[----:B------:R-:W-:Y:S02]  /*6470*/  ISETP.NE.AND P1, PT, R38, RZ, PT ;  /* 0x000000ff2600720c */ /* 0x000fe40003f25270 */
[----:B------:R-:W-:Y:S01]  /*6480*/  P2R R27, PR, RZ, 0x10 ;  /* 0x00000010ff1b7803 */ /* 0x000fe20000000000 */
[----:B------:R-:W-:Y:S01]  /*6490*/  IMAD.IADD R6, R6, 0x1, R3 ;  /* 0x0000000106067824 */ /* 0x000fe200078e0203 */
[----:B-1----:R-:W-:-:S02]  /*64a0*/  P2R R23, PR, RZ, 0x20 ;  /* 0x00000020ff177803 */ /* 0x002fc40000000000 */
[C---:B------:R-:W-:Y:S02]  /*64b0*/  LOP3.LUT P2, RZ, R0.reuse, 0x40, RZ, 0xc0, !PT ;  /* 0x0000004000ff7812 */ /* 0x040fe4000784c0ff */
[C---:B------:R-:W-:Y:S02]  /*64c0*/  LOP3.LUT P3, RZ, R0.reuse, 0x20, RZ, 0xc0, !PT ;  /* 0x0000002000ff7812 */ /* 0x040fe4000786c0ff */
[C---:B------:R-:W-:Y:S02]  /*64d0*/  LOP3.LUT P4, RZ, R0.reuse, 0x10, RZ, 0xc0, !PT ;  /* 0x0000001000ff7812 */ /* 0x040fe4000788c0ff */
[C---:B------:R-:W-:Y:S02]  /*64e0*/  LOP3.LUT P5, RZ, R0.reuse, 0x8, RZ, 0xc0, !PT ;  /* 0x0000000800ff7812 */ /* 0x040fe400078ac0ff */
[C---:B------:R-:W-:Y:S02]  /*64f0*/  LOP3.LUT P6, RZ, R0.reuse, 0x2, RZ, 0xc0, !PT ;  /* 0x0000000200ff7812 */ /* 0x040fe400078cc0ff */
[----:B------:R-:W-:-:S02]  /*6500*/  LOP3.LUT P0, RZ, R0, 0x4, RZ, 0xc0, !PT ;  /* 0x0000000400ff7812 */ /* 0x000fc4000780c0ff */
        /* <DEDUP_REMOVED lines=39> */
[----:B------:R-:W-:Y:S01]  /*6780*/  SEL R3, R21, RZ, !P5 ;  /* 0x000000ff15037207 */ /* 0x000fe20006800000 */
[----:B------:R-:W-:Y:S06]  /*6790*/  BRA `(.L_x_118) ;  /* 0x00000028002c7947 */ /* 0x000fec0003800000 */
.L_x_115:
[----:B------:R-:W5:Y:S01]  /*67a0*/  S2R R29, SR_TID.X ;  /* 0x00000000001d7919 */ /* 0x000f620000002100 */
[----:B0-----:R-:W-:Y:S01]  /*67b0*/  IMAD.MOV.U32 R31, RZ, RZ, RZ ;  /* 0x000000ffff1f7224 */ /* 0x001fe200078e00ff */
[----:B------:R-:W-:Y:S02]  /*67c0*/  LOP3.LUT R0, R0, 0xffffdfff, RZ, 0xc0, !PT ;  /* 0xffffdfff00007812 */ /* 0x000fe400078ec0ff */
[----:B-----5:R-:W-:-:S13]  /*67d0*/  ISETP.NE.AND P0, PT, R29, RZ, PT ;  /* 0x000000ff1d00720c */ /* 0x020fda0003f05270 */
[----:B------:R-:W0:Y:S01]  /*67e0*/  @!P0 LDC.64 R48, c[0x0][0x388] ;  /* 0x0000e200ff308b82 */ /* 0x000e220000000a00 */
[----:B------:R-:W-:Y:S01]  /*67f0*/  @P0 LOP3.LUT R0, R0, 0x2000, RZ, 0xfc, !PT ;  /* 0x0000200000000812 */ /* 0x000fe200078efcff */
[----:B0-----:R-:W-:-:S05]  /*6800*/  @!P0 IMAD.WIDE.U32 R50, R62, 0x4, R48 ;  /* 0x000000043e328825 */ /* 0x001fca00078e0030 */
[----:B------:R0:W5:Y:S01]  /*6810*/  @!P0 LDG.E R31, desc[UR8][R50.64] ;  /* 0x00000008321f8981 */ /* 0x000162000c1e1900 */
[----:B------:R-:W-:Y:S01]  /*6820*/  IMAD R49, R29, 0x14, RZ ;  /* 0x000000141d317824 */ /* 0x000fe200078e02ff */
[----:B------:R-:W-:Y:S02]  /*6830*/  ISETP.NE.AND P0, PT, R24, R25, PT ;  /* 0x000000191800720c */ /* 0x000fe40003f05270 */
[----:B------:R-:W-:Y:S01]  /*6840*/  ISETP.NE.AND P1, PT, R25, R26, PT ;  /* 0x0000001a1900720c */ /* 0x000fe20003f25270 */
[C---:B------:R-:W-:Y:S01]  /*6850*/  VIADD R53, R49.reuse, 0x1 ;  /* 0x0000000131357836 */ /* 0x040fe20000000000 */
[----:B------:R-:W-:Y:S01]  /*6860*/  ISETP.NE.AND P2, PT, R26, R27, PT ;  /* 0x0000001b1a00720c */ /* 0x000fe20003f45270 */
[----:B------:R-:W-:Y:S01]  /*6870*/  VIADD R25, R49, 0x2 ;  /* 0x0000000231197836 */ /* 0x000fe20000000000 */
[----:B------:R-:W-:Y:S02]  /*6880*/  LEA R26, R29, UR4, 0x2 ;  /* 0x000000041d1a7c11 */ /* 0x000fe4000f8e10ff */
[----:B------:R-:W-:-:S02]  /*6890*/  ISETP.EQ.OR P0, PT, R53, R2, P0 ;  /* 0x000000023500720c */ /* 0x000fc40000702670 */
[-C--:B------:R-:W-:Y:S01]  /*68a0*/  ISETP.EQ.OR P1, PT, R25, R2.reuse, P1 ;  /* 0x000000021900720c */ /* 0x080fe20000f22670 */
[----:B------:R-:W-:Y:S01]  /*68b0*/  VIADD R25, R49, 0x3 ;  /* 0x0000000331197836 */ /* 0x000fe20000000000 */
[----:B-1----:R-:W-:Y:S01]  /*68c0*/  SEL R48, R4, RZ, !P0 ;  /* 0x000000ff04307207 */ /* 0x002fe20004000000 */
[----:B------:R-:W-:Y:S01]  /*68d0*/  STS [R26+0x3fc], R47 ;  /* 0x0003fc2f1a007388 */ /* 0x000fe20000000800 */
[----:B------:R-:W-:Y:S03]  /*68e0*/  BAR.SYNC.DEFER_BLOCKING 0x0 ;  /* 0x0000000000007b1d */ /* 0x000fe60000010000 */
[----:B------:R-:W-:Y:S01]  /*68f0*/  IMAD.IADD R48, R5, 0x1, R48 ;  /* 0x0000000105307824 */ /* 0x000fe200078e0230 */
[----:B------:R-:W-:Y:S01]  /*6900*/  ISETP.EQ.OR P3, PT, R25, R2, P2 ;  /* 0x000000021900720c */ /* 0x000fe20001762670 */
[----:B------:R-:W-:Y:S01]  /*6910*/  VIADD R25, R49, 0x4 ;  /* 0x0000000431197836 */ /* 0x000fe20000000000 */
[----:B------:R-:W-:-:S02]  /*6920*/  ISETP.NE.AND P4, PT, R27, R32, PT ;  /* 0x000000201b00720c */ /* 0x000fc40003f85270 */
[----:B0-----:R-:W-:Y:S02]  /*6930*/  SEL R51, R48, RZ, !P1 ;  /* 0x000000ff30337207 */ /* 0x001fe40004800000 */
[----:B------:R-:W-:Y:S02]  /*6940*/  ISETP.NE.AND P2, PT, R29, RZ, PT ;  /* 0x000000ff1d00720c */ /* 0x000fe40003f45270 */
[----:B------:R-:W-:Y:S01]  /*6950*/  LOP3.LUT R0, R0, 0xffffefff, RZ, 0xc0, !PT ;  /* 0xffffefff00007812 */ /* 0x000fe200078ec0ff */
[----:B------:R-:W-:Y:S01]  /*6960*/  IMAD.IADD R51, R6, 0x1, R51 ;  /* 0x0000000106337824 */ /* 0x000fe200078e0233 */
[----:B------:R-:W-:Y:S01]  /*6970*/  ISETP.EQ.OR P6, PT, R25, R2, P4 ;  /* 0x000000021900720c */ /* 0x000fe200027c2670 */
[----:B------:R-:W-:Y:S02]  /*6980*/  VIADD R25, R49, 0x5 ;  /* 0x0000000531197836 */ /* 0x000fe40000000000 */
[----:B------:R-:W-:Y:S02]  /*6990*/  @P3 LOP3.LUT R0, R0, 0x1000, RZ, 0xfc, !PT ;  /* 0x0000100000003812 */ /* 0x000fe400078efcff */
[----:B------:R-:W-:-:S02]  /*69a0*/  SEL R48, R51, RZ, !P3 ;  /* 0x000000ff33307207 */ /* 0x000fc40005800000 */
[----:B------:R-:W-:Y:S02]  /*69b0*/  ISETP.NE.AND P3, PT, R32, R33, PT ;  /* 0x000000212000720c */ /* 0x000fe40003f65270 */
[----:B------:R-:W-:Y:S01]  /*69c0*/  LOP3.LUT R0, R0, 0xfffff7ff, RZ, 0xc0, !PT ;  /* 0xfffff7ff00007812 */ /* 0x000fe200078ec0ff */
[----:B------:R-:W-:Y:S01]  /*69d0*/  IMAD.IADD R48, R7, 0x1, R48 ;  /* 0x0000000107307824 */ /* 0x000fe200078e0230 */
[----:B------:R-:W-:Y:S01]  /*69e0*/  ISETP.EQ.OR P5, PT, R25, R2, P3 ;  /* 0x000000021900720c */ /* 0x000fe20001fa2670 */
[----:B------:R-:W-:Y:S01]  /*69f0*/  VIADD R25, R49, 0x6 ;  /* 0x0000000631197836 */ /* 0x000fe20000000000 */
[----:B------:R-:W-:Y:S02]  /*6a00*/  @P6 LOP3.LUT R0, R0, 0x800, RZ, 0xfc, !PT ;  /* 0x0000080000006812 */ /* 0x000fe400078efcff */
[----:B------:R-:W-:Y:S02]  /*6a10*/  SEL R27, R48, RZ, !P6 ;  /* 0x000000ff301b7207 */ /* 0x000fe40007000000 */
[----:B------:R-:W-:-:S03]  /*6a20*/  LOP3.LUT R0, R0, 0xfffffbff, RZ, 0xc0, !PT ;  /* 0xfffffbff00007812 */ /* 0x000fc600078ec0ff */
[----:B--2---:R-:W-:-:S04]  /*6a30*/  IMAD.IADD R27, R8, 0x1, R27 ;  /* 0x00000001081b7824 */ /* 0x004fc800078e021b */
[----:B------:R-:W-:Y:S02]  /*6a40*/  @P5 LOP3.LUT R0, R0, 0x400, RZ, 0xfc, !PT ;  /* 0x0000040000005812 */ /* 0x000fe400078efcff */
[----:B------:R-:W-:Y:S02]  /*6a50*/  SEL R32, R27, RZ, !P5 ;  /* 0x000000ff1b207207 */ /* 0x000fe40006800000 */
[----:B------:R-:W-:-:S03]  /*6a60*/  LOP3.LUT R0, R0, 0xfffffdff, RZ, 0xc0, !PT ;  /* 0xfffffdff00007812 */ /* 0x000fc600078ec0ff */
[----:B------:R-:W-:Y:S01]  /*6a70*/  IMAD.IADD R32, R9, 0x1, R32 ;  /* 0x0000000109207824 */ /* 0x000fe200078e0220 */
[----:B-----5:R0:W1:Y:S01]  /*6a80*/  @P2 LDS R31, [R26+0x3f8] ;  /* 0x0003f8001a1f2984 */ /* 0x0200620000000800 */
        /* <DEDUP_REMOVED lines=11> */
[----:B0-----:R-:W-:-:S05]  /*6b40*/  SEL R26, R27, RZ, !P3 ;  /* 0x000000ff1b1a7207 */ /* 0x001fca0005800000 */
[----:B------:R-:W-:-:S04]  /*6b50*/  IMAD.IADD R26, R11, 0x1, R26 ;  /* 0x000000010b1a7824 */ /* 0x000fc800078e021a */
[----:B------:R-:W-:Y:S02]  /*6b60*/  @P3 LOP3.LUT R0, R0, 0x100, RZ, 0xfc, !PT ;  /* 0x0000010000003812 */ /* 0x000fe400078efcff */
[----:B------:R-:W-:Y:S01]  /*6b70*/  ISETP.EQ.OR P3, PT, R25, R2, P2 ;  /* 0x000000021900720c */ /* 0x000fe20001762670 */
[----:B------:R-:W-:Y:S01]  /*6b80*/  VIADD R25, R49, 0x9 ;  /* 0x0000000931197836 */ /* 0x000fe20000000000 */
[----:B------:R-:W-:Y:S02]  /*6b90*/  LOP3.LUT R0, R0, 0xffffff7f, RZ, 0xc0, !PT ;  /* 0xffffff7f00007812 */ /* 0x000fe400078ec0ff */
[----:B------:R-:W-:Y:S02]  /*6ba0*/  ISETP.NE.AND P2, PT, R36, R37, PT ;  /* 0x000000252400720c */ /* 0x000fe40003f45270 */
[----:B------:R-:W-:Y:S02]  /*6bb0*/  SEL R27, R26, RZ, !P3 ;  /* 0x000000ff1a1b7207 */ /* 0x000fe40005800000 */
[----:B-1----:R-:W-:-:S03]  /*6bc0*/  ISETP.NE.AND P4, PT, R31, R24, PT ;  /* 0x000000181f00720c */ /* 0x002fc60003f85270 */
[----:B---3--:R-:W-:Y:S01]  /*6bd0*/  IMAD.IADD R27, R12, 0x1, R27 ;  /* 0x000000010c1b7824 */ /* 0x008fe200078e021b */
[-C--:B------:R-:W-:Y:S02]  /*6be0*/  ISETP.EQ.OR P5, PT, R49, R2.reuse, P4 ;  /* 0x000000023100720c */ /* 0x080fe400027a2670 */
[----:B------:R-:W-:Y:S02]  /*6bf0*/  @P3 LOP3.LUT R0, R0, 0x80, RZ, 0xfc, !PT ;  /* 0x0000008000003812 */ /* 0x000fe400078efcff */
[----:B------:R-:W-:Y:S01]  /*6c00*/  ISETP.EQ.OR P3, PT, R25, R2, P2 ;  /* 0x000000021900720c */ /* 0x000fe20001762670 */
[----:B------:R-:W-:Y:S01]  /*6c10*/  VIADD R25, R49, 0xa ;  /* 0x0000000a31197836 */ /* 0x000fe20000000000 */
[----:B------:R-:W-:Y:S02]  /*6c20*/  LOP3.LUT R0, R0, 0xffffffbf, RZ, 0xc0, !PT ;  /* 0xffffffbf00007812 */ /* 0x000fe400078ec0ff */
[----:B------:R-:W-:Y:S02]  /*6c30*/  ISETP.NE.AND P2, PT, R37, R38, PT ;  /* 0x000000262500720c */ /* 0x000fe40003f45270 */
[----:B------:R-:W-:-:S02]  /*6c40*/  SEL R26, R27, RZ, !P3 ;  /* 0x000000ff1b1a7207 */ /* 0x000fc40005800000 */
[----:B------:R-:W-:-:S03]  /*6c50*/  ISETP.NE.AND P4, PT, R45, R46, PT ;  /* 0x0000002e2d00720c */ /* 0x000fc60003f85270 */
        /* <DEDUP_REMOVED lines=21> */
[----:B----4-:R-:W-:Y:S02]  /*6db0*/  IMAD.IADD R27, R16, 0x1, R27 ;  /* 0x00000001101b7824 */ /* 0x010fe400078e021b */
        /* <DEDUP_REMOVED lines=13> */
[----:B------:R-:W-:-:S04]  /*6e90*/  IMAD.IADD R27, R18, 0x1, R27 ;  /* 0x00000001121b7824 */ /* 0x000fc800078e021b */
        /* <DEDUP_REMOVED lines=26> */
[----:B------:R-:W-:Y:S02]  /*7040*/  P2R R40, PR, RZ, 0x8 ;  /* 0x00000008ff287803 */ /* 0x000fe40000000000 */
[----:B------:R-:W-:Y:S02]  /*7050*/  P2R R32, PR, RZ, 0x4 ;  /* 0x00000004ff207803 */ /* 0x000fe40000000000 */
[C---:B------:R-:W-:Y:S02]  /*7060*/  LOP3.LUT P2, RZ, R0.reuse, 0x200, RZ, 0xc0, !PT ;  /* 0x0000020000ff7812 */ /* 0x040fe4000784c0ff */
[----:B------:R-:W-:Y:S02]  /*7070*/  LOP3.LUT P3, RZ, R0, 0x1, RZ, 0xc0, !PT ;  /* 0x0000000100ff7812 */ /* 0x000fe4000786c0ff */
[----:B------:R-:W-:-:S02]  /*7080*/  P2R R26, PR, RZ, 0x4 ;  /* 0x00000004ff1a7803 */ /* 0x000fc40000000000 */
[C---:B------:R-:W-:Y:S02]  /*7090*/  LOP3.LUT P2, RZ, R0.reuse, 0x1000, RZ, 0xc0, !PT ;  /* 0x0000100000ff7812 */ /* 0x040fe4000784c0ff */
[----:B------:R-:W-:Y:S02]  /*70a0*/  LOP3.LUT R0, R0, 0xffffbfff, RZ, 0xc0, !PT ;  /* 0xffffbfff00007812 */ /* 0x000fe400078ec0ff */
[----:B------:R-:W-:Y:S02]  /*70b0*/  P2R R38, PR, RZ, 0x8 ;  /* 0x00000008ff267803 */ /* 0x000fe40000000000 */
[----:B------:R-:W-:Y:S02]  /*70c0*/  @P5 LOP3.LUT R0, R0, 0x4000, RZ, 0xfc, !PT ;  /* 0x0000400000005812 */ /* 0x000fe400078efcff */
[----:B------:R-:W-:Y:S02]  /*70d0*/  ISETP.EQ.OR P4, PT, R25, R2, P4 ;  /* 0x000000021900720c */ /* 0x000fe40002782670 */
[----:B------:R-:W-:-:S02]  /*70e0*/  LOP3.LUT P3, RZ, R0, 0x4, RZ, 0xc0, !PT ;  /* 0x0000000400ff7812 */ /* 0x000fc4000786c0ff */
[----:B------:R-:W-:Y:S02]  /*70f0*/  PLOP3.LUT P5, PT, P1, P0, P5, 0xfe, 0x0 ;  /* 0x000000000000781c */ /* 0x000fe40000fa1f56 */
[----:B------:R-:W-:Y:S02]  /*7100*/  P2R R36, PR, RZ, 0x8 ;  /* 0x00000008ff247803 */ /* 0x000fe40000000000 */
[----:B------:R-:W-:Y:S02]  /*7110*/  LOP3.LUT P3, RZ, R0, 0x10, RZ, 0xc0, !PT ;  /* 0x0000001000ff7812 */ /* 0x000fe4000786c0ff */
[----:B------:R-:W-:Y:S02]  /*7120*/  SEL R25, R24, RZ, !P4 ;  /* 0x000000ff18197207 */ /* 0x000fe40006000000 */
[----:B------:R-:W-:Y:S02]  /*7130*/  P2R R34, PR, RZ, 0x8 ;  /* 0x00000008ff227803 */ /* 0x000fe40000000000 */
[----:B------:R-:W-:Y:S01]  /*7140*/  LOP3.LUT P3, RZ, R0, 0x40, RZ, 0xc0, !PT ;  /* 0x0000004000ff7812 */ /* 0x000fe2000786c0ff */
[----:B------:R-:W-:Y:S01]  /*7150*/  IMAD.IADD R25, R22, 0x1, R25 ;  /* 0x0000000116197824 */ /* 0x000fe200078e0219 */
[----:B------:R-:W-:-:S02]  /*7160*/  PLOP3.LUT P5, PT, P6, P5, P2, 0xfe, 0x0 ;  /* 0x000000000000781c */ /* 0x000fc400037abf26 */
[----:B------:R-:W-:Y:S02]  /*7170*/  P2R R31, PR, RZ, 0x8 ;  /* 0x00000008ff1f7803 */ /* 0x000fe40000000000 */
[----:B------:R-:W-:Y:S02]  /*7180*/  LOP3.LUT P3, RZ, R0, 0x100, RZ, 0xc0, !PT ;  /* 0x0000010000ff7812 */ /* 0x000fe4000786c0ff */
[----:B------:R-:W-:Y:S02]  /*7190*/  ISETP.NE.AND P2, PT, R26, RZ, PT ;  /* 0x000000ff1a00720c */ /* 0x000fe40003f45270 */
[----:B------:R-:W-:Y:S02]  /*71a0*/  P2R R27, PR, RZ, 0x8 ;  /* 0x00000008ff1b7803 */ /* 0x000fe40000000000 */
[----:B------:R-:W-:Y:S02]  /*71b0*/  LOP3.LUT P3, RZ, R0, 0x400, RZ, 0xc0, !PT ;  /* 0x0000040000ff7812 */ /* 0x000fe4000786c0ff */
[----:B------:R-:W-:-:S02]  /*71c0*/  ISETP.NE.AND P6, PT, R46, R47, PT ;  /* 0x0000002f2e00720c */ /* 0x000fc40003fc5270 */
[----:B------:R-:W-:Y:S02]  /*71d0*/  PLOP3.LUT P5, PT, P2, P5, P3, 0xfe, 0x0 ;  /* 0x000000000000781c */ /* 0x000fe400017abf36 */
[----:B------:R-:W-:Y:S02]  /*71e0*/  ISETP.EQ.OR P6, PT, R49, R2, P6 ;  /* 0x000000023100720c */ /* 0x000fe400037c2670 */
[----:B------:R-:W-:Y:S02]  /*71f0*/  ISETP.NE.AND P3, PT, R27, RZ, PT ;  /* 0x000000ff1b00720c */ /* 0x000fe40003f65270 */
[----:B------:R-:W-:Y:S02]  /*7200*/  ISETP.NE.AND P2, PT, R32, RZ, PT ;  /* 0x000000ff2000720c */ /* 0x000fe40003f45270 */
[----:B------:R-:W-:Y:S02]  /*7210*/  SEL R24, R25, RZ, !P6 ;  /* 0x000000ff19187207 */ /* 0x000fe40007000000 */
[----:B------:R-:W-:-:S02]  /*7220*/  PLOP3.LUT P5, PT, P2, P5, P3, 0xfe, 0x0 ;  /* 0x000000000000781c */ /* 0x000fc400017abf36 */
[----:B------:R-:W-:Y:S01]  /*7230*/  ISETP.NE.AND P3, PT, R31, RZ, PT ;  /* 0x000000ff1f00720c */ /* 0x000fe20003f65270 */
[----:B------:R-:W-:Y:S01]  /*7240*/  IMAD.IADD R26, R23, 0x1, R24 ;  /* 0x00000001171a7824 */ /* 0x000fe200078e0218 */
[----:B------:R-:W-:-:S04]  /*7250*/  ISETP.NE.AND P2, PT, R33, RZ, PT ;  /* 0x000000ff2100720c */ /* 0x000fc80003f45270 */
[----:B------:R-:W-:Y:S01]  /*7260*/  PLOP3.LUT P5, PT, P2, P5, P3, 0xfe, 0x0 ;  /* 0x000000000000781c */ /* 0x000fe200017abf36 */
[----:B------:R-:W0:Y:S01]  /*7270*/  SHFL.UP PT, R24, R26, 0x1, RZ ;  /* 0x042000001a187989 */ /* 0x000e2200000e00ff */
[----:B------:R-:W-:Y:S02]  /*7280*/  ISETP.NE.AND P3, PT, R34, RZ, PT ;  /* 0x000000ff2200720c */ /* 0x000fe40003f65270 */
[----:B------:R-:W-:-:S04]  /*7290*/  ISETP.NE.AND P2, PT, R35, RZ, PT ;  /* 0x000000ff2300720c */ /* 0x000fc80003f45270 */
[----:B------:R-:W-:Y:S02]  /*72a0*/  PLOP3.LUT P5, PT, P2, P5, P3, 0xfe, 0x0 ;  /* 0x000000000000781c */ /* 0x000fe400017abf36 */
[----:B------:R-:W-:Y:S02]  /*72b0*/  ISETP.NE.AND P3, PT, R36, RZ, PT ;  /* 0x000000ff2400720c */ /* 0x000fe40003f65270 */
[----:B------:R-:W-:-:S04]  /*72c0*/  ISETP.NE.AND P2, PT, R37, RZ, PT ;  /* 0x000000ff2500720c */ /* 0x000fc80003f45270 */
[----:B------:R-:W-:Y:S02]  /*72d0*/  PLOP3.LUT P5, PT, P2, P5, P3, 0xfe, 0x0 ;  /* 0x000000000000781c */ /* 0x000fe400017abf36 */
[----:B------:R-:W-:Y:S02]  /*72e0*/  ISETP.NE.AND P3, PT, R38, RZ, PT ;  /* 0x000000ff2600720c */ /* 0x000fe40003f65270 */
[----:B------:R-:W-:-:S04]  /*72f0*/  ISETP.NE.AND P2, PT, R39, RZ, PT ;  /* 0x000000ff2700720c */ /* 0x000fc80003f45270 */
[----:B------:R-:W-:Y:S02]  /*7300*/  PLOP3.LUT P5, PT, P2, P5, P3, 0xfe, 0x0 ;  /* 0x000000000000781c */ /* 0x000fe400017abf36 */
[----:B------:R-:W-:-:S04]  /*7310*/  ISETP.NE.AND P3, PT, R40, RZ, PT ;  /* 0x000000ff2800720c */ /* 0x000fc80003f65270 */
[----:B------:R-:W-:-:S04]  /*7320*/  PLOP3.LUT P5, PT, P4, P5, P3, 0xfe, 0x0 ;  /* 0x000000000000781c */ /* 0x000fc800027abf36 */
[----:B------:R-:W-:-:S04]  /*7330*/  PLOP3.LUT P5, PT, P5, P6, PT, 0xf8, 0x8f ;  /* 0x00000000008f781c */ /* 0x000fc80002fadf70 */
[----:B------:R-:W-:Y:S02]  /*7340*/  SEL R23, RZ, 0x1, !P5 ;  /* 0x00000001ff177807 */ /* 0x000fe40006800000 */
        /* <DEDUP_REMOVED lines=15> */
[----:B------:R-:W-:-:S05]  /*7440*/  LOP3.LUT P5, R23, R23, RZ, R24, 0xfa, !PT ;  /* 0x000000ff17177212 */ /* 0x000fca00078afa18 */
        /* <DEDUP_REMOVED lines=27> */
[----:B------:R-:W0:Y:S04]  /*7600*/  LDS.128 R24, [UR4] ;  /* 0x00000004ff187984 */ /* 0x000e280008000c00 */
[----:B------:R-:W1:Y:S01]  /*7610*/  LDS.128 R32, [UR4+0x10] ;  /* 0x00001004ff207984 */ /* 0x000e620008000c00 */
[----:B0-----:R-:W-:-:S02]  /*7620*/  ISETP.NE.AND P5, PT, R26, RZ, PT ;  /* 0x000000ff1a00720c */ /* 0x001fc40003fa5270 */
[----:B------:R-:W-:Y:S02]  /*7630*/  LOP3.LUT R23, R26, R24, RZ, 0xfc, !PT ;  /* 0x000000181a177212 */ /* 0x000fe400078efcff */
[----:B------:R-:W-:Y:S02]  /*7640*/  SEL R36, R25, RZ, !P5 ;  /* 0x000000ff19247207 */ /* 0x000fe40006800000 */
[C---:B-1----:R-:W-:Y:S02]  /*7650*/  ISETP.NE.AND P5, PT, R32.reuse, RZ, PT ;  /* 0x000000ff2000720c */ /* 0x042fe40003fa5270 */
[----:B------:R-:W-:Y:S01]  /*7660*/  LOP3.LUT R31, R32, R26, R24, 0xfe, !PT ;  /* 0x0000001a201f7212 */ /* 0x000fe200078efe18 */
[----:B------:R-:W-:-:S05]  /*7670*/  IMAD.IADD R36, R27, 0x1, R36 ;  /* 0x000000011b247824 */ /* 0x000fca00078e0224 */
[----:B------:R-:W-:Y:S02]  /*7680*/  SEL R40, R36, RZ, !P5 ;  /* 0x000000ff24287207 */ /* 0x000fe40006800000 */
[----:B------:R-:W-:-:S03]  /*7690*/  ISETP.NE.AND P5, PT, R30, 0x2, PT ;  /* 0x000000021e00780c */ /* 0x000fc60003fa5270 */
[----:B------:R-:W-:Y:S01]  /*76a0*/  IMAD.IADD R40, R33, 0x1, R40 ;  /* 0x0000000121287824 */ /* 0x000fe200078e0228 */
[----:B------:R-:W-:Y:S01]  /*76b0*/  SEL R23, R23, R24, !P5 ;  /* 0x0000001817177207 */ /* 0x000fe20006800000 */
[----:B------:R-:W-:Y:S01]  /*76c0*/  SHFL.UP PT, R33, R39, 0x1, RZ ;  /* 0x0420000027217989 */ /* 0x000fe200000e00ff */
[----:B------:R-:W-:Y:S02]  /*76d0*/  SEL R25, R36, R25, !P5 ;  /* 0x0000001924197207 */ /* 0x000fe40006800000 */
[----:B------:R-:W-:Y:S02]  /*76e0*/  ISETP.NE.AND P5, PT, R30, 0x3, PT ;  /* 0x000000031e00780c */ /* 0x000fe40003fa5270 */
[----:B------:R-:W-:Y:S02]  /*76f0*/  LOP3.LUT R36, R34, R31, RZ, 0xfc, !PT ;  /* 0x0000001f22247212 */ /* 0x000fe400078efcff */
[----:B------:R-:W-:Y:S02]  /*7700*/  SEL R32, R40, R25, !P5 ;  /* 0x0000001928207207 */ /* 0x000fe40006800000 */
[----:B------:R-:W0:Y:S01]  /*7710*/  LDS.128 R24, [UR4+0x20] ;  /* 0x00002004ff187984 */ /* 0x000e220008000c00 */
[----:B------:R-:W-:-:S02]  /*7720*/  SEL R23, R31, R23, !P5 ;  /* 0x000000171f177207 */ /* 0x000fc40006800000 */
[----:B------:R-:W-:-:S04]  /*7730*/  ISETP.NE.AND P5, PT, R34, RZ, PT ;  /* 0x000000ff2200720c */ /* 0x000fc80003fa5270 */
[----:B------:R-:W-:-:S05]  /*7740*/  SEL R40, R40, RZ, !P5 ;  /* 0x000000ff28287207 */ /* 0x000fca0006800000 */
[----:B------:R-:W-:Y:S01]  /*7750*/  IMAD.IADD R35, R35, 0x1, R40 ;  /* 0x0000000123237824 */ /* 0x000fe200078e0228 */
[C---:B0-----:R-:W-:Y:S02]  /*7760*/  ISETP.NE.AND P5, PT, R24.reuse, RZ, PT ;  /* 0x000000ff1800720c */ /* 0x041fe40003fa5270 */
[----:B------:R-:W-:Y:S02]  /*7770*/  LOP3.LUT R31, R24, R34, R31, 0xfe, !PT ;  /* 0x00000022181f7212 */ /* 0x000fe400078efe1f */
[----:B------:R-:W-:Y:S02]  /*7780*/  SEL R40, R35, RZ, !P5 ;  /* 0x000000ff23287207 */ /* 0x000fe40006800000 */
[----:B------:R-:W-:Y:S02]  /*7790*/  ISETP.NE.AND P5, PT, R30, 0x4, PT ;  /* 0x000000041e00780c */ /* 0x000fe40003fa5270 */
[----:B------:R-:W-:Y:S01]  /*77a0*/  LOP3.LUT R24, R26, R31, RZ, 0xfc, !PT ;  /* 0x0000001f1a187212 */ /* 0x000fe200078efcff */
[----:B------:R-:W-:Y:S01]  /*77b0*/  IMAD.IADD R40, R25, 0x1, R40 ;  /* 0x0000000119287824 */ /* 0x000fe200078e0228 */
[----:B------:R-:W-:-:S02]  /*77c0*/  SEL R23, R36, R23, !P5 ;  /* 0x0000001724177207 */ /* 0x000fc40006800000 */
[----:B------:R-:W-:Y:S02]  /*77d0*/  SEL R35, R35, R32, !P5 ;  /* 0x0000002023237207 */ /* 0x000fe40006800000 */
[----:B------:R-:W-:Y:S02]  /*77e0*/  ISETP.NE.AND P5, PT, R26, RZ, PT ;  /* 0x000000ff1a00720c */ /* 0x000fe40003fa5270 */
[----:B------:R-:W-:Y:S02]  /*77f0*/  SEL R32, RZ, 0x1, !P6 ;  /* 0x00000001ff207807 */ /* 0x000fe40007000000 */
[----:B------:R-:W-:Y:S02]  /*7800*/  SEL R36, R40, RZ, !P5 ;  /* 0x000000ff28247207 */ /* 0x000fe40006800000 */
[----:B------:R-:W-:-:S03]  /*7810*/  ISETP.NE.AND P5, PT, R30, 0x5, PT ;  /* 0x000000051e00780c */ /* 0x000fc60003fa5270 */
[----:B------:R-:W-:Y:S01]  /*7820*/  IMAD.IADD R36, R27, 0x1, R36 ;  /* 0x000000011b247824 */ /* 0x000fe200078e0224 */
[----:B------:R-:W-:Y:S02]  /*7830*/  SEL R35, R40, R35, !P5 ;  /* 0x0000002328237207 */ /* 0x000fe40006800000 */
[----:B------:R-:W-:Y:S01]  /*7840*/  SEL R23, R31, R23, !P5 ;  /* 0x000000171f177207 */ /* 0x000fe20006800000 */
[----:B------:R-:W-:Y:S01]  /*7850*/  LDS.64 R40, [UR4+0x30] ;  /* 0x00003004ff287984 */ /* 0x000fe20008000a00 */
[----:B------:R-:W-:-:S04]  /*7860*/  ISETP.NE.AND P5, PT, R30, 0x6, PT ;  /* 0x000000061e00780c */ /* 0x000fc80003fa5270 */
[----:B------:R-:W-:Y:S02]  /*7870*/  SEL R24, R24, R23, !P5 ;  /* 0x0000001718187207 */ /* 0x000fe40006800000 */
[----:B------:R-:W0:Y:S01]  /*7880*/  SHFL.UP PT, R23, R38, 0x1, RZ ;  /* 0x0420000026177989 */ /* 0x000e2200000e00ff */
[----:B------:R-:W-:Y:S02]  /*7890*/  SEL R35, R36, R35, !P5 ;  /* 0x0000002324237207 */ /* 0x000fe40006800000 */
[----:B------:R-:W-:-:S13]  /*78a0*/  ISETP.GE.U32.AND P5, PT, R29, 0x20, PT ;  /* 0x000000201d00780c */ /* 0x000fda0003fa6070 */
[----:B0-----:R-:W-:-:S04]  /*78b0*/  @P5 ISETP.NE.AND P6, PT, R23, RZ, PT ;  /* 0x000000ff1700520c */ /* 0x001fc80003fc5270 */
[----:B------:R-:W-:Y:S02]  /*78c0*/  @P5 SEL R30, R35, RZ, !P6 ;  /* 0x000000ff231e5207 */ /* 0x000fe40007000000 */
[----:B------:R-:W-:Y:S02]  /*78d0*/  ISETP.NE.AND P6, PT, R3, RZ, P5 ;  /* 0x000000ff0300720c */ /* 0x000fe40002fc5270 */
[----:B------:R-:W-:-:S11]  /*78e0*/  LOP3.LUT R37, R40, R26, R31, 0xfe, !PT ;  /* 0x0000001a28257212 */ /* 0x000fd600078efe1f */
[----:B------:R-:W-:Y:S01]  /*78f0*/  @P6 IMAD.IADD R35, R33, 0x1, R30 ;  /* 0x0000000121236824 */ /* 0x000fe200078e021e */
[----:B------:R-:W-:-:S03]  /*7900*/  @P5 ISETP.NE.AND P6, PT, R3, RZ, PT ;  /* 0x000000ff0300520c */ /* 0x000fc60003fc5270 */
[----:B------:R-:W-:Y:S01]  /*7910*/  @P5 IMAD.MOV.U32 R33, RZ, RZ, R35 ;  /* 0x000000ffff215224 */ /* 0x000fe200078e0023 */
[----:B------:R-:W-:Y:S02]  /*7920*/  @P5 SEL R25, R23, RZ, P6 ;  /* 0x000000ff17195207 */ /* 0x000fe40003000000 */
[----:B------:R-:W-:Y:S02]  /*7930*/  ISETP.NE.AND P6, PT, R40, RZ, PT ;  /* 0x000000ff2800720c */ /* 0x000fe40003fc5270 */
[----:B------:R-:W-:Y:S02]  /*7940*/  @P5 LOP3.LUT R23, R24, R25, RZ, 0xfc, !PT ;  /* 0x0000001918175212 */ /* 0x000fe400078efcff */
[----:B------:R-:W-:-:S05]  /*7950*/  SEL R36, R36, RZ, !P6 ;  /* 0x000000ff24247207 */ /* 0x000fca0007000000 */
[----:B------:R-:W-:Y:S01]  /*7960*/  IMAD.IADD R35, R41, 0x1, R36 ;  /* 0x0000000129237824 */ /* 0x000fe200078e0224 */
[----:B------:R-:W-:Y:S06]  /*7970*/  @P5 BRA `(.L_x_119) ;  /* 0x0000000c00905947 */ /* 0x000fec0003800000 */
        /* <DEDUP_REMOVED lines=15> */
.L_x_121:
        /* <DEDUP_REMOVED lines=29> */
.L_x_166:
        /* <DEDUP_REMOVED lines=8> */
[----:B------:R-:W1:Y:S01]  /*7cc0*/  LDC.64 R42, c[0x0][0x3a0] ;  /* 0x0000e800ff2a7b82 */ /* 0x000e620000000a00 */
[C---:B------:R-:W-:Y:S02]  /*7cd0*/  VIADD R44, R3.reuse, 0x4 ;  /* 0x00000004032c7836 */ /* 0x040fe40000000000 */
[C---:B------:R-:W-:Y:S02]  /*7ce0*/  VIADD R48, R3.reuse, 0x8 ;  /* 0x0000000803307836 */ /* 0x040fe40000000000 */
[----:B------:R-:W-:Y:S02]  /*7cf0*/  VIADD R50, R3, 0x10 ;  /* 0x0000001003327836 */ /* 0x000fe40000000000 */
[----:B------:R-:W-:Y:S01]  /*7d00*/  IMAD.IADD R39, R39, 0x1, R62 ;  /* 0x0000000127277824 */ /* 0x000fe200078e023e */
[----:B-1----:R-:W-:-:S05]  /*7d10*/  IADD3 R42, P5, PT, R42, 0x200, RZ ;  /* 0x000002002a2a7810 */ /* 0x002fca0007fbe0ff */
[----:B------:R-:W-:Y:S01]  /*7d20*/  IMAD.X R43, RZ, RZ, R43, P5 ;  /* 0x000000ffff2b7224 */ /* 0x000fe200028e062b */
[----:B0-----:R-:W-:Y:S02]  /*7d30*/  LOP3.LUT R60, R60, 0x80000000, R40, 0xec, !PT ;  /* 0x800000003c3c7812 */ /* 0x001fe400078eec28 */
[----:B------:R-:W-:-:S03]  /*7d40*/  ISETP.NE.AND P5, PT, R24, RZ, PT ;  /* 0x000000ff1800720c */ /* 0x000fc60003fa5270 */
[----:B------:R-:W-:-:S05]  /*7d50*/  VIADD R41, R60, 0xffffffff ;  /* 0xffffffff3c297836 */ /* 0x000fca0000000000 */
[----:B------:R-:W-:-:S04]  /*7d60*/  LOP3.LUT R41, R60, R41, RZ, 0xc, !PT ;  /* 0x000000293c297212 */ /* 0x000fc800078e0cff */
[----:B------:R0:W1:Y:S02]  /*7d70*/  POPC R59, R41 ;  /* 0x00000029003b7309 */ /* 0x0000640000000000 */
[C---:B0-----:R-:W-:Y:S01]  /*7d80*/  VIADD R41, R3.reuse, 0x2 ;  /* 0x0000000203297836 */ /* 0x041fe20000000000 */
[----:B-1----:R-:W0:Y:S04]  /*7d90*/  SHFL.DOWN PT, R66, R25, 0x1, R59 ;  /* 0x0820000019427989 */ /* 0x002e2800000e003b */
        /* <DEDUP_REMOVED lines=34> */
[----:B0-----:R-:W-:Y:S02]  /*7fc0*/  SEL R66, R66, RZ, !P6 ;  /* 0x000000ff42427207 */ /* 0x001fe40007000000 */
[----:B-1----:R-:W-:Y:S02]  /*7fd0*/  SEL R25, R25, RZ, !P5 ;  /* 0x000000ff19197207 */ /* 0x002fe40006800000 */
[----:B------:R-:W-:Y:S02]  /*7fe0*/  SEL R45, R66, RZ, !P5 ;  /* 0x000000ff422d7207 */ /* 0x000fe40006800000 */
[----:B------:R-:W-:-:S02]  /*7ff0*/  ISETP.NE.U32.AND P5, PT, R26, 0x65, PT ;  /* 0x000000651a00780c */ /* 0x000fc40003fa5070 */
[----:B------:R-:W-:Y:S01]  /*8000*/  LOP3.LUT R34, R25, R24, RZ, 0xfc, !PT ;  /* 0x0000001819227212 */ /* 0x000fe200078efcff */
[----:B------:R-:W-:Y:S01]  /*8010*/  IMAD.IADD R36, R46, 0x1, R45 ;  /* 0x000000012e247824 */ /* 0x000fe200078e022d */
[----:B------:R-:W-:-:S13]  /*8020*/  ISETP.NE.AND.EX P5, PT, R27, RZ, PT, P5 ;  /* 0x000000ff1b00720c */ /* 0x000fda0003fa5350 */
[----:B------:R-:W-:-:S13]  /*8030*/  VOTE.ALL P5, P5 ;  /* 0x0000000000ff7806 */ /* 0x000fda00028a0000 */
.L_x_180:
[----:B------:R-:W-:Y:S05]  /*8040*/  @!P5 BRA `(.L_x_123) ;  /* 0x000000040074d947 */ /* 0x000fea0003800000 */
[----:B------:R-:W-:-:S07]  /*8050*/  IMAD.MOV.U32 R45, RZ, RZ, 0x3a0 ;  /* 0x000003a0ff2d7424 */ /* 0x000fce00078e00ff */
.L_x_127:
[----:B------:R-:W-:Y:S01]  /*8060*/  SHF.R.U32.HI R45, RZ, 0x1, R45 ;  /* 0x00000001ff2d7819 */ /* 0x000fe2000001162d */
[----:B------:R-:W-:-:S04]  /*8070*/  IMAD.WIDE R46, R39, 0x10, R42 ;  /* 0x00000010272e7825 */ /* 0x000fc800078e022a */
[----:B------:R-:W-:-:S07]  /*8080*/  IMAD.MOV.U32 R49, RZ, RZ, R45 ;  /* 0x000000ffff317224 */ /* 0x000fce00078e002d */
.L_x_125:
        /* <DEDUP_REMOVED lines=29> */
.L_x_183:
        /* <DEDUP_REMOVED lines=59> */
.L_x_197:
[----:B------:R-:W-:Y:S05]  /*8610*/  @P5 BRA `(.L_x_127) ;  /* 0xfffffff800905947 */ /* 0x000fea000383ffff */
.L_x_123:
[----:B------:R-:W-:Y:S01]  /*8620*/  ISETP.NE.AND P5, PT, R29, RZ, PT ;  /* 0x000000ff1d00720c */ /* 0x000fe20003fa5270 */
[----:B------:R-:W-:-:S12]  /*8630*/  BSSY.RECONVERGENT B0, `(.L_x_128) ;  /* 0x0000010000007945 */ /* 0x000fd80003800200 */
        /* <DEDUP_REMOVED lines=15> */
.L_x_129:
[----:B------:R-:W-:Y:S05]  /*8730*/  BSYNC.RECONVERGENT B0 ;  /* 0x0000000000007941 */ /* 0x000fea0003800200 */
.L_x_128:
        /* <DEDUP_REMOVED lines=8> */
.L_x_119:
[----:B------:R-:W-:Y:S01]  /*87c0*/  P2R R36, PR, RZ, 0x1 ;  /* 0x00000001ff247803 */ /* 0x000fe20000000000 */
[----:B------:R-:W-:Y:S05]  /*87d0*/  WARPSYNC.ALL ;  /* 0x0000000000007948 */ /* 0x000fea0003800000 */
[C---:B------:R-:W-:Y:S02]  /*87e0*/  LOP3.LUT P0, RZ, R0.reuse, 0x1000, RZ, 0xc0, !PT ;  /* 0x0000100000ff7812 */ /* 0x040fe4000780c0ff */
[----:B------:R-:W-:Y:S02]  /*87f0*/  LOP3.LUT P5, RZ, R0, 0x10, RZ, 0xc0, !PT ;  /* 0x0000001000ff7812 */ /* 0x000fe400078ac0ff */
[----:B------:R-:W-:-:S02]  /*8800*/  P2R R31, PR, RZ, 0x1 ;  /* 0x00000001ff1f7803 */ /* 0x000fc40000000000 */
[C---:B------:R-:W-:Y:S02]  /*8810*/  LOP3.LUT P0, RZ, R0.reuse, 0x800, RZ, 0xc0, !PT ;  /* 0x0000080000ff7812 */ /* 0x040fe4000780c0ff */
[----:B------:R-:W-:Y:S02]  /*8820*/  P2R R37, PR, RZ, 0x2 ;  /* 0x00000002ff257803 */ /* 0x000fe40000000000 */
[----:B------:R-:W-:Y:S02]  /*8830*/  P2R R30, PR, RZ, 0x1 ;  /* 0x00000001ff1e7803 */ /* 0x000fe40000000000 */
[----:B------:R-:W-:Y:S02]  /*8840*/  LOP3.LUT P0, RZ, R0, 0x4, RZ, 0xc0, !PT ;  /* 0x0000000400ff7812 */ /* 0x000fe4000780c0ff */
[----:B------:R-:W-:Y:S02]  /*8850*/  P2R R38, PR, RZ, 0x10 ;  /* 0x00000010ff267803 */ /* 0x000fe40000000000 */
        /* <DEDUP_REMOVED lines=8> */
[C---:B------:R-:W-:Y:S02]  /*88e0*/  LOP3.LUT P1, RZ, R0.reuse, 0x400, RZ, 0xc0, !PT ;  /* 0x0000040000ff7812 */ /* 0x040fe4000782c0ff */
[----:B0-----:R-:W-:Y:S02]  /*88f0*/  P2R R3, PR, RZ, 0x1 ;  /* 0x00000001ff037803 */ /* 0x001fe40000000000 */
[C---:B------:R-:W-:Y:S02]  /*8900*/  LOP3.LUT P0, RZ, R0.reuse, 0x8, RZ, 0xc0, !PT ;  /* 0x0000000800ff7812 */ /* 0x040fe4000780c0ff */
[----:B------:R-:W-:Y:S02]  /*8910*/  LOP3.LUT P4, RZ, R0, 0x4000, RZ, 0xc0, !PT ;  /* 0x0000400000ff7812 */ /* 0x000fe4000788c0ff */
[----:B------:R-:W-:-:S02]  /*8920*/  SEL R54, RZ, 0x1, !P0 ;  /* 0x00000001ff367807 */ /* 0x000fc40004000000 */
[----:B------:R-:W-:Y:S02]  /*8930*/  ISETP.NE.AND P0, PT, R3, RZ, PT ;  /* 0x000000ff0300720c */ /* 0x000fe40003f05270 */
[----:B------:R-:W-:Y:S02]  /*8940*/  LOP3.LUT P2, RZ, R0, 0x200, RZ, 0xc0, !PT ;  /* 0x0000020000ff7812 */ /* 0x000fe4000784c0ff */
[----:B------:R-:W-:Y:S02]  /*8950*/  SEL R25, RZ, 0x1, !P0 ;  /* 0x00000001ff197807 */ /* 0x000fe40004000000 */
[----:B------:R-:W-:Y:S02]  /*8960*/  ISETP.NE.AND P0, PT, R24, RZ, PT ;  /* 0x000000ff1800720c */ /* 0x000fe40003f05270 */
[----:B------:R-:W-:Y:S02]  /*8970*/  LOP3.LUT P3, RZ, R0, 0x2, RZ, 0xc0, !PT ;  /* 0x0000000200ff7812 */ /* 0x000fe4000786c0ff */
[----:B------:R-:W-:-:S02]  /*8980*/  SEL R34, RZ, 0x1, !P0 ;  /* 0x00000001ff227807 */ /* 0x000fc40004000000 */
[----:B------:R-:W-:Y:S02]  /*8990*/  ISETP.NE.AND P0, PT, R26, RZ, PT ;  /* 0x000000ff1a00720c */ /* 0x000fe40003f05270 */
[----:B------:R-:W-:Y:S02]  /*89a0*/  SEL R55, RZ, 0x1, !P5 ;  /* 0x00000001ff377807 */ /* 0x000fe40006800000 */
        /* <DEDUP_REMOVED lines=8> */
[----:B------:R-:W-:Y:S02]  /*8a30*/  SEL R24, RZ, 0x1, !P4 ;  /* 0x00000001ff187807 */ /* 0x000fe40006000000 */
[----:B------:R-:W-:-:S02]  /*8a40*/  SEL R46, RZ, 0x1, !P0 ;  /* 0x00000001ff2e7807 */ /* 0x000fc40004000000 */
[----:B------:R-:W-:Y:S02]  /*8a50*/  SEL R31, RZ, 0x1, !P2 ;  /* 0x00000001ff1f7807 */ /* 0x000fe40005000000 */
[----:B------:R-:W-:Y:S02]  /*8a60*/  SEL R52, RZ, 0x1, !P3 ;  /* 0x00000001ff347807 */ /* 0x000fe40005800000 */
[----:B------:R-:W-:Y:S02]  /*8a70*/  LOP3.LUT P6, RZ, R0, 0x20, RZ, 0xc0, !PT ;  /* 0x0000002000ff7812 */ /* 0x000fe400078cc0ff */
[----:B------:R-:W-:Y:S02]  /*8a80*/  ISETP.NE.AND P0, PT, R36, RZ, PT ;  /* 0x000000ff2400720c */ /* 0x000fe40003f05270 */
[----:B------:R-:W-:Y:S02]  /*8a90*/  ISETP.NE.AND P1, PT, R37, RZ, PT ;  /* 0x000000ff2500720c */ /* 0x000fe40003f25270 */
[----:B------:R-:W-:-:S02]  /*8aa0*/  ISETP.NE.AND P4, PT, R38, RZ, PT ;  /* 0x000000ff2600720c */ /* 0x000fc40003f85270 */
[----:B------:R-:W-:Y:S02]  /*8ab0*/  ISETP.NE.AND P2, PT, R39, RZ, PT ;  /* 0x000000ff2700720c */ /* 0x000fe40003f45270 */
[----:B------:R-:W-:Y:S02]  /*8ac0*/  ISETP.NE.AND P3, PT, R40, RZ, PT ;  /* 0x000000ff2800720c */ /* 0x000fe40003f65270 */
[----:B------:R-:W-:Y:S02]  /*8ad0*/  SEL R51, RZ, 0x1, !P5 ;  /* 0x00000001ff337807 */ /* 0x000fe40006800000 */
[----:B------:R-:W-:Y:S02]  /*8ae0*/  SEL R47, RZ, 0x1, !P0 ;  /* 0x00000001ff2f7807 */ /* 0x000fe40004000000 */
[----:B------:R-:W-:Y:S02]  /*8af0*/  SEL R45, RZ, 0x1, !P1 ;  /* 0x00000001ff2d7807 */ /* 0x000fe40004800000 */
[----:B------:R-:W-:-:S02]  /*8b00*/  SEL R56, RZ, 0x1, !P6 ;  /* 0x00000001ff387807 */ /* 0x000fc40007000000 */
[----:B------:R-:W-:Y:S02]  /*8b10*/  SEL R48, RZ, 0x1, !P4 ;  /* 0x00000001ff307807 */ /* 0x000fe40006000000 */
[----:B------:R-:W-:Y:S02]  /*8b20*/  SEL R50, RZ, 0x1, !P2 ;  /* 0x00000001ff327807 */ /* 0x000fe40005000000 */
[----:B------:R-:W-:Y:S02]  /*8b30*/  SEL R49, RZ, 0x1, !P3 ;  /* 0x00000001ff317807 */ /* 0x000fe40005800000 */
[----:B------:R-:W-:Y:S01]  /*8b40*/  ISETP.NE.AND P5, PT, R29, RZ, PT ;  /* 0x000000ff1d00720c */ /* 0x000fe20003fa5270 */
[----:B------:R-:W0:Y:S08]  /*8b50*/  S2UR UR5, SR_CgaCtaId ;  /* 0x00000000000579c3 */ /* 0x000e300000008800 */
[----:B------:R-:W-:Y:S01]  /*8b60*/  BAR.SYNC.DEFER_BLOCKING 0x0 ;  /* 0x0000000000007b1d */ /* 0x000fe20000010000 */
[----:B------:R-:W-:-:S02]  /*8b70*/  ISETP.NE.AND P6, PT, R23, RZ, PT ;  /* 0x000000ff1700720c */ /* 0x000fc40003fc5270 */
[----:B------:R-:W-:Y:S02]  /*8b80*/  P2R R39, PR, RZ, 0x2 ;  /* 0x00000002ff277803 */ /* 0x000fe40000000000 */
[----:B------:R-:W-:Y:S01]  /*8b90*/  P2R R30, PR, RZ, 0x4 ;  /* 0x00000004ff1e7803 */ /* 0x000fe20000000000 */
[----:B------:R-:W-:Y:S01]  /*8ba0*/  UMOV UR4, 0x400 ;  /* 0x0000040000047882 */ /* 0x000fe20000000000 */
[C---:B------:R-:W-:Y:S02]  /*8bb0*/  LOP3.LUT P1, RZ, R0.reuse, 0x4000, RZ, 0xc0, !PT ;  /* 0x0000400000ff7812 */ /* 0x040fe4000782c0ff */
[----:B------:R-:W-:Y:S02]  /*8bc0*/  LOP3.LUT P2, RZ, R0, 0x40, RZ, 0xc0, !PT ;  /* 0x0000004000ff7812 */ /* 0x000fe4000784c0ff */
[----:B------:R-:W-:Y:S02]  /*8bd0*/  P2R R29, PR, RZ, 0x8 ;  /* 0x00000008ff1d7803 */ /* 0x000fe40000000000 */
[----:B------:R-:W-:-:S02]  /*8be0*/  P2R R36, PR, RZ, 0x4 ;  /* 0x00000004ff247803 */ /* 0x000fc40000000000 */
[C---:B------:R-:W-:Y:S02]  /*8bf0*/  LOP3.LUT P2, RZ, R0.reuse, 0x80, RZ, 0xc0, !PT ;  /* 0x0000008000ff7812 */ /* 0x040fe4000784c0ff */
[----:B------:R-:W-:Y:S02]  /*8c00*/  P2R R27, PR, RZ, 0x10 ;  /* 0x00000010ff1b7803 */ /* 0x000fe40000000000 */
[----:B------:R-:W-:Y:S02]  /*8c10*/  P2R R37, PR, RZ, 0x4 ;  /* 0x00000004ff257803 */ /* 0x000fe40000000000 */
[C---:B------:R-:W-:Y:S01]  /*8c20*/  LOP3.LUT P2, RZ, R0.reuse, 0x100, RZ, 0xc0, !PT ;  /* 0x0000010000ff7812 */ /* 0x040fe2000784c0ff */
[----:B0-----:R-:W-:Y:S01]  /*8c30*/  ULEA UR4, UR5, UR4, 0x18 ;  /* 0x0000000405047291 */ /* 0x001fe2000f8ec0ff */
[----:B------:R-:W-:Y:S02]  /*8c40*/  LOP3.LUT P3, RZ, R0, 0x20, RZ, 0xc0, !PT ;  /* 0x0000002000ff7812 */ /* 0x000fe4000786c0ff */
[----:B------:R-:W-:-:S02]  /*8c50*/  P2R R38, PR, RZ, 0x4 ;  /* 0x00000004ff267803 */ /* 0x000fc40000000000 */
[C---:B------:R-:W-:Y:S02]  /*8c60*/  LOP3.LUT P2, RZ, R0.reuse, 0x200, RZ, 0xc0, !PT ;  /* 0x0000020000ff7812 */ /* 0x040fe4000784c0ff */
[C---:B------:R-:W-:Y:S02]  /*8c70*/  LOP3.LUT P4, RZ, R0.reuse, 0x10, RZ, 0xc0, !PT ;  /* 0x0000001000ff7812 */ /* 0x040fe4000788c0ff */
[----:B------:R-:W0:Y:S01]  /*8c80*/  LDS R3, [UR4+0x44] ;  /* 0x00004404ff037984 */ /* 0x000e220008000800 */
[----:B------:R-:W-:Y:S02]  /*8c90*/  P2R R42, PR, RZ, 0x4 ;  /* 0x00000004ff2a7803 */ /* 0x000fe40000000000 */
[----:B------:R-:W-:-:S04]  /*8ca0*/  LOP3.LUT P2, RZ, R0, 0x400, RZ, 0xc0, !PT ;  /* 0x0000040000ff7812 */ /* 0x000fc8000784c0ff */
[----:B------:R-:W-:Y:S02]  /*8cb0*/  P2R R41, PR, RZ, 0x4 ;  /* 0x00000004ff297803 */ /* 0x000fe40000000000 */
[----:B------:R-:W-:-:S04]  /*8cc0*/  LOP3.LUT P2, RZ, R0, 0x800, RZ, 0xc0, !PT ;  /* 0x0000080000ff7812 */ /* 0x000fc8000784c0ff */
[----:B------:R-:W-:Y:S02]  /*8cd0*/  P2R R40, PR, RZ, 0x4 ;  /* 0x00000004ff287803 */ /* 0x000fe40000000000 */
[C---:B------:R-:W-:Y:S02]  /*8ce0*/  LOP3.LUT P2, RZ, R0.reuse, 0x1000, RZ, 0xc0, !PT ;  /* 0x0000100000ff7812 */ /* 0x040fe4000784c0ff */
[----:B0-----:R-:W-:Y:S02]  /*8cf0*/  SEL R3, R3, RZ, !P6 ;  /* 0x000000ff03037207 */ /* 0x001fe40007000000 */
[C---:B------:R-:W-:Y:S02]  /*8d00*/  LOP3.LUT P6, RZ, R0.reuse, 0x1, RZ, 0xc0, !PT ;  /* 0x0000000100ff7812 */ /* 0x040fe400078cc0ff */
[----:B------:R-:W-:Y:S02]  /*8d10*/  SEL R26, R3, RZ, P5 ;  /* 0x000000ff031a7207 */ /* 0x000fe40002800000 */
[----:B------:R-:W-:-:S03]  /*8d20*/  LOP3.LUT P5, RZ, R0, 0x2, RZ, 0xc0, !PT ;  /* 0x0000000200ff7812 */ /* 0x000fc600078ac0ff */
        /* <DEDUP_REMOVED lines=50> */
.L_x_118:
[----:B------:R-:W0:Y:S01]  /*9050*/  S2R R0, SR_TID.X ;  /* 0x0000000000007919 */ /* 0x000e220000002100 */
[----:B------:R-:W-:Y:S01]  /*9060*/  ISETP.NE.AND P4, PT, R47, RZ, PT ;  /* 0x000000ff2f00720c */ /* 0x000fe20003f85270 */
[----:B------:R-:W1:Y:S01]  /*9070*/  LDCU UR5, c[0x0][0x3b0] ;  /* 0x00007600ff0577ac */ /* 0x000e620008000800 */
[----:B------:R-:W-:Y:S01]  /*9080*/  ISETP.NE.AND P5, PT, R24, RZ, PT ;  /* 0x000000ff1800720c */ /* 0x000fe20003fa5270 */
[----:B------:R-:W2:Y:S01]  /*9090*/  S2R R41, SR_LANEID ;  /* 0x0000000000297919 */ /* 0x000ea20000000000 */
[----:B------:R-:W-:Y:S01]  /*90a0*/  ISETP.NE.AND P3, PT, R45, RZ, PT ;  /* 0x000000ff2d00720c */ /* 0x000fe20003f65270 */
[----:B------:R-:W-:Y:S01]  /*90b0*/  IMAD.IADD R3, R22, 0x1, R3 ;  /* 0x0000000116037824 */ /* 0x000fe200078e0203 */
[----:B------:R-:W-:Y:S01]  /*90c0*/  ISETP.NE.AND P0, PT, R44, RZ, PT ;  /* 0x000000ff2c00720c */ /* 0x000fe20003f05270 */
[----:B------:R-:W3:Y:S01]  /*90d0*/  LDCU.64 UR6, c[0x0][0x398] ;  /* 0x00007300ff0677ac */ /* 0x000ee20008000a00 */
[----:B------:R-:W-:Y:S02]  /*90e0*/  ISETP.NE.AND P2, PT, R46, RZ, PT ;  /* 0x000000ff2e00720c */ /* 0x000fe40003f45270 */
[----:B------:R-:W-:-:S02]  /*90f0*/  ISETP.NE.AND P1, PT, R35, RZ, PT ;  /* 0x000000ff2300720c */ /* 0x000fc40003f25270 */
[----:B------:R-:W-:Y:S02]  /*9100*/  SEL R22, R4, RZ, !P4 ;  /* 0x000000ff04167207 */ /* 0x000fe40006000000 */
[----:B------:R-:W-:Y:S02]  /*9110*/  SEL R33, R33, RZ, !P5 ;  /* 0x000000ff21217207 */ /* 0x000fe40006800000 */
[----:B------:R-:W-:Y:S02]  /*9120*/  ISETP.NE.AND P4, PT, R25, RZ, PT ;  /* 0x000000ff1900720c */ /* 0x000fe40003f85270 */
[----:B------:R-:W-:Y:S01]  /*9130*/  SEL R23, R5, RZ, !P3 ;  /* 0x000000ff05177207 */ /* 0x000fe20005800000 */
[----:B-1----:R-:W-:Y:S01]  /*9140*/  VIADD R4, R33, UR5 ;  /* 0x0000000521047c36 */ /* 0x002fe20008000000 */
[----:B------:R-:W-:Y:S01]  /*9150*/  BAR.SYNC.DEFER_BLOCKING 0x0 ;  /* 0x0000000000007b1d */ /* 0x000fe20000010000 */
[----:B------:R-:W-:Y:S01]  /*9160*/  SEL R26, R8, RZ, !P0 ;  /* 0x000000ff081a7207 */ /* 0x000fe20004000000 */
[----:B------:R-:W-:Y:S01]  /*9170*/  VIADD R5, R22, UR5 ;  /* 0x0000000516057c36 */ /* 0x000fe20008000000 */
[----:B------:R-:W-:-:S02]  /*9180*/  ISETP.NE.AND P5, PT, R34, RZ, PT ;  /* 0x000000ff2200720c */ /* 0x000fc40003fa5270 */
[----:B------:R-:W-:Y:S02]  /*9190*/  ISETP.NE.AND P3, PT, R57, RZ, PT ;  /* 0x000000ff3900720c */ /* 0x000fe40003f65270 */
[----:B------:R-:W-:Y:S01]  /*91a0*/  SEL R24, R6, RZ, !P2 ;  /* 0x000000ff06187207 */ /* 0x000fe20005000000 */
[----:B------:R-:W-:Y:S01]  /*91b0*/  VIADD R6, R23, UR5 ;  /* 0x0000000517067c36 */ /* 0x000fe20008000000 */
[----:B------:R-:W-:Y:S02]  /*91c0*/  SEL R25, R7, RZ, !P1 ;  /* 0x000000ff07197207 */ /* 0x000fe40004800000 */
[----:B------:R-:W-:Y:S01]  /*91d0*/  ISETP.NE.AND P0, PT, R54, RZ, PT ;  /* 0x000000ff3600720c */ /* 0x000fe20003f05270 */
[----:B------:R-:W-:Y:S01]  /*91e0*/  VIADD R7, R24, UR5 ;  /* 0x0000000518077c36 */ /* 0x000fe20008000000 */
[----:B------:R-:W-:Y:S01]  /*91f0*/  ISETP.NE.AND P6, PT, R31, RZ, PT ;  /* 0x000000ff1f00720c */ /* 0x000fe20003fc5270 */
[----:B------:R-:W-:Y:S01]  /*9200*/  VIADD R8, R25, UR5 ;  /* 0x0000000519087c36 */ /* 0x000fe20008000000 */
[----:B------:R-:W-:Y:S01]  /*9210*/  ISETP.NE.AND P2, PT, R56, RZ, PT ;  /* 0x000000ff3800720c */ /* 0x000fe20003f45270 */
[----:B--2---:R-:W-:Y:S01]  /*9220*/  IMAD R41, R41, 0x4c, R28 ;  /* 0x0000004c29297824 */ /* 0x004fe200078e021c */
[----:B------:R-:W-:-:S02]  /*9230*/  ISETP.NE.AND P1, PT, R55, RZ, PT ;  /* 0x000000ff3700720c */ /* 0x000fc40003f25270 */
[----:B------:R-:W-:Y:S02]  /*9240*/  SEL R29, R10, RZ, !P5 ;  /* 0x000000ff0a1d7207 */ /* 0x000fe40006800000 */
[----:B------:R-:W-:Y:S02]  /*9250*/  SEL R30, R11, RZ, !P4 ;  /* 0x000000ff0b1e7207 */ /* 0x000fe40006000000 */
        /* <DEDUP_REMOVED lines=11> */
[----:B------:R1:W-:Y:S01]  /*9310*/  STS.128 [R41], R4 ;  /* 0x0000000429007388 */ /* 0x0003e20000000c00 */
[----:B------:R-:W-:Y:S01]  /*9320*/  SEL R34, R13, RZ, !P2 ;  /* 0x000000ff0d227207 */ /* 0x000fe20005000000 */
[----:B------:R-:W-:Y:S01]  /*9330*/  VIADD R13, R31, UR5 ;  /* 0x000000051f0d7c36 */ /* 0x000fe20008000000 */
[----:B------:R-:W-:Y:S01]  /*9340*/  SEL R35, R14, RZ, !P1 ;  /* 0x000000ff0e237207 */ /* 0x000fe20004800000 */
[----:B------:R-:W-:Y:S01]  /*9350*/  STS.128 [R41+0x10], R8 ;  /* 0x0000100829007388 */ /* 0x000fe20000000c00 */
[----:B------:R-:W-:Y:S01]  /*9360*/  ISETP.NE.AND P0, PT, R32, RZ, PT ;  /* 0x000000ff2000720c */ /* 0x000fe20003f05270 */
[----:B------:R-:W-:Y:S01]  /*9370*/  VIADD R14, R34, UR5 ;  /* 0x00000005220e7c36 */ /* 0x000fe20008000000 */
[----:B------:R-:W-:Y:S01]  /*9380*/  ISETP.NE.AND P6, PT, R53, RZ, PT ;  /* 0x000000ff3500720c */ /* 0x000fe20003fc5270 */
[----:B------:R-:W-:Y:S01]  /*9390*/  VIADD R15, R35, UR5 ;  /* 0x00000005230f7c36 */ /* 0x000fe20008000000 */
[----:B------:R-:W-:-:S02]  /*93a0*/  ISETP.NE.AND P2, PT, R49, RZ, PT ;  /* 0x000000ff3100720c */ /* 0x000fc40003f45270 */
[----:B------:R-:W-:Y:S02]  /*93b0*/  ISETP.NE.AND P1, PT, R48, RZ, PT ;  /* 0x000000ff3000720c */ /* 0x000fe40003f25270 */
[----:B------:R-:W-:Y:S01]  /*93c0*/  SEL R38, R17, RZ, !P5 ;  /* 0x000000ff11267207 */ /* 0x000fe20006800000 */
[----:B------:R-:W-:Y:S01]  /*93d0*/  STS.128 [R41+0x20], R12 ;  /* 0x0000200c29007388 */ /* 0x000fe20000000c00 */
        /* <DEDUP_REMOVED lines=11> */
[----:B0-----:R-:W-:Y:S01]  /*9490*/  ISETP.NE.AND P0, PT, R0, RZ, PT ;  /* 0x000000ff0000720c */ /* 0x001fe20003f05270 */
[----:B------:R-:W-:Y:S01]  /*94a0*/  VIADD R17, R17, UR5 ;  /* 0x0000000511117c36 */ /* 0x000fe20008000000 */
[----:B------:R-:W0:Y:S01]  /*94b0*/  S2R R3, SR_CTAID.X ;  /* 0x0000000000037919 */ /* 0x000e220000002500 */
[----:B------:R-:W-:Y:S01]  /*94c0*/  VIADD R18, R18, UR5 ;  /* 0x0000000512127c36 */ /* 0x000fe20008000000 */
[C---:B-1----:R-:W-:Y:S01]  /*94d0*/  LOP3.LUT R6, R0.reuse, 0x1f, RZ, 0xc0, !PT ;  /* 0x0000001f00067812 */ /* 0x042fe200078ec0ff */
[----:B------:R-:W-:Y:S01]  /*94e0*/  STS.128 [R41+0x30], R36 ;  /* 0x0000302429007388 */ /* 0x000fe20000000c00 */
[----:B------:R-:W-:-:S03]  /*94f0*/  LOP3.LUT R45, R0, 0x3e0, RZ, 0xc0, !PT ;  /* 0x000003e0002d7812 */ /* 0x000fc600078ec0ff */
[----:B------:R-:W-:Y:S01]  /*9500*/  STS.128 [R41+0x40], R16 ;  /* 0x0000401029007388 */ /* 0x000fe20000000c00 */
[----:B------:R-:W-:-:S03]  /*9510*/  NOP ;  /* 0x0000000000007918 */ /* 0x000fc60000000000 */
[----:B------:R-:W-:Y:S01]  /*9520*/  LDS R21, [R28] ;  /* 0x000000001c157984 */ /* 0x000fe20000000800 */
[----:B------:R-:W-:-:S03]  /*9530*/  IMAD R49, R45, 0x14, R6 ;  /* 0x000000142d317824 */ /* 0x000fc600078e0206 */
[----:B------:R-:W-:Y:S01]  /*9540*/  LDS R23, [R28+0x80] ;  /* 0x000080001c177984 */ /* 0x000fe20000000800 */
[C---:B------:R-:W-:Y:S02]  /*9550*/  VIADD R51, R49.reuse, 0x80 ;  /* 0x0000008031337836 */ /* 0x040fe40000000000 */
[----:B------:R-:W-:Y:S01]  /*9560*/  VIADD R53, R49, 0xc0 ;  /* 0x000000c031357836 */ /* 0x000fe20000000000 */
[----:B------:R-:W-:Y:S04]  /*9570*/  LDS R5, [R28+0x100] ;  /* 0x000100001c057984 */ /* 0x000fe80000000800 */
[----:B------:R-:W-:Y:S04]  /*9580*/  LDS R7, [R28+0x180] ;  /* 0x000180001c077984 */ /* 0x000fe80000000800 */
[----:B------:R-:W-:Y:S01]  /*9590*/  LDS R9, [R28+0x200] ;  /* 0x000200001c097984 */ /* 0x000fe20000000800 */
[----:B0-----:R-:W-:-:S03]  /*95a0*/  IMAD R0, R3, 0x1180, RZ ;  /* 0x0000118003007824 */ /* 0x001fc600078e02ff */
        /* <DEDUP_REMOVED lines=15> */
[----:B------:R3:W-:Y:S01]  /*96a0*/  @!P0 STS [UR4+0x4600], R2 ;  /* 0x00460002ff008988 */ /* 0x0007e20008000804 */
[----:B------:R-:W-:Y:S01]  /*96b0*/  BAR.SYNC.DEFER_BLOCKING 0x0 ;  /* 0x0000000000007b1d */ /* 0x000fe20000010000 */
[----:B------:R-:W-:-:S05]  /*96c0*/  IADD3 R0, P0, PT, R0, R49, RZ ;  /* 0x0000003100007210 */ /* 0x000fca0007f1e0ff */
[----:B------:R-:W0:Y:S01]  /*96d0*/  S2R R20, SR_TID.X ;  /* 0x0000000000147919 */ /* 0x000e220000002100 */
[----:B------:R-:W1:Y:S01]  /*96e0*/  LDS R4, [UR4+0x4600] ;  /* 0x00460004ff047984 */ /* 0x000e620008000800 */
[C---:B0-----:R-:W-:Y:S02]  /*96f0*/  LOP3.LUT R3, R20.reuse, 0x3e0, RZ, 0xc0, !PT ;  /* 0x000003e014037812 */ /* 0x041fe400078ec0ff */
[----:B------:R-:W-:-:S05]  /*9700*/  LOP3.LUT R20, R20, 0x1f, RZ, 0xc0, !PT ;  /* 0x0000001f14147812 */ /* 0x000fca00078ec0ff */
[----:B------:R-:W-:Y:S02]  /*9710*/  IMAD R20, R3, 0x14, R20 ;  /* 0x0000001403147824 */ /* 0x000fe400078e0214 */
[----:B------:R-:W-:Y:S01]  /*9720*/  IMAD.X R3, RZ, RZ, RZ, P0 ;  /* 0x000000ffff037224 */ /* 0x000fe200000e06ff */
[----:B---3--:R-:W-:Y:S01]  /*9730*/  LEA R2, P0, R0, UR6, 0x2 ;  /* 0x0000000600027c11 */ /* 0x008fe2000f8010ff */
[C---:B------:R-:W-:Y:S02]  /*9740*/  VIADD R45, R20.reuse, 0x20 ;  /* 0x00000020142d7836 */ /* 0x040fe40000000000 */
[----:B------:R-:W-:Y:S01]  /*9750*/  VIADD R47, R20, 0x40 ;  /* 0x00000040142f7836 */ /* 0x000fe20000000000 */
[----:B------:R-:W-:Y:S02]  /*9760*/  LEA.HI.X R3, R0, UR7, R3, 0x2, P0 ;  /* 0x0000000700037c11 */ /* 0x000fe400080f1403 */
[-C--:B-1----:R-:W-:Y:S02]  /*9770*/  ISETP.GE.AND P5, PT, R49, R4.reuse, PT ;  /* 0x000000043100720c */ /* 0x082fe40003fa6270 */
[-C--:B------:R-:W-:Y:S01]  /*9780*/  ISETP.GE.AND P4, PT, R45, R4.reuse, PT ;  /* 0x000000042d00720c */ /* 0x080fe20003f86270 */
[C---:B------:R-:W-:Y:S01]  /*9790*/  VIADD R45, R20.reuse, 0x60 ;  /* 0x00000060142d7836 */ /* 0x040fe20000000000 */
[-C--:B------:R-:W-:Y:S01]  /*97a0*/  ISETP.GE.AND P3, PT, R47, R4.reuse, PT ;  /* 0x000000042f00720c */ /* 0x080fe20003f66270 */
[----:B------:R-:W-:Y:S01]  /*97b0*/  VIADD R47, R20, 0xa0 ;  /* 0x000000a0142f7836 */ /* 0x000fe20000000000 */
[----:B------:R-:W-:-:S02]  /*97c0*/  ISETP.GE.AND P1, PT, R51, R4, PT ;  /* 0x000000043300720c */ /* 0x000fc40003f26270 */
[-C--:B------:R-:W-:Y:S01]  /*97d0*/  ISETP.GE.AND P2, PT, R45, R4.reuse, PT ;  /* 0x000000042d00720c */ /* 0x080fe20003f46270 */
[C---:B------:R-:W-:Y:S01]  /*97e0*/  VIADD R45, R20.reuse, 0xe0 ;  /* 0x000000e0142d7836 */ /* 0x040fe20000000000 */
[-C--:B------:R-:W-:Y:S01]  /*97f0*/  ISETP.GE.AND P0, PT, R47, R4.reuse, PT ;  /* 0x000000042f00720c */ /* 0x080fe20003f06270 */
[C---:B------:R-:W-:Y:S01]  /*9800*/  VIADD R47, R20.reuse, 0x100 ;  /* 0x00000100142f7836 */ /* 0x040fe20000000000 */
[-C--:B------:R-:W-:Y:S01]  /*9810*/  ISETP.GE.AND P6, PT, R53, R4.reuse, PT ;  /* 0x000000043500720c */ /* 0x080fe20003fc6270 */
[----:B------:R0:W-:Y:S01]  /*9820*/  @!P5 STG.E desc[UR8][R2.64], R21 ;  /* 0x000000150200d986 */ /* 0x0001e2000c101908 */
[-C--:B------:R-:W-:Y:S01]  /*9830*/  ISETP.GE.AND P5, PT, R45, R4.reuse, PT ;  /* 0x000000042d00720c */ /* 0x080fe20003fa6270 */
[C---:B------:R-:W-:Y:S02]  /*9840*/  VIADD R45, R20.reuse, 0x120 ;  /* 0x00000120142d7836 */ /* 0x040fe40000000000 */
[----:B------:R1:W-:Y:S01]  /*9850*/  @!P4 STG.E desc[UR8][R2.64+0x80], R23 ;  /* 0x000080170200c986 */ /* 0x0003e2000c101908 */
[----:B------:R-:W-:Y:S01]  /*9860*/  ISETP.GE.AND P4, PT, R47, R4, PT ;  /* 0x000000042f00720c */ /* 0x000fe20003f86270 */
[----:B------:R-:W-:-:S02]  /*9870*/  VIADD R47, R20, 0x140 ;  /* 0x00000140142f7836 */ /* 0x000fc40000000000 */
[----:B------:R2:W-:Y:S01]  /*9880*/  @!P3 STG.E desc[UR8][R2.64+0x100], R5 ;  /* 0x000100050200b986 */ /* 0x0005e2000c101908 */
[-C--:B------:R-:W-:Y:S01]  /*9890*/  ISETP.GE.AND P3, PT, R45, R4.reuse, PT ;  /* 0x000000042d00720c */ /* 0x080fe20003f66270 */
[----:B------:R-:W-:Y:S02]  /*98a0*/  VIADD R45, R49, 0x160 ;  /* 0x00000160312d7836 */ /* 0x000fe40000000000 */
[----:B------:R3:W-:Y:S01]  /*98b0*/  @!P2 STG.E desc[UR8][R2.64+0x180], R7 ;  /* 0x000180070200a986 */ /* 0x0007e2000c101908 */
[-C--:B------:R-:W-:Y:S01]  /*98c0*/  ISETP.GE.AND P2, PT, R47, R4.reuse, PT ;  /* 0x000000042f00720c */ /* 0x080fe20003f46270 */
[----:B0-----:R-:W-:Y:S02]  /*98d0*/  VIADD R21, R49, 0x180 ;  /* 0x0000018031157836 */ /* 0x001fe40000000000 */
[----:B------:R0:W-:Y:S01]  /*98e0*/  @!P1 STG.E desc[UR8][R2.64+0x200], R9 ;  /* 0x0002000902009986 */ /* 0x0001e2000c101908 */
[----:B------:R-:W-:Y:S01]  /*98f0*/  ISETP.GE.AND P1, PT, R45, R4, PT ;  /* 0x000000042d00720c */ /* 0x000fe20003f26270 */
[----:B-1----:R-:W-:-:S02]  /*9900*/  VIADD R23, R49, 0x1a0 ;  /* 0x000001a031177836 */ /* 0x002fc40000000000 */
[C---:B--2---:R-:W-:Y:S01]  /*9910*/  VIADD R5, R20.reuse, 0x1e0 ;  /* 0x000001e014057836 */ /* 0x044fe20000000000 */
[----:B------:R0:W-:Y:S01]  /*9920*/  @!P0 STG.E desc[UR8][R2.64+0x280], R11 ;  /* 0x0002800b02008986 */ /* 0x0001e2000c101908 */
[-C--:B------:R-:W-:Y:S01]  /*9930*/  ISETP.GE.AND P0, PT, R21, R4.reuse, PT ;  /* 0x000000041500720c */ /* 0x080fe20003f06270 */
[----:B------:R-:W-:Y:S02]  /*9940*/  VIADD R21, R49, 0x1c0 ;  /* 0x000001c031157836 */ /* 0x000fe40000000000 */
[----:B------:R0:W-:Y:S01]  /*9950*/  @!P4 STG.E desc[UR8][R2.64+0x400], R17 ;  /* 0x000400110200c986 */ /* 0x0001e2000c101908 */
[-C--:B------:R-:W-:Y:S01]  /*9960*/  ISETP.GE.AND P4, PT, R5, R4.reuse, PT ;  /* 0x000000040500720c */ /* 0x080fe20003f86270 */
[C---:B------:R-:W-:Y:S02]  /*9970*/  VIADD R5, R49.reuse, 0x220 ;  /* 0x0000022031057836 */ /* 0x040fe40000000000 */
[C---:B---3--:R-:W-:Y:S01]  /*9980*/  VIADD R7, R49.reuse, 0x200 ;  /* 0x0000020031077836 */ /* 0x048fe20000000000 */
[----:B------:R0:W-:Y:S01]  /*9990*/  @!P2 STG.E desc[UR8][R2.64+0x500], R25 ;  /* 0x000500190200a986 */ /* 0x0001e2000c101908 */
[----:B------:R-:W-:Y:S01]  /*99a0*/  VIADD R49, R49, 0x240 ;  /* 0x0000024031317836 */ /* 0x000fe20000000000 */
[-C--:B------:R-:W-:Y:S01]  /*99b0*/  ISETP.GE.AND P2, PT, R5, R4.reuse, PT ;  /* 0x000000040500720c */ /* 0x080fe20003f46270 */
[----:B------:R-:W-:Y:S01]  /*99c0*/  VIADD R5, R20, 0x260 ;  /* 0x0000026014057836 */ /* 0x000fe20000000000 */
        /* <DEDUP_REMOVED lines=19> */
.L_x_105:
[----:B------:R-:W-:Y:S01]  /*9b00*/  BSSY B1, `(.L_x_130) ;  /* 0x0000006000017945 */ /* 0x000fe20003800000 */
[----:B------:R-:W-:Y:S01]  /*9b10*/  PLOP3.LUT P5, PT, P5, PT, PT, 0x8, 0x80 ;  /* 0x000000000080781c */ /* 0x000fe20002fae170 */
[----:B------:R-:W-:-:S12]  /*9b20*/  IMAD.MOV.U32 R60, RZ, RZ, -0x1 ;  /* 0xffffffffff3c7424 */ /* 0x000fd800078e00ff */
[----:B------:R-:W-:Y:S05]  /*9b30*/  WARPSYNC.COLLECTIVE R60, `(.L_x_131) ;  /* 0x000000003c087348 */ /* 0x000fea0003c00000 */
[----:B------:R-:W-:Y:S01]  /*9b40*/  VOTE.ANY P5, P5 ;  /* 0x0000000000ff7806 */ /* 0x000fe200028a0100 */
[----:B------:R-:W-:-:S12]  /*9b50*/  ENDCOLLECTIVE ;  /* 0x000000000000791b */ /* 0x000fd80003800000 */
.L_x_131:
[----:B------:R-:W-:Y:S05]  /*9b60*/  BSYNC B1 ;  /* 0x0000000000017941 */ /* 0x000fea0003800000 */
.L_x_130:
[----:B------:R-:W-:Y:S05]  /*9b70*/  BRA `(.L_x_132) ;  /* 0xffffff8c00e07947 */ /* 0x000fea000383ffff */
.L_x_107:
[----:B------:R-:W0:Y:S01]  /*9b80*/  S2R R57, SR_GEMASK ;  /* 0x0000000000397919 */ /* 0x000e220000003c00 */
[----:B------:R-:W-:Y:S01]  /*9b90*/  ISETP.NE.U32.AND P0, PT, R46, 0x65, PT ;  /* 0x000000652e00780c */ /* 0x000fe20003f05070 */
[----:B------:R-:W-:Y:S01]  /*9ba0*/  BSSY B1, `(.L_x_133) ;  /* 0x0000008000017945 */ /* 0x000fe20003800000 */
[----:B------:R-:W-:Y:S01]  /*9bb0*/  IMAD.IADD R63, R63, 0x1, R62 ;  /* 0x000000013f3f7824 */ /* 0x000fe200078e023e */
[----:B------:R-:W-:Y:S01]  /*9bc0*/  PLOP3.LUT P5, PT, P5, PT, PT, 0x8, 0x80 ;  /* 0x000000000080781c */ /* 0x000fe20002fae170 */
[----:B------:R-:W-:Y:S01]  /*9bd0*/  IMAD.MOV.U32 R60, RZ, RZ, -0x1 ;  /* 0xffffffffff3c7424 */ /* 0x000fe200078e00ff */
[----:B------:R-:W-:-:S13]  /*9be0*/  ISETP.NE.AND.EX P0, PT, R47, RZ, PT, P0 ;  /* 0x000000ff2f00720c */ /* 0x000fda0003f05300 */
[----:B0-----:R-:W-:Y:S05]  /*9bf0*/  WARPSYNC.COLLECTIVE R60, `(.L_x_134) ;  /* 0x000000003c087348 */ /* 0x001fea0003c00000 */
[----:B------:R-:W-:Y:S01]  /*9c00*/  VOTE.ANY R60, PT, P5 ;  /* 0x00000000003c7806 */ /* 0x000fe200028e0100 */
[----:B0-----:R-:W-:Y:S06]  /*9c10*/  ENDCOLLECTIVE ;  /* 0x000000000000791b */ /* 0x001fec0003800000 */
.L_x_134:
[----:B------:R-:W-:Y:S05]  /*9c20*/  BSYNC B1 ;  /* 0x0000000000017941 */ /* 0x000fea0003800000 */
.L_x_133:
[----:B------:R-:W-:Y:S01]  /*9c30*/  LOP3.LUT R60, R60, 0x80000000, R57, 0xec, !PT ;  /* 0x800000003c3c7812 */ /* 0x000fe200078eec39 */
[----:B------:R-:W-:Y:S01]  /*9c40*/  IMAD.MOV.U32 R65, RZ, RZ, R44 ;  /* 0x000000ffff417224 */ /* 0x000fe200078e002c */
[----:B------:R-:W-:Y:S01]  /*9c50*/  ISETP.NE.AND P2, PT, R44, RZ, PT ;  /* 0x000000ff2c00720c */ /* 0x000fe20003f45270 */
        /* <DEDUP_REMOVED lines=9> */
.L_x_135:
[-C--:B------:R-:W-:Y:S02]  /*9cf0*/  ISETP.GE.AND P1, PT, R56, R59.reuse, PT ;  /* 0x0000003b3800720c */ /* 0x080fe40003f26270 */
[----:B------:R-:W-:Y:S01]  /*9d00*/  ISETP.GT.AND P3, PT, R46, R59, PT ;  /* 0x0000003b2e00720c */ /* 0x000fe20003f64270 */
[----:B------:R-:W-:Y:S02]  /*9d10*/  IMAD.MOV.U32 R65, RZ, RZ, R45 ;  /* 0x000000ffff417224 */ /* 0x000fe400078e002d */
[----:B------:R-:W-:-:S10]  /*9d20*/  IMAD.MOV.U32 R54, RZ, RZ, R66 ;  /* 0x000000ffff367224 */ /* 0x000fd400078e0042 */
[----:B------:R-:W-:Y:S05]  /*9d30*/  WARPSYNC.COLLECTIVE R60, `(.L_x_136) ;  /* 0x000000003c087348 */ /* 0x000fea0003c00000 */
[----:B------:R0:W1:Y:S02]  /*9d40*/  SHFL.DOWN P5, R66, R65, R58, R59 ;  /* 0x0800003a41427389 */ /* 0x00006400000a003b */
[----:B01----:R-:W-:Y:S05]  /*9d50*/  ENDCOLLECTIVE ;  /* 0x000000000000791b */ /* 0x003fea0003800000 */
.L_x_136:
[----:B------:R-:W-:Y:S01]  /*9d60*/  SEL R47, R54, RZ, !P1 ;  /* 0x000000ff362f7207 */ /* 0x000fe20004800000 */
[----:B------:R-:W-:Y:S01]  /*9d70*/  IMAD.MOV.U32 R58, RZ, RZ, 0x2 ;  /* 0x00000002ff3a7424 */ /* 0x000fe200078e00ff */
[----:B------:R-:W-:-:S04]  /*9d80*/  SEL R66, R66, RZ, !P2 ;  /* 0x000000ff42427207 */ /* 0x000fc80005000000 */
[----:B------:R-:W-:Y:S02]  /*9d90*/  SEL R61, R66, RZ, !P1 ;  /* 0x000000ff423d7207 */ /* 0x000fe40004800000 */
[----:B------:R-:W-:Y:S01]  /*9da0*/  LOP3.LUT P1, R54, R47, RZ, R44, 0xfa, !PT ;  /* 0x000000ff2f367212 */ /* 0x000fe2000782fa2c */
[----:B------:R-:W-:Y:S02]  /*9db0*/  VIADD R44, R56, 0x2 ;  /* 0x00000002382c7836 */ /* 0x000fe40000000000 */
[----:B------:R-:W-:Y:S02]  /*9dc0*/  IMAD.IADD R52, R45, 0x1, R61 ;  /* 0x000000012d347824 */ /* 0x000fe400078e023d */
[----:B------:R-:W-:Y:S01]  /*9dd0*/  IMAD.MOV.U32 R65, RZ, RZ, R54 ;  /* 0x000000ffff417224 */ /* 0x000fe200078e0036 */
[----:B------:R-:W-:-:S13]  /*9de0*/  ISETP.GT.AND P2, PT, R44, R59, PT ;  /* 0x0000003b2c00720c */ /* 0x000fda0003f44270 */
[----:B------:R-:W-:Y:S05]  /*9df0*/  WARPSYNC.COLLECTIVE R60, `(.L_x_137) ;  /* 0x000000003c087348 */ /* 0x000fea0003c00000 */
[----:B------:R0:W1:Y:S02]  /*9e00*/  SHFL.DOWN P5, R66, R65, R58, R59 ;  /* 0x0800003a41427389 */ /* 0x00006400000a003b */
[----:B01----:R-:W-:Y:S05]  /*9e10*/  ENDCOLLECTIVE ;  /* 0x000000000000791b */ /* 0x003fea0003800000 */
.L_x_137:
[----:B------:R-:W-:Y:S02]  /*9e20*/  IMAD.MOV.U32 R65, RZ, RZ, R52 ;  /* 0x000000ffff417224 */ /* 0x000fe400078e0034 */
[----:B------:R-:W-:-:S07]  /*9e30*/  IMAD.MOV.U32 R61, RZ, RZ, R66 ;  /* 0x000000ffff3d7224 */ /* 0x000fce00078e0042 */
[----:B------:R-:W-:Y:S05]  /*9e40*/  WARPSYNC.COLLECTIVE R60, `(.L_x_138) ;  /* 0x000000003c087348 */ /* 0x000fea0003c00000 */
[----:B------:R0:W1:Y:S02]  /*9e50*/  SHFL.DOWN P5, R66, R65, R58, R59 ;  /* 0x0800003a41427389 */ /* 0x00006400000a003b */
[----:B01----:R-:W-:Y:S05]  /*9e60*/  ENDCOLLECTIVE ;  /* 0x000000000000791b */ /* 0x003fea0003800000 */
.L_x_138:
[----:B------:R-:W-:Y:S01]  /*9e70*/  SEL R61, R61, RZ, !P2 ;  /* 0x000000ff3d3d7207 */ /* 0x000fe20005000000 */
[----:B------:R-:W-:Y:S01]  /*9e80*/  IMAD.MOV.U32 R58, RZ, RZ, 0x4 ;  /* 0x00000004ff3a7424 */ /* 0x000fe200078e00ff */
[----:B------:R-:W-:-:S04]  /*9e90*/  SEL R66, R66, RZ, !P1 ;  /* 0x000000ff42427207 */ /* 0x000fc80004800000 */
[----:B------:R-:W-:-:S05]  /*9ea0*/  SEL R45, R66, RZ, !P2 ;  /* 0x000000ff422d7207 */ /* 0x000fca0005000000 */
[----:B------:R-:W-:Y:S01]  /*9eb0*/  IMAD.IADD R44, R52, 0x1, R45 ;  /* 0x00000001342c7824 */ /* 0x000fe200078e022d */
[----:B------:R-:W-:-:S05]  /*9ec0*/  LOP3.LUT P2, R52, R54, RZ, R61, 0xfa, !PT ;  /* 0x000000ff36347212 */ /* 0x000fca000784fa3d */
[----:B------:R-:W-:-:S08]  /*9ed0*/  IMAD.MOV.U32 R65, RZ, RZ, R52 ;  /* 0x000000ffff417224 */ /* 0x000fd000078e0034 */
[----:B------:R-:W-:Y:S05]  /*9ee0*/  WARPSYNC.COLLECTIVE R60, `(.L_x_139) ;  /* 0x000000003c087348 */ /* 0x000fea0003c00000 */
[----:B------:R0:W1:Y:S02]  /*9ef0*/  SHFL.DOWN P5, R66, R65, R58, R59 ;  /* 0x0800003a41427389 */ /* 0x00006400000a003b */
[----:B01----:R-:W-:Y:S05]  /*9f00*/  ENDCOLLECTIVE ;  /* 0x000000000000791b */ /* 0x003fea0003800000 */
.L_x_139:
[----:B------:R-:W-:Y:S01]  /*9f10*/  IMAD.MOV.U32 R65, RZ, RZ, R44 ;  /* 0x000000ffff417224 */ /* 0x000fe200078e002c */
[----:B------:R-:W-:-:S07]  /*9f20*/  SEL R45, R66, RZ, !P3 ;  /* 0x000000ff422d7207 */ /* 0x000fce0005800000 */
[----:B------:R-:W-:Y:S05]  /*9f30*/  WARPSYNC.COLLECTIVE R60, `(.L_x_140) ;  /* 0x000000003c087348 */ /* 0x000fea0003c00000 */
[----:B------:R0:W1:Y:S02]  /*9f40*/  SHFL.DOWN P5, R66, R65, R58, R59 ;  /* 0x0800003a41427389 */ /* 0x00006400000a003b */
[----:B01----:R-:W-:Y:S05]  /*9f50*/  ENDCOLLECTIVE ;  /* 0x000000000000791b */ /* 0x003fea0003800000 */
.L_x_140:
[----:B------:R-:W-:-:S05]  /*9f60*/  LOP3.LUT P1, R68, R52, RZ, R45, 0xfa, !PT ;  /* 0x000000ff34447212 */ /* 0x000fca000782fa2d */
[----:B------:R-:W-:Y:S02]  /*9f70*/  IMAD.MOV.U32 R65, RZ, RZ, R68 ;  /* 0x000000ffff417224 */ /* 0x000fe400078e0044 */
[----:B------:R-:W-:Y:S02]  /*9f80*/  IMAD.MOV.U32 R58, RZ, RZ, 0x8 ;  /* 0x00000008ff3a7424 */ /* 0x000fe400078e00ff */
[----:B------:R-:W-:-:S07]  /*9f90*/  IMAD.MOV.U32 R45, RZ, RZ, R66 ;  /* 0x000000ffff2d7224 */ /* 0x000fce00078e0042 */
[----:B------:R-:W-:Y:S05]  /*9fa0*/  WARPSYNC.COLLECTIVE R60, `(.L_x_141) ;  /* 0x000000003c087348 */ /* 0x000fea0003c00000 */
[----:B------:R0:W1:Y:S02]  /*9fb0*/  SHFL.DOWN P5, R66, R65, R58, R59 ;  /* 0x0800003a41427389 */ /* 0x00006400000a003b */
[----:B01----:R-:W-:Y:S05]  /*9fc0*/  ENDCOLLECTIVE ;  /* 0x000000000000791b */ /* 0x003fea0003800000 */
.L_x_141:
[----:B------:R-:W-:-:S04]  /*9fd0*/  SEL R45, R45, RZ, !P2 ;  /* 0x000000ff2d2d7207 */ /* 0x000fc80005000000 */
[----:B------:R-:W-:-:S05]  /*9fe0*/  SEL R45, R45, RZ, !P3 ;  /* 0x000000ff2d2d7207 */ /* 0x000fca0005800000 */
[----:B------:R-:W-:Y:S02]  /*9ff0*/  IMAD.IADD R64, R44, 0x1, R45 ;  /* 0x000000012c407824 */ /* 0x000fe400078e022d */
[----:B------:R-:W-:Y:S02]  /*a000*/  VIADD R44, R56, 0x8 ;  /* 0x00000008382c7836 */ /* 0x000fe40000000000 */
[----:B------:R-:W-:-:S03]  /*a010*/  IMAD.MOV.U32 R65, RZ, RZ, R64 ;  /* 0x000000ffff417224 */ /* 0x000fc600078e0040 */
[----:B------:R-:W-:Y:S01]  /*a020*/  ISETP.GT.AND P3, PT, R44, R59, PT ;  /* 0x0000003b2c00720c */ /* 0x000fe20003f64270 */
[----:B------:R-:W-:-:S03]  /*a030*/  VIADD R44, R56, 0x10 ;  /* 0x00000010382c7836 */ /* 0x000fc60000000000 */
[----:B------:R-:W-:-:S09]  /*a040*/  SEL R45, R66, RZ, !P3 ;  /* 0x000000ff422d7207 */ /* 0x000fd20005800000 */
[----:B------:R-:W-:Y:S05]  /*a050*/  WARPSYNC.COLLECTIVE R60, `(.L_x_142) ;  /* 0x000000003c087348 */ /* 0x000fea0003c00000 */
[----:B------:R0:W1:Y:S02]  /*a060*/  SHFL.DOWN P5, R66, R65, R58, R59 ;  /* 0x0800003a41427389 */ /* 0x00006400000a003b */
[----:B01----:R-:W-:Y:S05]  /*a070*/  ENDCOLLECTIVE ;  /* 0x000000000000791b */ /* 0x003fea0003800000 */
.L_x_142:
[----:B------:R-:W-:-:S05]  /*a080*/  LOP3.LUT P2, R52, R68, RZ, R45, 0xfa, !PT ;  /* 0x000000ff44347212 */ /* 0x000fca000784fa2d */
[----:B------:R-:W-:Y:S02]  /*a090*/  IMAD.MOV.U32 R65, RZ, RZ, R52 ;  /* 0x000000ffff417224 */ /* 0x000fe400078e0034 */
[----:B------:R-:W-:Y:S02]  /*a0a0*/  IMAD.MOV.U32 R58, RZ, RZ, 0x10 ;  /* 0x00000010ff3a7424 */ /* 0x000fe400078e00ff */
[----:B------:R-:W-:-:S07]  /*a0b0*/  IMAD.MOV.U32 R54, RZ, RZ, R66 ;  /* 0x000000ffff367224 */ /* 0x000fce00078e0042 */
[----:B------:R-:W-:Y:S05]  /*a0c0*/  WARPSYNC.COLLECTIVE R60, `(.L_x_143) ;  /* 0x000000003c087348 */ /* 0x000fea0003c00000 */
[----:B------:R0:W1:Y:S02]  /*a0d0*/  SHFL.DOWN P5, R66, R65, R58, R59 ;  /* 0x0800003a41427389 */ /* 0x00006400000a003b */
[----:B01----:R-:W-:Y:S05]  /*a0e0*/  ENDCOLLECTIVE ;  /* 0x000000000000791b */ /* 0x003fea0003800000 */
.L_x_143:
[----:B------:R-:W-:Y:S02]  /*a0f0*/  SEL R54, R54, RZ, !P1 ;  /* 0x000000ff36367207 */ /* 0x000fe40004800000 */
[----:B------:R-:W-:Y:S02]  /*a100*/  ISETP.GT.AND P1, PT, R44, R59, PT ;  /* 0x0000003b2c00720c */ /* 0x000fe40003f24270 */
[----:B------:R-:W-:-:S05]  /*a110*/  SEL R45, R54, RZ, !P3 ;  /* 0x000000ff362d7207 */ /* 0x000fca0005800000 */
[----:B------:R-:W-:-:S04]  /*a120*/  IMAD.IADD R54, R64, 0x1, R45 ;  /* 0x0000000140367824 */ /* 0x000fc800078e022d */
[----:B------:R-:W-:Y:S02]  /*a130*/  IMAD.MOV.U32 R65, RZ, RZ, R54 ;  /* 0x000000ffff417224 */ /* 0x000fe400078e0036 */
[----:B------:R-:W-:-:S07]  /*a140*/  IMAD.MOV.U32 R64, RZ, RZ, R66 ;  /* 0x000000ffff407224 */ /* 0x000fce00078e0042 */
[----:B------:R-:W-:Y:S05]  /*a150*/  WARPSYNC.COLLECTIVE R60, `(.L_x_144) ;  /* 0x000000003c087348 */ /* 0x000fea0003c00000 */
[----:B------:R0:W1:Y:S02]  /*a160*/  SHFL.DOWN P5, R66, R65, R58, R59 ;  /* 0x0800003a41427389 */ /* 0x00006400000a003b */
[----:B01----:R-:W-:Y:S05]  /*a170*/  ENDCOLLECTIVE ;  /* 0x000000000000791b */ /* 0x003fea0003800000 */
.L_x_144:
[----:B------:R-:W-:-:S04]  /*a180*/  SEL R45, R64, RZ, !P1 ;  /* 0x000000ff402d7207 */ /* 0x000fc80004800000 */
[----:B------:R-:W-:Y:S02]  /*a190*/  LOP3.LUT R52, R45, R52, RZ, 0xfc, !PT ;  /* 0x000000342d347212 */ /* 0x000fe400078efcff */
[----:B------:R-:W-:Y:S02]  /*a1a0*/  SEL R66, R66, RZ, !P2 ;  /* 0x000000ff42427207 */ /* 0x000fe40005000000 */
[----:B------:R-:W-:Y:S02]  /*a1b0*/  PLOP3.LUT P5, PT, P0, PT, PT, 0x80, 0x8 ;  /* 0x000000000008781c */ /* 0x000fe400007af070 */
[----:B------:R-:W-:-:S05]  /*a1c0*/  SEL R45, R66, RZ, !P1 ;  /* 0x000000ff422d7207 */ /* 0x000fca0004800000 */
[----:B------:R-:W-:Y:S02]  /*a1d0*/  IMAD.IADD R54, R54, 0x1, R45 ;  /* 0x0000000136367824 */ /* 0x000fe400078e022d */
[----:B------:R-:W0:Y:S05]  /*a1e0*/  LDC.64 R44, c[0x0][0x3a0] ;  /* 0x0000e800ff2c7b82 */ /* 0x000e2a0000000a00 */
[----:B0-----:R-:W-:Y:S05]  /*a1f0*/  WARPSYNC.COLLECTIVE R60, `(.L_x_145) ;  /* 0x000000003c087348 */ /* 0x001fea0003c00000 */
[----:B------:R-:W-:Y:S01]  /*a200*/  VOTE.ALL P5, P5 ;  /* 0x0000000000ff7806 */ /* 0x000fe200028a0000 */
[----:B0-----:R-:W-:-:S12]  /*a210*/  ENDCOLLECTIVE ;  /* 0x000000000000791b */ /* 0x001fd80003800000 */
.L_x_145:
[----:B------:R-:W-:-:S05]  /*a220*/  IADD3 R61, P1, PT, R44, 0x200, RZ ;  /* 0x000002002c3d7810 */ /* 0x000fca0007f3e0ff */
[----:B------:R-:W-:Y:S01]  /*a230*/  IMAD.X R62, RZ, RZ, R45, P1 ;  /* 0x000000ffff3e7224 */ /* 0x000fe200008e062d */
[----:B------:R-:W-:Y:S07]  /*a240*/  BRA `(.L_x_146) ;  /* 0xffffff8c002c7947 */ /* 0x000fee000383ffff */
.L_x_109:
[----:B------:R-:W-:Y:S01]  /*a250*/  BSSY B1, `(.L_x_147) ;  /* 0x0000006000017945 */ /* 0x000fe20003800000 */
[----:B------:R-:W-:Y:S01]  /*a260*/  PLOP3.LUT P5, PT, P5, PT, PT, 0x8, 0x80 ;  /* 0x000000000080781c */ /* 0x000fe20002fae170 */
[----:B------:R-:W-:-:S12]  /*a270*/  IMAD.MOV.U32 R60, RZ, RZ, -0x1 ;  /* 0xffffffffff3c7424 */ /* 0x000fd800078e00ff */
[----:B------:R-:W-:Y:S05]  /*a280*/  WARPSYNC.COLLECTIVE R60, `(.L_x_148) ;  /* 0x000000003c087348 */ /* 0x000fea0003c00000 */
[----:B------:R-:W-:Y:S01]  /*a290*/  VOTE.ANY P5, P5 ;  /* 0x0000000000ff7806 */ /* 0x000fe200028a0100 */
[----:B------:R-:W-:-:S12]  /*a2a0*/  ENDCOLLECTIVE ;  /* 0x000000000000791b */ /* 0x000fd80003800000 */
.L_x_148:
[----:B------:R-:W-:Y:S05]  /*a2b0*/  BSYNC B1 ;  /* 0x0000000000017941 */ /* 0x000fea0003800000 */
.L_x_147:
[----:B------:R-:W-:Y:S05]  /*a2c0*/  BRA `(.L_x_149) ;  /* 0xffffff8c009c7947 */ /* 0x000fea000383ffff */
.L_x_111:
[----:B------:R-:W-:Y:S01]  /*a2d0*/  BSSY B1, `(.L_x_150) ;  /* 0x0000006000017945 */ /* 0x000fe20003800000 */
[----:B------:R-:W-:Y:S01]  /*a2e0*/  PLOP3.LUT P5, PT, P5, PT, PT, 0x8, 0x80 ;  /* 0x000000000080781c */ /* 0x000fe20002fae170 */
[----:B------:R-:W-:-:S12]  /*a2f0*/  IMAD.MOV.U32 R60, RZ, RZ, -0x1 ;  /* 0xffffffffff3c7424 */ /* 0x000fd800078e00ff */
[----:B------:R-:W-:Y:S05]  /*a300*/  WARPSYNC.COLLECTIVE R60, `(.L_x_151) ;  /* 0x000000003c087348 */ /* 0x000fea0003c00000 */
[----:B------:R-:W-:Y:S01]  /*a310*/  VOTE.ANY R60, PT, P5 ;  /* 0x00000000003c7806 */ /* 0x000fe200028e0100 */
[----:B------:R-:W-:Y:S06]  /*a320*/  ENDCOLLECTIVE ;  /* 0x000000000000791b */ /* 0x000fec0003800000 */
.L_x_151:
[----:B------:R-:W-:Y:S05]  /*a330*/  BSYNC B1 ;  /* 0x0000000000017941 */ /* 0x000fea0003800000 */
.L_x_150:
        /* <DEDUP_REMOVED lines=12> */
.L_x_152:
[----:B------:R-:W-:Y:S01]  /*a400*/  ISETP.GE.AND P0, PT, R56, R59, PT ;  /* 0x0000003b3800720c */ /* 0x000fe20003f06270 */
[----:B------:R-:W-:Y:S02]  /*a410*/  IMAD.MOV.U32 R65, RZ, RZ, R45 ;  /* 0x000000ffff417224 */ /* 0x000fe400078e002d */
[----:B------:R-:W-:-:S10]  /*a420*/  IMAD.MOV.U32 R68, RZ, RZ, R66 ;  /* 0x000000ffff447224 */ /* 0x000fd400078e0042 */
[----:B------:R-:W-:Y:S05]  /*a430*/  WARPSYNC.COLLECTIVE R60, `(.L_x_153) ;  /* 0x000000003c087348 */ /* 0x000fea0003c00000 */
[----:B------:R0:W1:Y:S02]  /*a440*/  SHFL.DOWN P5, R66, R65, R58, R59 ;  /* 0x0800003a41427389 */ /* 0x00006400000a003b */
[----:B01----:R-:W-:Y:S05]  /*a450*/  ENDCOLLECTIVE ;  /* 0x000000000000791b */ /* 0x003fea0003800000 */
.L_x_153:
[----:B------:R-:W-:Y:S01]  /*a460*/  SEL R69, R68, RZ, !P0 ;  /* 0x000000ff44457207 */ /* 0x000fe20004000000 */
[----:B------:R-:W-:Y:S01]  /*a470*/  IMAD.MOV.U32 R58, RZ, RZ, 0x2 ;  /* 0x00000002ff3a7424 */ /* 0x000fe200078e00ff */
[----:B------:R-:W-:Y:S02]  /*a480*/  SEL R66, R66, RZ, !P1 ;  /* 0x000000ff42427207 */ /* 0x000fe40004800000 */
[----:B------:R-:W-:Y:S01]  /*a490*/  LOP3.LUT P1, R69, R69, RZ, R44, 0xfa, !PT ;  /* 0x000000ff45457212 */ /* 0x000fe2000782fa2c */
[----:B------:R-:W-:Y:S01]  /*a4a0*/  VIADD R44, R56, 0x2 ;  /* 0x00000002382c7836 */ /* 0x000fe20000000000 */
[----:B------:R-:W-:-:S03]  /*a4b0*/  SEL R67, R66, RZ, !P0 ;  /* 0x000000ff42437207 */ /* 0x000fc60004000000 */
[----:B------:R-:W-:Y:S01]  /*a4c0*/  IMAD.MOV.U32 R65, RZ, RZ, R69 ;  /* 0x000000ffff417224 */ /* 0x000fe200078e0045 */
[----:B------:R-:W-:Y:S01]  /*a4d0*/  ISETP.GT.AND P0, PT, R44, R59, PT ;  /* 0x0000003b2c00720c */ /* 0x000fe20003f04270 */
[----:B------:R-:W-:-:S12]  /*a4e0*/  IMAD.IADD R67, R45, 0x1, R67 ;  /* 0x000000012d437824 */ /* 0x000fd800078e0243 */
[----:B------:R-:W-:Y:S05]  /*a4f0*/  WARPSYNC.COLLECTIVE R60, `(.L_x_154) ;  /* 0x000000003c087348 */ /* 0x000fea0003c00000 */
[----:B------:R0:W1:Y:S02]  /*a500*/  SHFL.DOWN P5, R66, R65, R58, R59 ;  /* 0x0800003a41427389 */ /* 0x00006400000a003b */
[----:B01----:R-:W-:Y:S05]  /*a510*/  ENDCOLLECTIVE ;  /* 0x000000000000791b */ /* 0x003fea0003800000 */
.L_x_154:
[----:B------:R-:W-:Y:S02]  /*a520*/  IMAD.MOV.U32 R65, RZ, RZ, R67 ;  /* 0x000000ffff417224 */ /* 0x000fe400078e0043 */
[----:B------:R-:W-:-:S07]  /*a530*/  IMAD.MOV.U32 R45, RZ, RZ, R66 ;  /* 0x000000ffff2d7224 */ /* 0x000fce00078e0042 */
[----:B------:R-:W-:Y:S05]  /*a540*/  WARPSYNC.COLLECTIVE R60, `(.L_x_155) ;  /* 0x000000003c087348 */ /* 0x000fea0003c00000 */
[----:B------:R0:W1:Y:S02]  /*a550*/  SHFL.DOWN P5, R66, R65, R58, R59 ;  /* 0x0800003a41427389 */ /* 0x00006400000a003b */
[----:B01----:R-:W-:Y:S05]  /*a560*/  ENDCOLLECTIVE ;  /* 0x000000000000791b */ /* 0x003fea0003800000 */
.L_x_155:
[----:B------:R-:W-:Y:S01]  /*a570*/  SEL R44, R45, RZ, !P0 ;  /* 0x000000ff2d2c7207 */ /* 0x000fe20004000000 */
[----:B------:R-:W-:Y:S01]  /*a580*/  IMAD.MOV.U32 R58, RZ, RZ, 0x4 ;  /* 0x00000004ff3a7424 */ /* 0x000fe200078e00ff */
[----:B------:R-:W-:-:S04]  /*a590*/  SEL R66, R66, RZ, !P1 ;  /* 0x000000ff42427207 */ /* 0x000fc80004800000 */
[----:B------:R-:W-:-:S05]  /*a5a0*/  SEL R66, R66, RZ, !P0 ;  /* 0x000000ff42427207 */ /* 0x000fca0004000000 */
[----:B------:R-:W-:Y:S01]  /*a5b0*/  IMAD.IADD R68, R67, 0x1, R66 ;  /* 0x0000000143447824 */ /* 0x000fe200078e0242 */
[----:B------:R-:W-:Y:S01]  /*a5c0*/  LOP3.LUT P1, R67, R69, RZ, R44, 0xfa, !PT ;  /* 0x000000ff45437212 */ /* 0x000fe2000782fa2c */
[----:B------:R-:W-:-:S04]  /*a5d0*/  VIADD R44, R56, 0x4 ;  /* 0x00000004382c7836 */ /* 0x000fc80000000000 */
[----:B------:R-:W-:Y:S01]  /*a5e0*/  IMAD.MOV.U32 R65, RZ, RZ, R67 ;  /* 0x000000ffff417224 */ /* 0x000fe200078e0043 */
[----:B------:R-:W-:-:S13]  /*a5f0*/  ISETP.GT.AND P0, PT, R44, R59, PT ;  /* 0x0000003b2c00720c */ /* 0x000fda0003f04270 */
[----:B------:R-:W-:Y:S05]  /*a600*/  WARPSYNC.COLLECTIVE R60, `(.L_x_156) ;  /* 0x000000003c087348 */ /* 0x000fea0003c00000 */
[----:B------:R0:W1:Y:S02]  /*a610*/  SHFL.DOWN P5, R66, R65, R58, R59 ;  /* 0x0800003a41427389 */ /* 0x00006400000a003b */
[----:B01----:R-:W-:Y:S05]  /*a620*/  ENDCOLLECTIVE ;  /* 0x000000000000791b */ /* 0x003fea0003800000 */
.L_x_156:
[----:B------:R-:W-:Y:S01]  /*a630*/  IMAD.MOV.U32 R65, RZ, RZ, R68 ;  /* 0x000000ffff417224 */ /* 0x000fe200078e0044 */
[----:B------:R-:W-:-:S04]  /*a640*/  SEL R66, R66, RZ, !P0 ;  /* 0x000000ff42427207 */ /* 0x000fc80004000000 */
[----:B------:R-:W-:-:S13]  /*a650*/  LOP3.LUT P2, R45, R67, RZ, R66, 0xfa, !PT ;  /* 0x000000ff432d7212 */ /* 0x000fda000784fa42 */
[----:B------:R-:W-:Y:S05]  /*a660*/  WARPSYNC.COLLECTIVE R60, `(.L_x_157) ;  /* 0x000000003c087348 */ /* 0x000fea0003c00000 */
[----:B------:R0:W1:Y:S02]  /*a670*/  SHFL.DOWN P5, R66, R65, R58, R59 ;  /* 0x0800003a41427389 */ /* 0x00006400000a003b */
[----:B01----:R-:W-:Y:S05]  /*a680*/  ENDCOLLECTIVE ;  /* 0x000000000000791b */ /* 0x003fea0003800000 */
.L_x_157:
[----:B------:R-:W-:Y:S02]  /*a690*/  IMAD.MOV.U32 R65, RZ, RZ, R45 ;  /* 0x000000ffff417224 */ /* 0x000fe400078e002d */
[----:B------:R-:W-:Y:S02]  /*a6a0*/  IMAD.MOV.U32 R58, RZ, RZ, R66 ;  /* 0x000000ffff3a7224 */ /* 0x000fe400078e0042 */
[----:B------:R-:W-:-:S03]  /*a6b0*/  VIADD R66, R56, 0x8 ;  /* 0x0000000838427836 */ /* 0x000fc60000000000 */
[----:B------:R-:W-:Y:S01]  /*a6c0*/  SEL R44, R58, RZ, !P1 ;  /* 0x000000ff3a2c7207 */ /* 0x000fe20004800000 */
[----:B------:R-:W-:Y:S01]  /*a6d0*/  IMAD.MOV.U32 R58, RZ, RZ, 0x8 ;  /* 0x00000008ff3a7424 */ /* 0x000fe200078e00ff */
[----:B------:R-:W-:Y:S02]  /*a6e0*/  ISETP.GT.AND P1, PT, R66, R59, PT ;  /* 0x0000003b4200720c */ /* 0x000fe40003f24270 */
[----:B------:R-:W-:-:S11]  /*a6f0*/  SEL R67, R44, RZ, !P0 ;  /* 0x000000ff2c437207 */ /* 0x000fd60004000000 */
[----:B------:R-:W-:Y:S05]  /*a700*/  WARPSYNC.COLLECTIVE R60, `(.L_x_158) ;  /* 0x000000003c087348 */ /* 0x000fea0003c00000 */
[----:B------:R0:W1:Y:S02]  /*a710*/  SHFL.DOWN P5, R66, R65, R58, R59 ;  /* 0x0800003a41427389 */ /* 0x00006400000a003b */
[----:B01----:R-:W-:Y:S05]  /*a720*/  ENDCOLLECTIVE ;  /* 0x000000000000791b */ /* 0x003fea0003800000 */
.L_x_158:
[----:B------:R-:W-:-:S04]  /*a730*/  IMAD.IADD R44, R68, 0x1, R67 ;  /* 0x00000001442c7824 */ /* 0x000fc800078e0243 */
[----:B------:R-:W-:Y:S01]  /*a740*/  IMAD.MOV.U32 R65, RZ, RZ, R44 ;  /* 0x000000ffff417224 */ /* 0x000fe200078e002c */
[----:B------:R-:W-:-:S04]  /*a750*/  SEL R66, R66, RZ, !P1 ;  /* 0x000000ff42427207 */ /* 0x000fc80004800000 */
[----:B------:R-:W-:-:S13]  /*a760*/  LOP3.LUT P0, R67, R45, RZ, R66, 0xfa, !PT ;  /* 0x000000ff2d437212 */ /* 0x000fda000780fa42 */
[----:B------:R-:W-:Y:S05]  /*a770*/  WARPSYNC.COLLECTIVE R60, `(.L_x_159) ;  /* 0x000000003c087348 */ /* 0x000fea0003c00000 */
[----:B------:R0:W1:Y:S02]  /*a780*/  SHFL.DOWN P5, R66, R65, R58, R59 ;  /* 0x0800003a41427389 */ /* 0x00006400000a003b */
[----:B01----:R-:W-:Y:S05]  /*a790*/  ENDCOLLECTIVE ;  /* 0x000000000000791b */ /* 0x003fea0003800000 */
.L_x_159:
[----:B------:R-:W-:Y:S02]  /*a7a0*/  IMAD.MOV.U32 R65, RZ, RZ, R67 ;  /* 0x000000ffff417224 */ /* 0x000fe400078e0043 */
[----:B------:R-:W-:Y:S02]  /*a7b0*/  IMAD.MOV.U32 R58, RZ, RZ, 0x10 ;  /* 0x00000010ff3a7424 */ /* 0x000fe400078e00ff */
[----:B------:R-:W-:-:S07]  /*a7c0*/  IMAD.MOV.U32 R69, RZ, RZ, R66 ;  /* 0x000000ffff457224 */ /* 0x000fce00078e0042 */
[----:B------:R-:W-:Y:S05]  /*a7d0*/  WARPSYNC.COLLECTIVE R60, `(.L_x_160) ;  /* 0x000000003c087348 */ /* 0x000fea0003c00000 */
[----:B------:R0:W1:Y:S02]  /*a7e0*/  SHFL.DOWN P5, R66, R65, R58, R59 ;  /* 0x0800003a41427389 */ /* 0x00006400000a003b */
[----:B01----:R-:W-:Y:S05]  /*a7f0*/  ENDCOLLECTIVE ;  /* 0x000000000000791b */ /* 0x003fea0003800000 */
.L_x_160:
[----:B------:R-:W-:-:S04]  /*a800*/  SEL R69, R69, RZ, !P2 ;  /* 0x000000ff45457207 */ /* 0x000fc80005000000 */
[----:B------:R-:W-:-:S05]  /*a810*/  SEL R69, R69, RZ, !P1 ;  /* 0x000000ff45457207 */ /* 0x000fca0004800000 */
[----:B------:R-:W-:-:S04]  /*a820*/  IMAD.IADD R68, R44, 0x1, R69 ;  /* 0x000000012c447824 */ /* 0x000fc800078e0245 */
[----:B------:R-:W-:Y:S02]  /*a830*/  IMAD.MOV.U32 R65, RZ, RZ, R68 ;  /* 0x000000ffff417224 */ /* 0x000fe400078e0044 */
[----:B------:R-:W-:-:S07]  /*a840*/  IMAD.MOV.U32 R44, RZ, RZ, R66 ;  /* 0x000000ffff2c7224 */ /* 0x000fce00078e0042 */
[----:B------:R-:W-:Y:S05]  /*a850*/  WARPSYNC.COLLECTIVE R60, `(.L_x_161) ;  /* 0x000000003c087348 */ /* 0x000fea0003c00000 */
[----:B------:R0:W1:Y:S02]  /*a860*/  SHFL.DOWN P5, R66, R65, R58, R59 ;  /* 0x0800003a41427389 */ /* 0x00006400000a003b */
[----:B01----:R-:W-:Y:S05]  /*a870*/  ENDCOLLECTIVE ;  /* 0x000000000000791b */ /* 0x003fea0003800000 */
.L_x_161:
[----:B------:R-:W-:Y:S01]  /*a880*/  IMAD.MOV.U32 R69, RZ, RZ, R66 ;  /* 0x000000ffff457224 */ /* 0x000fe200078e0042 */
[----:B------:R-:W-:Y:S01]  /*a890*/  ISETP.NE.U32.AND P5, PT, R46, 0x65, PT ;  /* 0x000000652e00780c */ /* 0x000fe20003fa5070 */
[----:B------:R-:W-:-:S03]  /*a8a0*/  VIADD R66, R56, 0x10 ;  /* 0x0000001038427836 */ /* 0x000fc60000000000 */
[----:B------:R-:W-:Y:S02]  /*a8b0*/  SEL R69, R69, RZ, !P0 ;  /* 0x000000ff45457207 */ /* 0x000fe40004000000 */
[----:B------:R-:W-:Y:S02]  /*a8c0*/  ISETP.GT.AND P1, PT, R66, R59, PT ;  /* 0x0000003b4200720c */ /* 0x000fe40003f24270 */
[----:B------:R-:W-:Y:S02]  /*a8d0*/  ISETP.NE.AND.EX P5, PT, R47, RZ, PT, P5 ;  /* 0x000000ff2f00720c */ /* 0x000fe40003fa5350 */
[----:B------:R-:W-:Y:S02]  /*a8e0*/  SEL R69, R69, RZ, !P1 ;  /* 0x000000ff45457207 */ /* 0x000fe40004800000 */
[----:B------:R-:W-:Y:S02]  /*a8f0*/  ISETP.NE.AND P0, PT, R52, RZ, PT ;  /* 0x000000ff3400720c */ /* 0x000fe40003f05270 */
[----:B------:R-:W-:Y:S01]  /*a900*/  SEL R44, R44, RZ, !P1 ;  /* 0x000000ff2c2c7207 */ /* 0x000fe20004800000 */
[----:B------:R-:W-:-:S03]  /*a910*/  IMAD.IADD R69, R68, 0x1, R69 ;  /* 0x0000000144457824 */ /* 0x000fc600078e0245 */
[----:B------:R-:W-:Y:S02]  /*a920*/  LOP3.LUT R52, R67, R44, R52, 0xfe, !PT ;  /* 0x0000002c43347212 */ /* 0x000fe400078efe34 */
[----:B------:R-:W-:-:S07]  /*a930*/  SEL R69, R69, RZ, !P0 ;  /* 0x000000ff45457207 */ /* 0x000fce0004000000 */
[----:B------:R-:W-:Y:S05]  /*a940*/  WARPSYNC.COLLECTIVE R60, `(.L_x_162) ;  /* 0x000000003c087348 */ /* 0x000fea0003c00000 */
[----:B------:R-:W-:Y:S01]  /*a950*/  VOTE.ALL P5, P5 ;  /* 0x0000000000ff7806 */ /* 0x000fe200028a0000 */
[----:B------:R-:W-:-:S12]  /*a960*/  ENDCOLLECTIVE ;  /* 0x000000000000791b */ /* 0x000fd80003800000 */
.L_x_162:
[----:B------:R-:W-:Y:S01]  /*a970*/  IMAD.IADD R54, R69, 0x1, R54 ;  /* 0x0000000145367824 */ /* 0x000fe200078e0236 */
[----:B------:R-:W-:Y:S06]  /*a980*/  BRA `(.L_x_163) ;  /* 0xffffff8800e87947 */ /* 0x000fec000383ffff */
.L_x_120:
[----:B------:R-:W-:Y:S01]  /*a990*/  BSSY B0, `(.L_x_164) ;  /* 0x0000006000007945 */ /* 0x000fe20003800000 */
[----:B------:R-:W-:Y:S01]  /*a9a0*/  PLOP3.LUT P5, PT, P5, PT, PT, 0x8, 0x80 ;  /* 0x000000000080781c */ /* 0x000fe20002fae170 */
[----:B------:R-:W-:-:S12]  /*a9b0*/  IMAD.MOV.U32 R60, RZ, RZ, -0x1 ;  /* 0xffffffffff3c7424 */ /* 0x000fd800078e00ff */
[----:B------:R-:W-:Y:S05]  /*a9c0*/  WARPSYNC.COLLECTIVE R60, `(.L_x_165) ;  /* 0x000000003c087348 */ /* 0x000fea0003c00000 */
[----:B------:R-:W-:Y:S01]  /*a9d0*/  VOTE.ANY P5, P5 ;  /* 0x0000000000ff7806 */ /* 0x000fe200028a0100 */
[----:B------:R-:W-:-:S12]  /*a9e0*/  ENDCOLLECTIVE ;  /* 0x000000000000791b */ /* 0x000fd80003800000 */
.L_x_165:
[----:B------:R-:W-:Y:S05]  /*a9f0*/  BSYNC B0 ;  /* 0x0000000000007941 */ /* 0x000fea0003800000 */
.L_x_164:
[----:B------:R-:W-:Y:S05]  /*aa00*/  BRA `(.L_x_166) ;  /* 0xffffffd0008c7947 */ /* 0x000fea000383ffff */
.L_x_122:
[----:B------:R-:W-:Y:S01]  /*aa10*/  BSSY B0, `(.L_x_167) ;  /* 0x0000006000007945 */ /* 0x000fe20003800000 */
[----:B------:R-:W-:Y:S01]  /*aa20*/  PLOP3.LUT P5, PT, P5, PT, PT, 0x8, 0x80 ;  /* 0x000000000080781c */ /* 0x000fe20002fae170 */
[----:B------:R-:W-:-:S12]  /*aa30*/  IMAD.MOV.U32 R60, RZ, RZ, -0x1 ;  /* 0xffffffffff3c7424 */ /* 0x000fd800078e00ff */
[----:B------:R-:W-:Y:S05]  /*aa40*/  WARPSYNC.COLLECTIVE R60, `(.L_x_168) ;  /* 0x000000003c087348 */ /* 0x000fea0003c00000 */
[----:B------:R-:W-:Y:S01]  /*aa50*/  VOTE.ANY R60, PT, P5 ;  /* 0x00000000003c7806 */ /* 0x000fe200028e0100 */
[----:B------:R-:W-:Y:S06]  /*aa60*/  ENDCOLLECTIVE ;  /* 0x000000000000791b */ /* 0x000fec0003800000 */
.L_x_168:
[----:B------:R-:W-:Y:S05]  /*aa70*/  BSYNC B0 ;  /* 0x0000000000007941 */ /* 0x000fea0003800000 */
.L_x_167:
[----:B------:R-:W0:Y:S01]  /*aa80*/  S2R R40, SR_GEMASK ;  /* 0x0000000000287919 */ /* 0x000e220000003c00 */
[----:B------:R-:W-:Y:S02]  /*aa90*/  IMAD.MOV.U32 R65, RZ, RZ, R24 ;  /* 0x000000ffff417224 */ /* 0x000fe400078e0018 */
[----:B------:R-:W-:Y:S02]  /*aaa0*/  IMAD.MOV.U32 R58, RZ, RZ, 0x1 ;  /* 0x00000001ff3a7424 */ /* 0x000fe400078e00ff */
[C---:B------:R-:W-:Y:S02]  /*aab0*/  VIADD R44, R3.reuse, 0x4 ;  /* 0x00000004032c7836 */ /* 0x040fe40000000000 */
        /* <DEDUP_REMOVED lines=11> */
.L_x_169:
[----:B------:R-:W-:Y:S02]  /*ab70*/  IMAD.MOV.U32 R65, RZ, RZ, R25 ;  /* 0x000000ffff417224 */ /* 0x000fe400078e0019 */
[----:B------:R-:W-:-:S07]  /*ab80*/  IMAD.MOV.U32 R34, RZ, RZ, R66 ;  /* 0x000000ffff227224 */ /* 0x000fce00078e0042 */
[----:B------:R-:W-:Y:S05]  /*ab90*/  WARPSYNC.COLLECTIVE R60, `(.L_x_170) ;  /* 0x000000003c087348 */ /* 0x000fea0003c00000 */
[----:B------:R0:W1:Y:S02]  /*aba0*/  SHFL.DOWN P5, R66, R65, R58, R59 ;  /* 0x0800003a41427389 */ /* 0x00006400000a003b */
[----:B01----:R-:W-:Y:S05]  /*abb0*/  ENDCOLLECTIVE ;  /* 0x000000000000791b */ /* 0x003fea0003800000 */
.L_x_170:
[----:B------:R-:W-:Y:S01]  /*abc0*/  IMAD.MOV.U32 R58, RZ, RZ, 0x2 ;  /* 0x00000002ff3a7424 */ /* 0x000fe200078e00ff */
[----:B------:R-:W-:-:S04]  /*abd0*/  ISETP.NE.AND P5, PT, R24, RZ, PT ;  /* 0x000000ff1800720c */ /* 0x000fc80003fa5270 */
[----:B------:R-:W-:Y:S02]  /*abe0*/  SEL R66, R66, RZ, !P5 ;  /* 0x000000ff42427207 */ /* 0x000fe40006800000 */
[----:B------:R-:W-:-:S04]  /*abf0*/  ISETP.GE.AND P5, PT, R3, R59, PT ;  /* 0x0000003b0300720c */ /* 0x000fc80003fa6270 */
[----:B------:R-:W-:Y:S02]  /*ac00*/  SEL R41, R34, RZ, !P5 ;  /* 0x000000ff22297207 */ /* 0x000fe40006800000 */
[----:B------:R-:W-:Y:S02]  /*ac10*/  SEL R43, R66, RZ, !P5 ;  /* 0x000000ff422b7207 */ /* 0x000fe40006800000 */
[----:B------:R-:W-:Y:S01]  /*ac20*/  LOP3.LUT P6, R34, R41, RZ, R24, 0xfa, !PT ;  /* 0x000000ff29227212 */ /* 0x000fe200078cfa18 */
[----:B------:R-:W-:Y:S02]  /*ac30*/  VIADD R41, R3, 0x2 ;  /* 0x0000000203297836 */ /* 0x000fe40000000000 */
[----:B------:R-:W-:Y:S02]  /*ac40*/  IMAD.IADD R36, R25, 0x1, R43 ;  /* 0x0000000119247824 */ /* 0x000fe400078e022b */
[----:B------:R-:W-:-:S08]  /*ac50*/  IMAD.MOV.U32 R65, RZ, RZ, R34 ;  /* 0x000000ffff417224 */ /* 0x000fd000078e0022 */
[----:B------:R-:W-:Y:S05]  /*ac60*/  WARPSYNC.COLLECTIVE R60, `(.L_x_171) ;  /* 0x000000003c087348 */ /* 0x000fea0003c00000 */
[----:B------:R0:W1:Y:S02]  /*ac70*/  SHFL.DOWN P5, R66, R65, R58, R59 ;  /* 0x0800003a41427389 */ /* 0x00006400000a003b */
[----:B01----:R-:W-:Y:S05]  /*ac80*/  ENDCOLLECTIVE ;  /* 0x000000000000791b */ /* 0x003fea0003800000 */
.L_x_171:
[----:B------:R-:W-:Y:S02]  /*ac90*/  IMAD.MOV.U32 R65, RZ, RZ, R36 ;  /* 0x000000ffff417224 */ /* 0x000fe400078e0024 */
[----:B------:R-:W-:-:S07]  /*aca0*/  IMAD.MOV.U32 R25, RZ, RZ, R66 ;  /* 0x000000ffff197224 */ /* 0x000fce00078e0042 */
[----:B------:R-:W-:Y:S05]  /*acb0*/  WARPSYNC.COLLECTIVE R60, `(.L_x_172) ;  /* 0x000000003c087348 */ /* 0x000fea0003c00000 */
[----:B------:R0:W1:Y:S02]  /*acc0*/  SHFL.DOWN P5, R66, R65, R58, R59 ;  /* 0x0800003a41427389 */ /* 0x00006400000a003b */
[----:B01----:R-:W-:Y:S05]  /*acd0*/  ENDCOLLECTIVE ;  /* 0x000000000000791b */ /* 0x003fea0003800000 */
.L_x_172:
        /* <DEDUP_REMOVED lines=11> */
.L_x_173:
[----:B------:R-:W-:Y:S02]  /*ad90*/  IMAD.MOV.U32 R65, RZ, RZ, R46 ;  /* 0x000000ffff417224 */ /* 0x000fe400078e002e */
[----:B------:R-:W-:-:S07]  /*ada0*/  IMAD.MOV.U32 R25, RZ, RZ, R66 ;  /* 0x000000ffff197224 */ /* 0x000fce00078e0042 */
[----:B------:R-:W-:Y:S05]  /*adb0*/  WARPSYNC.COLLECTIVE R60, `(.L_x_174) ;  /* 0x000000003c087348 */ /* 0x000fea0003c00000 */
[----:B------:R0:W1:Y:S02]  /*adc0*/  SHFL.DOWN P5, R66, R65, R58, R59 ;  /* 0x0800003a41427389 */ /* 0x00006400000a003b */
[----:B01----:R-:W-:Y:S05]  /*add0*/  ENDCOLLECTIVE ;  /* 0x000000000000791b */ /* 0x003fea0003800000 */
.L_x_174:
        /* <DEDUP_REMOVED lines=8> */
[----:B------:R-:W0:Y:S07]  /*ae60*/  LDC.64 R42, c[0x0][0x3a0] ;  /* 0x0000e800ff2a7b82 */ /* 0x000e2e0000000a00 */
[----:B0-----:R-:W-:Y:S05]  /*ae70*/  WARPSYNC.COLLECTIVE R60, `(.L_x_175) ;  /* 0x000000003c087348 */ /* 0x001fea0003c00000 */
[----:B------:R1:W2:Y:S02]  /*ae80*/  SHFL.DOWN P5, R66, R65, R58, R59 ;  /* 0x0800003a41427389 */ /* 0x0002a400000a003b */
[----:B012---:R-:W-:Y:S05]  /*ae90*/  ENDCOLLECTIVE ;  /* 0x000000000000791b */ /* 0x007fea0003800000 */
.L_x_175:
[----:B------:R-:W-:Y:S02]  /*aea0*/  IMAD.MOV.U32 R65, RZ, RZ, R36 ;  /* 0x000000ffff417224 */ /* 0x000fe400078e0024 */
[----:B------:R-:W-:-:S07]  /*aeb0*/  IMAD.MOV.U32 R25, RZ, RZ, R66 ;  /* 0x000000ffff197224 */ /* 0x000fce00078e0042 */
[----:B------:R-:W-:Y:S05]  /*aec0*/  WARPSYNC.COLLECTIVE R60, `(.L_x_176) ;  /* 0x000000003c087348 */ /* 0x000fea0003c00000 */
[----:B------:R0:W1:Y:S02]  /*aed0*/  SHFL.DOWN P5, R66, R65, R58, R59 ;  /* 0x0800003a41427389 */ /* 0x00006400000a003b */
[----:B01----:R-:W-:Y:S05]  /*aee0*/  ENDCOLLECTIVE ;  /* 0x000000000000791b */ /* 0x003fea0003800000 */
.L_x_176:
[----:B------:R-:W-:Y:S01]  /*aef0*/  IMAD.MOV.U32 R58, RZ, RZ, 0x10 ;  /* 0x00000010ff3a7424 */ /* 0x000fe200078e00ff */
[----:B------:R-:W-:Y:S02]  /*af00*/  ISETP.GT.AND P5, PT, R48, R59, PT ;  /* 0x0000003b3000720c */ /* 0x000fe40003fa4270 */
[----:B------:R-:W-:Y:S02]  /*af10*/  SEL R66, R66, RZ, !P6 ;  /* 0x000000ff42427207 */ /* 0x000fe40007000000 */
[----:B------:R-:W-:Y:S02]  /*af20*/  SEL R25, R25, RZ, !P5 ;  /* 0x000000ff19197207 */ /* 0x000fe40006800000 */
[----:B------:R-:W-:Y:S02]  /*af30*/  SEL R45, R66, RZ, !P5 ;  /* 0x000000ff422d7207 */ /* 0x000fe40006800000 */
[----:B------:R-:W-:Y:S02]  /*af40*/  IADD3 R42, P5, PT, R42, 0x200, RZ ;  /* 0x000002002a2a7810 */ /* 0x000fe40007fbe0ff */
[----:B------:R-:W-:Y:S01]  /*af50*/  LOP3.LUT P6, R24, R34, RZ, R25, 0xfa, !PT ;  /* 0x000000ff22187212 */ /* 0x000fe200078cfa19 */
[----:B------:R-:W-:-:S02]  /*af60*/  IMAD.IADD R46, R36, 0x1, R45 ;  /* 0x00000001242e7824 */ /* 0x000fc400078e022d */
[----:B------:R-:W-:Y:S02]  /*af70*/  IMAD.X R43, RZ, RZ, R43, P5 ;  /* 0x000000ffff2b7224 */ /* 0x000fe400028e062b */
[----:B------:R-:W-:-:S08]  /*af80*/  IMAD.MOV.U32 R65, RZ, RZ, R24 ;  /* 0x000000ffff417224 */ /* 0x000fd000078e0018 */
[----:B------:R-:W-:Y:S05]  /*af90*/  WARPSYNC.COLLECTIVE R60, `(.L_x_177) ;  /* 0x000000003c087348 */ /* 0x000fea0003c00000 */
[----:B------:R0:W1:Y:S02]  /*afa0*/  SHFL.DOWN P5, R66, R65, R58, R59 ;  /* 0x0800003a41427389 */ /* 0x00006400000a003b */
[----:B01----:R-:W-:Y:S05]  /*afb0*/  ENDCOLLECTIVE ;  /* 0x000000000000791b */ /* 0x003fea0003800000 */
.L_x_177:
[----:B------:R-:W-:Y:S02]  /*afc0*/  IMAD.MOV.U32 R65, RZ, RZ, R46 ;  /* 0x000000ffff417224 */ /* 0x000fe400078e002e */
[----:B------:R-:W-:-:S07]  /*afd0*/  IMAD.MOV.U32 R25, RZ, RZ, R66 ;  /* 0x000000ffff197224 */ /* 0x000fce00078e0042 */
[----:B------:R-:W-:Y:S05]  /*afe0*/  WARPSYNC.COLLECTIVE R60, `(.L_x_178) ;  /* 0x000000003c087348 */ /* 0x000fea0003c00000 */
[----:B------:R0:W1:Y:S02]  /*aff0*/  SHFL.DOWN P5, R66, R65, R58, R59 ;  /* 0x0800003a41427389 */ /* 0x00006400000a003b */
[----:B01----:R-:W-:Y:S05]  /*b000*/  ENDCOLLECTIVE ;  /* 0x000000000000791b */ /* 0x003fea0003800000 */
.L_x_178:
[----:B------:R-:W-:Y:S02]  /*b010*/  SEL R66, R66, RZ, !P6 ;  /* 0x000000ff42427207 */ /* 0x000fe40007000000 */
[----:B------:R-:W-:-:S04]  /*b020*/  ISETP.GT.AND P5, PT, R50, R59, PT ;  /* 0x0000003b3200720c */ /* 0x000fc80003fa4270 */
[----:B------:R-:W-:Y:S02]  /*b030*/  SEL R25, R25, RZ, !P5 ;  /* 0x000000ff19197207 */ /* 0x000fe40006800000 */
[----:B------:R-:W-:Y:S02]  /*b040*/  SEL R45, R66, RZ, !P5 ;  /* 0x000000ff422d7207 */ /* 0x000fe40006800000 */
[----:B------:R-:W-:Y:S02]  /*b050*/  ISETP.NE.U32.AND P5, PT, R26, 0x65, PT ;  /* 0x000000651a00780c */ /* 0x000fe40003fa5070 */
[----:B------:R-:W-:Y:S01]  /*b060*/  LOP3.LUT R34, R25, R24, RZ, 0xfc, !PT ;  /* 0x0000001819227212 */ /* 0x000fe200078efcff */
[----:B------:R-:W-:Y:S01]  /*b070*/  IMAD.IADD R36, R46, 0x1, R45 ;  /* 0x000000012e247824 */ /* 0x000fe200078e022d */
[----:B------:R-:W-:-:S13]  /*b080*/  ISETP.NE.AND.EX P5, PT, R27, RZ, PT, P5 ;  /* 0x000000ff1b00720c */ /* 0x000fda0003fa5350 */
[----:B------:R-:W-:Y:S05]  /*b090*/  WARPSYNC.COLLECTIVE R60, `(.L_x_179) ;  /* 0x000000003c087348 */ /* 0x000fea0003c00000 */
[----:B------:R-:W-:Y:S01]  /*b0a0*/  VOTE.ALL P5, P5 ;  /* 0x0000000000ff7806 */ /* 0x000fe200028a0000 */
[----:B------:R-:W-:-:S12]  /*b0b0*/  ENDCOLLECTIVE ;  /* 0x000000000000791b */ /* 0x000fd80003800000 */
.L_x_179:
[----:B------:R-:W-:Y:S05]  /*b0c0*/  BRA `(.L_x_180) ;  /* 0xffffffcc00dc7947 */ /* 0x000fea000383ffff */
.L_x_124:
[----:B------:R-:W-:Y:S01]  /*b0d0*/  BSSY B0, `(.L_x_181) ;  /* 0x0000006000007945 */ /* 0x000fe20003800000 */
[----:B------:R-:W-:Y:S01]  /*b0e0*/  PLOP3.LUT P5, PT, P5, PT, PT, 0x8, 0x80 ;  /* 0x000000000080781c */ /* 0x000fe20002fae170 */
[----:B------:R-:W-:-:S12]  /*b0f0*/  IMAD.MOV.U32 R60, RZ, RZ, -0x1 ;  /* 0xffffffffff3c7424 */ /* 0x000fd800078e00ff */
[----:B------:R-:W-:Y:S05]  /*b100*/  WARPSYNC.COLLECTIVE R60, `(.L_x_182) ;  /* 0x000000003c087348 */ /* 0x000fea0003c00000 */
[----:B------:R-:W-:Y:S01]  /*b110*/  VOTE.ANY P5, P5 ;  /* 0x0000000000ff7806 */ /* 0x000fe200028a0100 */
[----:B------:R-:W-:-:S12]  /*b120*/  ENDCOLLECTIVE ;  /* 0x000000000000791b */ /* 0x000fd80003800000 */
.L_x_182:
[----:B------:R-:W-:Y:S05]  /*b130*/  BSYNC B0 ;  /* 0x0000000000007941 */ /* 0x000fea0003800000 */
.L_x_181:
[----:B------:R-:W-:Y:S05]  /*b140*/  BRA `(.L_x_183) ;  /* 0xffffffd000447947 */ /* 0x000fea000383ffff */
.L_x_126:
[----:B------:R-:W-:Y:S01]  /*b150*/  BSSY B0, `(.L_x_184) ;  /* 0x0000006000007945 */ /* 0x000fe20003800000 */
[----:B------:R-:W-:Y:S01]  /*b160*/  PLOP3.LUT P5, PT, P5, PT, PT, 0x8, 0x80 ;  /* 0x000000000080781c */ /* 0x000fe20002fae170 */
[----:B------:R-:W-:-:S12]  /*b170*/  IMAD.MOV.U32 R60, RZ, RZ, -0x1 ;  /* 0xffffffffff3c7424 */ /* 0x000fd800078e00ff */
[----:B------:R-:W-:Y:S05]  /*b180*/  WARPSYNC.COLLECTIVE R60, `(.L_x_185) ;  /* 0x000000003c087348 */ /* 0x000fea0003c00000 */
[----:B------:R-:W-:Y:S01]  /*b190*/  VOTE.ANY R60, PT, P5 ;  /* 0x00000000003c7806 */ /* 0x000fe200028e0100 */
[----:B------:R-:W-:Y:S06]  /*b1a0*/  ENDCOLLECTIVE ;  /* 0x000000000000791b */ /* 0x000fec0003800000 */
.L_x_185:
[----:B------:R-:W-:Y:S05]  /*b1b0*/  BSYNC B0 ;  /* 0x0000000000007941 */ /* 0x000fea0003800000 */
.L_x_184:
        /* <DEDUP_REMOVED lines=11> */
.L_x_186:
[----:B------:R-:W-:Y:S02]  /*b270*/  IMAD.MOV.U32 R65, RZ, RZ, R25 ;  /* 0x000000ffff417224 */ /* 0x000fe400078e0019 */
[----:B------:R-:W-:-:S07]  /*b280*/  IMAD.MOV.U32 R46, RZ, RZ, R66 ;  /* 0x000000ffff2e7224 */ /* 0x000fce00078e0042 */
[----:B------:R-:W-:Y:S05]  /*b290*/  WARPSYNC.COLLECTIVE R60, `(.L_x_187) ;  /* 0x000000003c087348 */ /* 0x000fea0003c00000 */
[----:B------:R0:W1:Y:S02]  /*b2a0*/  SHFL.DOWN P5, R66, R65, R58, R59 ;  /* 0x0800003a41427389 */ /* 0x00006400000a003b */
[----:B01----:R-:W-:Y:S05]  /*b2b0*/  ENDCOLLECTIVE ;  /* 0x000000000000791b */ /* 0x003fea0003800000 */
.L_x_187:
[----:B------:R-:W-:Y:S01]  /*b2c0*/  IMAD.MOV.U32 R58, RZ, RZ, 0x2 ;  /* 0x00000002ff3a7424 */ /* 0x000fe200078e00ff */
[----:B------:R-:W-:-:S04]  /*b2d0*/  ISETP.NE.AND P5, PT, R24, RZ, PT ;  /* 0x000000ff1800720c */ /* 0x000fc80003fa5270 */
[----:B------:R-:W-:Y:S02]  /*b2e0*/  SEL R66, R66, RZ, !P5 ;  /* 0x000000ff42427207 */ /* 0x000fe40006800000 */
        /* <DEDUP_REMOVED lines=9> */
.L_x_188:
[----:B------:R-:W-:Y:S02]  /*b380*/  IMAD.MOV.U32 R65, RZ, RZ, R52 ;  /* 0x000000ffff417224 */ /* 0x000fe400078e0034 */
[----:B------:R-:W-:-:S07]  /*b390*/  IMAD.MOV.U32 R25, RZ, RZ, R66 ;  /* 0x000000ffff197224 */ /* 0x000fce00078e0042 */
[----:B------:R-:W-:Y:S05]  /*b3a0*/  WARPSYNC.COLLECTIVE R60, `(.L_x_189) ;  /* 0x000000003c087348 */ /* 0x000fea0003c00000 */
[----:B------:R0:W1:Y:S02]  /*b3b0*/  SHFL.DOWN P5, R66, R65, R58, R59 ;  /* 0x0800003a41427389 */ /* 0x00006400000a003b */
[----:B01----:R-:W-:Y:S05]  /*b3c0*/  ENDCOLLECTIVE ;  /* 0x000000000000791b */ /* 0x003fea0003800000 */
.L_x_189:
        /* <DEDUP_REMOVED lines=11> */
.L_x_190:
[----:B------:R-:W-:Y:S02]  /*b480*/  IMAD.MOV.U32 R65, RZ, RZ, R54 ;  /* 0x000000ffff417224 */ /* 0x000fe400078e0036 */
[----:B------:R-:W-:-:S07]  /*b490*/  IMAD.MOV.U32 R25, RZ, RZ, R66 ;  /* 0x000000ffff197224 */ /* 0x000fce00078e0042 */
[----:B------:R-:W-:Y:S05]  /*b4a0*/  WARPSYNC.COLLECTIVE R60, `(.L_x_191) ;  /* 0x000000003c087348 */ /* 0x000fea0003c00000 */
[----:B------:R0:W1:Y:S02]  /*b4b0*/  SHFL.DOWN P5, R66, R65, R58, R59 ;  /* 0x0800003a41427389 */ /* 0x00006400000a003b */
[----:B01----:R-:W-:Y:S05]  /*b4c0*/  ENDCOLLECTIVE ;  /* 0x000000000000791b */ /* 0x003fea0003800000 */
.L_x_191:
        /* <DEDUP_REMOVED lines=11> */
.L_x_192:
[----:B------:R-:W-:Y:S02]  /*b580*/  IMAD.MOV.U32 R65, RZ, RZ, R52 ;  /* 0x000000ffff417224 */ /* 0x000fe400078e0034 */
[----:B------:R-:W-:-:S07]  /*b590*/  IMAD.MOV.U32 R25, RZ, RZ, R66 ;  /* 0x000000ffff197224 */ /* 0x000fce00078e0042 */
[----:B------:R-:W-:Y:S05]  /*b5a0*/  WARPSYNC.COLLECTIVE R60, `(.L_x_193) ;  /* 0x000000003c087348 */ /* 0x000fea0003c00000 */
[----:B------:R0:W1:Y:S02]  /*b5b0*/  SHFL.DOWN P5, R66, R65, R58, R59 ;  /* 0x0800003a41427389 */ /* 0x00006400000a003b */
[----:B01----:R-:W-:Y:S05]  /*b5c0*/  ENDCOLLECTIVE ;  /* 0x000000000000791b */ /* 0x003fea0003800000 */
.L_x_193:
        /* <DEDUP_REMOVED lines=11> */
.L_x_194:
[----:B------:R-:W-:Y:S02]  /*b680*/  IMAD.MOV.U32 R65, RZ, RZ, R24 ;  /* 0x000000ffff417224 */ /* 0x000fe400078e0018 */
[----:B------:R-:W-:-:S07]  /*b690*/  IMAD.MOV.U32 R47, RZ, RZ, R66 ;  /* 0x000000ffff2f7224 */ /* 0x000fce00078e0042 */
[----:B------:R-:W-:Y:S05]  /*b6a0*/  WARPSYNC.COLLECTIVE R60, `(.L_x_195) ;  /* 0x000000003c087348 */ /* 0x000fea0003c00000 */
[----:B------:R0:W1:Y:S02]  /*b6b0*/  SHFL.DOWN P5, R66, R65, R58, R59 ;  /* 0x0800003a41427389 */ /* 0x00006400000a003b */
[----:B01----:R-:W-:Y:S05]  /*b6c0*/  ENDCOLLECTIVE ;  /* 0x000000000000791b */ /* 0x003fea0003800000 */
.L_x_195:
[----:B------:R-:W-:Y:S02]  /*b6d0*/  SEL R66, R66, RZ, !P6 ;  /* 0x000000ff42427207 */ /* 0x000fe40007000000 */
[----:B------:R-:W-:-:S04]  /*b6e0*/  ISETP.GT.AND P5, PT, R50, R59, PT ;  /* 0x0000003b3200720c */ /* 0x000fc80003fa4270 */
[----:B------:R-:W-:Y:S02]  /*b6f0*/  SEL R49, R66, RZ, !P5 ;  /* 0x000000ff42317207 */ /* 0x000fe40006800000 */
[----:B------:R-:W-:Y:S02]  /*b700*/  SEL R47, R47, RZ, !P5 ;  /* 0x000000ff2f2f7207 */ /* 0x000fe40006800000 */
[----:B------:R-:W-:Y:S01]  /*b710*/  ISETP.NE.AND P5, PT, R34, RZ, PT ;  /* 0x000000ff2200720c */ /* 0x000fe20003fa5270 */
[----:B------:R-:W-:Y:S01]  /*b720*/  IMAD.IADD R49, R24, 0x1, R49 ;  /* 0x0000000118317824 */ /* 0x000fe200078e0231 */
[----:B------:R-:W-:-:S04]  /*b730*/  LOP3.LUT R34, R25, R47, R34, 0xfe, !PT ;  /* 0x0000002f19227212 */ /* 0x000fc800078efe22 */
[----:B------:R-:W-:Y:S02]  /*b740*/  SEL R49, R49, RZ, !P5 ;  /* 0x000000ff31317207 */ /* 0x000fe40006800000 */
[----:B------:R-:W-:-:S03]  /*b750*/  ISETP.NE.U32.AND P5, PT, R26, 0x65, PT ;  /* 0x000000651a00780c */ /* 0x000fc60003fa5070 */
[----:B------:R-:W-:Y:S01]  /*b760*/  IMAD.IADD R36, R49, 0x1, R36 ;  /* 0x0000000131247824 */ /* 0x000fe200078e0224 */
[----:B------:R-:W-:-:S13]  /*b770*/  ISETP.NE.AND.EX P5, PT, R27, RZ, PT, P5 ;  /* 0x000000ff1b00720c */ /* 0x000fda0003fa5350 */
[----:B------:R-:W-:Y:S05]  /*b780*/  WARPSYNC.COLLECTIVE R60, `(.L_x_196) ;  /* 0x000000003c087348 */ /* 0x000fea0003c00000 */
[----:B------:R-:W-:Y:S01]  /*b790*/  VOTE.ALL P5, P5 ;  /* 0x0000000000ff7806 */ /* 0x000fe200028a0000 */
[----:B------:R-:W-:-:S12]  /*b7a0*/  ENDCOLLECTIVE ;  /* 0x000000000000791b */ /* 0x000fd80003800000 */
.L_x_196:
[----:B------:R-:W-:Y:S05]  /*b7b0*/  BRA `(.L_x_197) ;  /* 0xffffffcc00947947 */ /* 0x000fea000383ffff */
.L_x_198:
        /* <DEDUP_REMOVED lines=12> */
.L_x_520:


//--------------------- .text._ZN3cub18CUB_300001_SM_10006detail11scan_by_key25DeviceScanByKeyInitKernelINS0_24ReduceByKeyScanTileStateIiiLb1EEEPijEEvT_T0_PN4cuda3std3__415iterator_traitsIS8_vE10value_typeET1_i --------------------------
	.section	.text._ZN3cub18CUB_300001_SM_10006detail11scan_by_key25DeviceScanByKeyInitKernelINS0_24ReduceByKeyScanTileStateIiiLb1EEEPijEEvT_T0_PN4cuda3std3__415iterator_traitsIS8_vE10value_typeET1_i,"ax",@progbits
	.align	128
        .global         _ZN3cub18CUB_300001_SM_10006detail11scan_by_key25DeviceScanByKeyInitKernelINS0_24ReduceByKeyScanTileStateIiiLb1EEEPijEEvT_T0_PN4cuda3std3__415iterator_traitsIS8_vE10value_typeET1_i
        .type           _ZN3cub18CUB_300001_SM_10006detail11scan_by_key25DeviceScanByKeyInitKernelINS0_24ReduceByKeyScanTileStateIiiLb1EEEPijEEvT_T0_PN4cuda3std3__415iterator_traitsIS8_vE10value_typeET1_i,@function
        .size           _ZN3cub18CUB_300001_SM_10006detail11scan_by_key25DeviceScanByKeyInitKernelINS0_24ReduceByKeyScanTileStateIiiLb1EEEPijEEvT_T0_PN4cuda3std3__415iterator_traitsIS8_vE10value_typeET1_i,(.L_x_521 - _ZN3cub18CUB_300001_SM_10006detail11scan_by_key25DeviceScanByKeyInitKernelINS0_24ReduceByKeyScanTileStateIiiLb1EEEPijEEvT_T0_PN4cuda3std3__415iterator_traitsIS8_vE10value_typeET1_i)
        .other          _ZN3cub18CUB_300001_SM_10006detail11scan_by_key25DeviceScanByKeyInitKernelINS0_24ReduceByKeyScanTileStateIiiLb1EEEPijEEvT_T0_PN4cuda3std3__415iterator_traitsIS8_vE10value_typeET1_i,@"STO_CUDA_ENTRY STV_DEFAULT"
_ZN3cub18CUB_300001_SM_10006detail11scan_by_key25DeviceScanByKeyInitKernelINS0_24ReduceByKeyScanTileStateIiiLb1EEEPijEEvT_T0_PN4cuda3std3__415iterator_traitsIS8_vE10value_typeET1_i:
.text._ZN3cub18CUB_300001_SM_10006detail11scan_by_key25DeviceScanByKeyInitKernelINS0_24ReduceByKeyScanTileStateIiiLb1EEEPijEEvT_T0_PN4cuda3std3__415iterator_traitsIS8_vE10value_typeET1_i:
        /* <DEDUP_REMOVED lines=14> */
[----:B------:R-:W-:Y:S02]  /*00e0*/  @!P1 MOV R6, 0x63 ;  /* 0x0000006300069802 */ /* 0x000fe40000000f00 */
[----:B------:R-:W-:-:S04]  /*00f0*/  @!P1 MOV R7, 0x0 ;  /* 0x0000000000079802 */ /* 0x000fc80000000f00 */
[----:B------:R-:W2:Y:S01]  /*0100*/  @!P1 LDC.64 R2, c[0x0][0x380] ;  /* 0x0000e000ff029b82 */ /* 0x000ea20000000a00 */
[----:B-1----:R-:W-:-:S04]  /*0110*/  @!P0 IMAD.WIDE.U32 R8, R0, 0x10, R8 ;  /* 0x0000001000088825 */ /* 0x002fc800078e0008 */
[----:B--2---:R-:W-:-:S05]  /*0120*/  @!P1 IMAD.WIDE R2, R11, 0x10, R2 ;  /* 0x000000100b029825 */ /* 0x004fca00078e0202 */
[----:B0-----:R0:W-:Y:S04]  /*0130*/  @!P1 STG.E.128 desc[UR4][R2.64+0x200], R4 ;  /* 0x0002000402009986 */ /* 0x0011e8000c101d04 */
[----:B------:R0:W-:Y:S01]  /*0140*/  @!P0 STG.E.128 desc[UR4][R8.64], RZ ;  /* 0x000000ff08008986 */ /* 0x0001e2000c101d04 */
[----:B------:R-:W-:Y:S05]  /*0150*/  @P2 EXIT ;  /* 0x000000000000294d */ /* 0x000fea0003800000 */
[----:B------:R-:W1:Y:S08]  /*0160*/  LDC R0, c[0x0][0x398] ;  /* 0x0000e600ff007b82 */ /* 0x000e700000000800 */
[----:B0-----:R-:W0:Y:S01]  /*0170*/  LDC.64 R2, c[0x0][0x388] ;  /* 0x0000e200ff027b82 */ /* 0x001e220000000a00 */
[----:B-1----:R-:W-:-:S04]  /*0180*/  IMAD R5, R11, R0, -0x1 ;  /* 0xffffffff0b057424 */ /* 0x002fc800078e0200 */
[----:B0-----:R-:W-:-:S03]  /*0190*/  IMAD.WIDE.U32 R2, R5, 0x4, R2 ;  /* 0x0000000405027825 */ /* 0x001fc600078e0002 */
[----:B------:R-:W0:Y:S03]  /*01a0*/  LDC.64 R4, c[0x0][0x390] ;  /* 0x0000e400ff047b82 */ /* 0x000e260000000a00 */
[----:B------:R-:W2:Y:S01]  /*01b0*/  LDG.E R3, desc[UR4][R2.64] ;  /* 0x0000000402037981 */ /* 0x000ea2000c1e1900 */
[----:B0-----:R-:W-:-:S05]  /*01c0*/  IMAD.WIDE.U32 R4, R11, 0x4, R4 ;  /* 0x000000040b047825 */ /* 0x001fca00078e0004 */
[----:B--2---:R-:W-:Y:S01]  /*01d0*/  STG.E desc[UR4][R4.64], R3 ;  /* 0x0000000304007986 */ /* 0x004fe2000c101904 */
[----:B------:R-:W-:Y:S05]  /*01e0*/  EXIT ;  /* 0x000000000000794d */ /* 0x000fea0003800000 */
.L_x_199:
        /* <DEDUP_REMOVED lines=9> */
.L_x_521:


//--------------------- .text._ZN3cub18CUB_300001_SM_10006detail11scan_by_key21DeviceScanByKeyKernelINS2_10policy_hubIPiffN4cuda3std3__44plusIvEEE10Policy1000ES5_PfSD_NS0_24ReduceByKeyScanTileStateIfiLb1EEENS8_8equal_toIvEESA_NS0_8NullTypeEmfiEEvT0_PT9_T1_T2_T3_iT4_T5_T6_T7_ --------------------------
	.section	.text._ZN3cub18CUB_300001_SM_10006detail11scan_by_key21DeviceScanByKeyKernelINS2_10policy_hubIPiffN4cuda3std3__44plusIvEEE10Policy1000ES5_PfSD_NS0_24ReduceByKeyScanTileStateIfiLb1EEENS8_8equal_toIvEESA_NS0_8NullTypeEmfiEEvT0_PT9_T1_T2_T3_iT4_T5_T6_T7_,"ax",@progbits
	.align	128
        .global         _ZN3cub18CUB_300001_SM_10006detail11scan_by_key21DeviceScanByKeyKernelINS2_10policy_hubIPiffN4cuda3std3__44plusIvEEE10Policy1000ES5_PfSD_NS0_24ReduceByKeyScanTileStateIfiLb1EEENS8_8equal_toIvEESA_NS0_8NullTypeEmfiEEvT0_PT9_T1_T2_T3_iT4_T5_T6_T7_
        .type           _ZN3cub18CUB_300001_SM_10006detail11scan_by_key21DeviceScanByKeyKernelINS2_10policy_hubIPiffN4cuda3std3__44plusIvEEE10Policy1000ES5_PfSD_NS0_24ReduceByKeyScanTileStateIfiLb1EEENS8_8equal_toIvEESA_NS0_8NullTypeEmfiEEvT0_PT9_T1_T2_T3_iT4_T5_T6_T7_,@function
        .size           _ZN3cub18CUB_300001_SM_10006detail11scan_by_key21DeviceScanByKeyKernelINS2_10policy_hubIPiffN4cuda3std3__44plusIvEEE10Policy1000ES5_PfSD_NS0_24ReduceByKeyScanTileStateIfiLb1EEENS8_8equal_toIvEESA_NS0_8NullTypeEmfiEEvT0_PT9_T1_T2_T3_iT4_T5_T6_T7_,(.L_x_522 - _ZN3cub18CUB_300001_SM_10006detail11scan_by_key21DeviceScanByKeyKernelINS2_10policy_hubIPiffN4cuda3std3__44plusIvEEE10Policy1000ES5_PfSD_NS0_24ReduceByKeyScanTileStateIfiLb1EEENS8_8equal_toIvEESA_NS0_8NullTypeEmfiEEvT0_PT9_T1_T2_T3_iT4_T5_T6_T7_)
        .other          _ZN3cub18CUB_300001_SM_10006detail11scan_by_key21DeviceScanByKeyKernelINS2_10policy_hubIPiffN4cuda3std3__44plusIvEEE10Policy1000ES5_PfSD_NS0_24ReduceByKeyScanTileStateIfiLb1EEENS8_8equal_toIvEESA_NS0_8NullTypeEmfiEEvT0_PT9_T1_T2_T3_iT4_T5_T6_T7_,@"STO_CUDA_ENTRY STV_DEFAULT"
_ZN3cub18CUB_300001_SM_10006detail11scan_by_key21DeviceScanByKeyKernelINS2_10policy_hubIPiffN4cuda3std3__44plusIvEEE10Policy1000ES5_PfSD_NS0_24ReduceByKeyScanTileStateIfiLb1EEENS8_8equal_toIvEESA_NS0_8NullTypeEmfiEEvT0_PT9_T1_T2_T3_iT4_T5_T6_T7_:
.text._ZN3cub18CUB_300001_SM_10006detail11scan_by_key21DeviceScanByKeyKernelINS2_10policy_hubIPiffN4cuda3std3__44plusIvEEE10Policy1000ES5_PfSD_NS0_24ReduceByKeyScanTileStateIfiLb1EEENS8_8equal_toIvEESA_NS0_8NullTypeEmfiEEvT0_PT9_T1_T2_T3_iT4_T5_T6_T7_:
        /* <DEDUP_REMOVED lines=12> */
[----:B------:R-:W2:Y:S01]  /*00c0*/  LDCU.64 UR6, c[0x0][0x390] ;  /* 0x00007200ff0677ac */ /* 0x000ea20008000a00 */
[C---:B0-----:R-:W-:Y:S02]  /*00d0*/  LOP3.LUT R2, R61.reuse, 0x1f, RZ, 0xc0, !PT ;  /* 0x0000001f3d027812 */ /* 0x041fe400078ec0ff */
[----:B------:R-:W-:-:S05]  /*00e0*/  LOP3.LUT R3, R61, 0x3e0, RZ, 0xc0, !PT ;  /* 0x000003e03d037812 */ /* 0x000fca00078ec0ff */
[----:B------:R-:W-:Y:S02]  /*00f0*/  IMAD R2, R3, 0x14, R2 ;  /* 0x0000001403027824 */ /* 0x000fe400078e0202 */
[----:B------:R-:W-:Y:S02]  /*0100*/  IMAD.MOV.U32 R3, RZ, RZ, RZ ;  /* 0x000000ffff037224 */ /* 0x000fe400078e00ff */
[----:B------:R-:W-:-:S04]  /*0110*/  IMAD.WIDE.U32 R2, R60, 0x1180, R2 ;  /* 0x000011803c027825 */ /* 0x000fc800078e0002 */
[C---:B------:R-:W-:Y:S01]  /*0120*/  IMAD.SHL.U32 R7, R2.reuse, 0x4, RZ ;  /* 0x0000000402077824 */ /* 0x040fe200078e00ff */
[----:B------:R-:W-:-:S04]  /*0130*/  SHF.L.U64.HI R3, R2, 0x2, R3 ;  /* 0x0000000202037819 */ /* 0x000fc80000010203 */
[----:B-1----:R-:W-:-:S04]  /*0140*/  IADD3 R4, P0, PT, R7, UR4, RZ ;  /* 0x0000000407047c10 */ /* 0x002fc8000ff1e0ff */
[----:B------:R-:W-:-:S05]  /*0150*/  IADD3.X R5, PT, PT, R3, UR5, RZ, P0, !PT ;  /* 0x0000000503057c10 */ /* 0x000fca00087fe4ff */
[----:B------:R-:W3:Y:S04]  /*0160*/  LD.E.STRONG.SM R0, desc[UR8][R4.64] ;  /* 0x0000000804007980 */ /* 0x000ee8000c10b900 */
        /* <DEDUP_REMOVED lines=21> */
[----:B------:R-:W-:Y:S01]  /*02c0*/  UMOV UR4, 0x400 ;  /* 0x0000040000047882 */ /* 0x000fe20000000000 */
[----:B------:R-:W1:Y:S01]  /*02d0*/  S2R R2, SR_LANEID ;  /* 0x0000000000027919 */ /* 0x000e620000000000 */
[----:B--2---:R-:W-:-:S04]  /*02e0*/  IADD3 R4, P0, PT, R7, UR6, RZ ;  /* 0x0000000607047c10 */ /* 0x004fc8000ff1e0ff */
[----:B------:R-:W-:Y:S01]  /*02f0*/  IADD3.X R5, PT, PT, R3, UR7, RZ, P0, !PT ;  /* 0x0000000703057c10 */ /* 0x000fe200087fe4ff */
[----:B0-----:R-:W-:Y:S01]  /*0300*/  ULEA UR4, UR5, UR4, 0x18 ;  /* 0x0000000405047291 */ /* 0x001fe2000f8ec0ff */
[----:B-1----:R-:W-:-:S05]  /*0310*/  IMAD R57, R62, 0x280, R2 ;  /* 0x000002803e397824 */ /* 0x002fca00078e0202 */
[----:B------:R-:W-:-:S05]  /*0320*/  LEA R57, R57, UR4, 0x2 ;  /* 0x0000000439397c11 */ /* 0x000fca000f8e10ff */
[----:B------:R-:W-:Y:S01]  /*0330*/  IMAD R3, R2, 0x4c, R57 ;  /* 0x0000004c02037824 */ /* 0x000fe200078e0239 */
[----:B---3--:R0:W-:Y:S04]  /*0340*/  STS [R57], R0 ;  /* 0x0000000039007388 */ /* 0x0081e80000000800 */
        /* <DEDUP_REMOVED lines=18> */
[----:B------:R5:W-:Y:S01]  /*0470*/  STS [R57+0x980], R52 ;  /* 0x0009803439007388 */ /* 0x000be20000000800 */
[----:B------:R-:W-:-:S03]  /*0480*/  NOP ;  /* 0x0000000000007918 */ /* 0x000fc60000000000 */
[----:B------:R-:W5:Y:S04]  /*0490*/  LDS.128 R40, [R3] ;  /* 0x0000000003287984 */ /* 0x000f680000000c00 */
[----:B------:R-:W5:Y:S04]  /*04a0*/  LDS.128 R36, [R3+0x10] ;  /* 0x0000100003247984 */ /* 0x000f680000000c00 */
[----:B------:R-:W5:Y:S04]  /*04b0*/  LDS.128 R32, [R3+0x20] ;  /* 0x0000200003207984 */ /* 0x000f680000000c00 */
[----:B------:R-:W5:Y:S04]  /*04c0*/  LDS.128 R28, [R3+0x30] ;  /* 0x00003000031c7984 */ /* 0x000f680000000c00 */
[----:B------:R-:W5:Y:S01]  /*04d0*/  LDS.128 R24, [R3+0x40] ;  /* 0x0000400003187984 */ /* 0x000f620000000c00 */
        /* <DEDUP_REMOVED lines=25> */
[----:B--2---:R1:W-:Y:S01]  /*0670*/  STS [R57+0x100], R8 ;  /* 0x0001000839007388 */ /* 0x0043e20000000800 */
[----:B0-----:R-:W-:-:S03]  /*0680*/  IMAD.MOV.U32 R0, RZ, RZ, R60 ;  /* 0x000000ffff007224 */ /* 0x001fc600078e003c */
        /* <DEDUP_REMOVED lines=18> */
[----:B------:R1:W0:Y:S04]  /*07b0*/  LDS.128 R20, [R3] ;  /* 0x0000000003147984 */ /* 0x0002280000000c00 */
[----:B------:R1:W2:Y:S04]  /*07c0*/  LDS.128 R16, [R3+0x10] ;  /* 0x0000100003107984 */ /* 0x0002a80000000c00 */
[----:B------:R1:W3:Y:S04]  /*07d0*/  LDS.128 R12, [R3+0x20] ;  /* 0x00002000030c7984 */ /* 0x0002e80000000c00 */
[----:B------:R1:W4:Y:S04]  /*07e0*/  LDS.128 R8, [R3+0x30] ;  /* 0x0000300003087984 */ /* 0x0003280000000c00 */
[----:B------:R1:W0:Y:S01]  /*07f0*/  LDS.128 R4, [R3+0x40] ;  /* 0x0000400003047984 */ /* 0x0002220000000c00 */
[----:B------:R-:W-:Y:S06]  /*0800*/  BAR.SYNC.DEFER_BLOCKING 0x0 ;  /* 0x0000000000007b1d */ /* 0x000fec0000010000 */
[----:B------:R-:W-:Y:S05]  /*0810*/  @P0 BRA `(.L_x_202) ;  /* 0x0000001000500947 */ /* 0x000fea0003800000 */
[----:B------:R-:W-:Y:S01]  /*0820*/  ISETP.NE.AND P5, PT, R41, R42, PT ;  /* 0x0000002a2900720c */ /* 0x000fe20003fa5270 */
[----:B01----:R-:W-:Y:S01]  /*0830*/  FADD R46, R20, R21 ;  /* 0x00000015142e7221 */ /* 0x003fe20000000000 */
[C---:B------:R-:W-:Y:S02]  /*0840*/  LEA R44, R61.reuse, UR4, 0x2 ;  /* 0x000000043d2c7c11 */ /* 0x040fe4000f8e10ff */
[----:B------:R-:W-:Y:S02]  /*0850*/  ISETP.NE.OR P0, PT, R40, R41, P5 ;  /* 0x000000292800720c */ /* 0x000fe40002f05670 */
[----:B------:R-:W-:Y:S01]  /*0860*/  ISETP.NE.AND P1, PT, R61, RZ, PT ;  /* 0x000000ff3d00720c */ /* 0x000fe20003f25270 */
[----:B------:R-:W-:Y:S01]  /*0870*/  STS [R44+0x3fc], R27 ;  /* 0x0003fc1b2c007388 */ /* 0x000fe20000000800 */
[----:B------:R-:W-:Y:S01]  /*0880*/  BAR.SYNC.DEFER_BLOCKING 0x0 ;  /* 0x0000000000007b1d */ /* 0x000fe20000010000 */
[----:B------:R-:W-:Y:S02]  /*0890*/  ISETP.NE.OR P0, PT, R42, R43, P0 ;  /* 0x0000002b2a00720c */ /* 0x000fe40000705670 */
[----:B------:R-:W-:-:S02]  /*08a0*/  ISETP.NE.AND P2, PT, R40, R41, PT ;  /* 0x000000292800720c */ /* 0x000fc40003f45270 */
[----:B------:R-:W-:Y:S02]  /*08b0*/  ISETP.NE.OR P0, PT, R43, R36, P0 ;  /* 0x000000242b00720c */ /* 0x000fe40000705670 */
[----:B------:R-:W-:Y:S02]  /*08c0*/  FSEL R41, R21, R46, P2 ;  /* 0x0000002e15297208 */ /* 0x000fe40001000000 */
[----:B------:R-:W-:Y:S02]  /*08d0*/  ISETP.NE.OR P0, PT, R36, R37, P0 ;  /* 0x000000252400720c */ /* 0x000fe40000705670 */
[----:B------:R-:W-:Y:S01]  /*08e0*/  LOP3.LUT R0, R0, 0xffffefff, RZ, 0xc0, !PT ;  /* 0xffffefff00007812 */ /* 0x000fe200078ec0ff */
[----:B------:R-:W-:Y:S01]  /*08f0*/  FADD R41, R22, R41 ;  /* 0x0000002916297221 */ /* 0x000fe20000000000 */
[----:B------:R-:W-:Y:S02]  /*0900*/  ISETP.NE.OR P0, PT, R37, R38, P0 ;  /* 0x000000262500720c */ /* 0x000fe40000705670 */
[----:B------:R-:W-:-:S02]  /*0910*/  ISETP.NE.AND P4, PT, R30, R31, PT ;  /* 0x0000001f1e00720c */ /* 0x000fc40003f85270 */
[----:B------:R-:W-:Y:S02]  /*0920*/  ISETP.NE.OR P0, PT, R38, R39, P0 ;  /* 0x000000272600720c */ /* 0x000fe40000705670 */
[----:B------:R-:W-:Y:S02]  /*0930*/  @P2 LOP3.LUT R0, R0, 0x1000, RZ, 0xfc, !PT ;  /* 0x0000100000002812 */ /* 0x000fe400078efcff */
[----:B------:R-:W-:Y:S02]  /*0940*/  ISETP.NE.OR P0, PT, R39, R32, P0 ;  /* 0x000000202700720c */ /* 0x000fe40000705670 */
[----:B------:R-:W-:Y:S01]  /*0950*/  ISETP.NE.AND P2, PT, R42, R43, PT ;  /* 0x0000002b2a00720c */ /* 0x000fe20003f45270 */
[----:B------:R0:W1:Y:S01]  /*0960*/  @P1 LDS R3, [R44+0x3f8] ;  /* 0x0003f8002c031984 */ /* 0x0000620000000800 */
[----:B------:R-:W-:Y:S02]  /*0970*/  ISETP.NE.OR P0, PT, R32, R33, P0 ;  /* 0x000000212000720c */ /* 0x000fe40000705670 */
[----:B------:R-:W-:-:S02]  /*0980*/  FSEL R46, R22, R41, P5 ;  /* 0x00000029162e7208 */ /* 0x000fc40002800000 */
[----:B------:R-:W-:Y:S02]  /*0990*/  ISETP.NE.OR P0, PT, R33, R34, P0 ;  /* 0x000000222100720c */ /* 0x000fe40000705670 */
[----:B------:R-:W-:Y:S01]  /*09a0*/  LOP3.LUT R0, R0, 0xfffff7ff, RZ, 0xc0, !PT ;  /* 0xfffff7ff00007812 */ /* 0x000fe200078ec0ff */
[----:B------:R-:W-:Y:S01]  /*09b0*/  FADD R46, R23, R46 ;  /* 0x0000002e172e7221 */ /* 0x000fe20000000000 */
[----:B------:R-:W-:Y:S02]  /*09c0*/  ISETP.NE.OR P0, PT, R34, R35, P0 ;  /* 0x000000232200720c */ /* 0x000fe40000705670 */
[----:B------:R-:W-:Y:S02]  /*09d0*/  ISETP.NE.AND P3, PT, R31, R24, PT ;  /* 0x000000181f00720c */ /* 0x000fe40003f65270 */
[----:B------:R-:W-:Y:S02]  /*09e0*/  ISETP.NE.OR P0, PT, R35, R28, P0 ;  /* 0x0000001c2300720c */ /* 0x000fe40000705670 */
[----:B------:R-:W-:-:S02]  /*09f0*/  @P2 LOP3.LUT R0, R0, 0x800, RZ, 0xfc, !PT ;  /* 0x0000080000002812 */ /* 0x000fc400078efcff */
[----:B------:R-:W-:Y:S02]  /*0a00*/  ISETP.NE.OR P0, PT, R28, R29, P0 ;  /* 0x0000001d1c00720c */ /* 0x000fe40000705670 */
[----:B------:R-:W-:Y:S02]  /*0a10*/  FSEL R41, R23, R46, P2 ;  /* 0x0000002e17297208 */ /* 0x000fe40001000000 */
[----:B------:R-:W-:Y:S02]  /*0a20*/  ISETP.NE.OR P0, PT, R29, R30, P0 ;  /* 0x0000001e1d00720c */ /* 0x000fe40000705670 */
[----:B------:R-:W-:Y:S01]  /*0a30*/  ISETP.NE.AND P2, PT, R43, R36, PT ;  /* 0x000000242b00720c */ /* 0x000fe20003f45270 */
[----:B--2---:R-:W-:Y:S01]  /*0a40*/  FADD R41, R16, R41 ;  /* 0x0000002910297221 */ /* 0x004fe20000000000 */
[----:B------:R-:W-:Y:S02]  /*0a50*/  ISETP.NE.OR P0, PT, R30, R31, P0 ;  /* 0x0000001f1e00720c */ /* 0x000fe40000705670 */
[----:B------:R-:W-:-:S02]  /*0a60*/  LOP3.LUT R0, R0, 0xfffffbff, RZ, 0xc0, !PT ;  /* 0xfffffbff00007812 */ /* 0x000fc400078ec0ff */
[----:B------:R-:W-:Y:S02]  /*0a70*/  ISETP.NE.OR P0, PT, R31, R24, P0 ;  /* 0x000000181f00720c */ /* 0x000fe40000705670 */
[----:B------:R-:W-:Y:S02]  /*0a80*/  FSEL R42, R16, R41, P2 ;  /* 0x00000029102a7208 */ /* 0x000fe40001000000 */
[----:B------:R-:W-:Y:S02]  /*0a90*/  ISETP.NE.OR P0, PT, R24, R25, P0 ;  /* 0x000000191800720c */ /* 0x000fe40000705670 */
[----:B0-----:R-:W-:Y:S01]  /*0aa0*/  P2R R44, PR, RZ, 0x20 ;  /* 0x00000020ff2c7803 */ /* 0x001fe20000000000 */
[----:B------:R-:W-:Y:S01]  /*0ab0*/  FADD R42, R17, R42 ;  /* 0x0000002a112a7221 */ /* 0x000fe20000000000 */
[----:B------:R-:W-:Y:S02]  /*0ac0*/  ISETP.NE.OR P0, PT, R25, R26, P0 ;  /* 0x0000001a1900720c */ /* 0x000fe40000705670 */
[----:B------:R-:W-:-:S02]  /*0ad0*/  @P2 LOP3.LUT R0, R0, 0x400, RZ, 0xfc, !PT ;  /* 0x0000040000002812 */ /* 0x000fc400078efcff */
[----:B------:R-:W-:Y:S02]  /*0ae0*/  ISETP.NE.OR P0, PT, R26, R27, P0 ;  /* 0x0000001b1a00720c */ /* 0x000fe40000705670 */
[----:B------:R-:W-:Y:S02]  /*0af0*/  ISETP.NE.AND P2, PT, R36, R37, PT ;  /* 0x000000252400720c */ /* 0x000fe40003f45270 */
[----:B------:R-:W-:Y:S02]  /*0b00*/  SEL R36, RZ, 0x1, !P0 ;  /* 0x00000001ff247807 */ /* 0x000fe40004000000 */
[----:B-1----:R-:W-:Y:S01]  /*0b10*/  @P1 ISETP.NE.AND P0, PT, R3, R40, PT ;  /* 0x000000280300120c */ /* 0x002fe20003f05270 */
[----:B------:R-:W-:Y:S01]  /*0b20*/  IMAD.MOV.U32 R3, RZ, RZ, 0x1 ;  /* 0x00000001ff037424 */ /* 0x000fe200078e00ff */
[----:B------:R-:W-:Y:S02]  /*0b30*/  LOP3.LUT R0, R0, 0xfffffdff, RZ, 0xc0, !PT ;  /* 0xfffffdff00007812 */ /* 0x000fe400078ec0ff */
[----:B------:R-:W-:-:S02]  /*0b40*/  @P1 SEL R3, RZ, 0x1, !P0 ;  /* 0x00000001ff031807 */ /* 0x000fc40004000000 */
[----:B------:R-:W-:Y:S02]  /*0b50*/  ISETP.NE.AND P1, PT, R37, R38, PT ;  /* 0x000000262500720c */ /* 0x000fe40003f25270 */
[----:B------:R-:W-:Y:S02]  /*0b60*/  FSEL R41, R17, R42, P2 ;  /* 0x0000002a11297208 */ /* 0x000fe40001000000 */
[----:B------:R-:W-:Y:S02]  /*0b70*/  @P2 LOP3.LUT R0, R0, 0x200, RZ, 0xfc, !PT ;  /* 0x0000020000002812 */ /* 0x000fe400078efcff */
[----:B------:R-:W-:Y:S01]  /*0b80*/  ISETP.NE.AND P0, PT, R38, R39, PT ;  /* 0x000000272600720c */ /* 0x000fe20003f05270 */
[----:B------:R-:W-:Y:S01]  /*0b90*/  FADD R41, R18, R41 ;  /* 0x0000002912297221 */ /* 0x000fe20000000000 */
[----:B------:R-:W-:Y:S02]  /*0ba0*/  LOP3.LUT R0, R0, 0xfffffeff, RZ, 0xc0, !PT ;  /* 0xfffffeff00007812 */ /* 0x000fe400078ec0ff */
[----:B------:R-:W-:-:S02]  /*0bb0*/  ISETP.NE.AND P2, PT, R24, R25, PT ;  /* 0x000000191800720c */ /* 0x000fc40003f45270 */
[----:B------:R-:W-:Y:S02]  /*0bc0*/  FSEL R40, R18, R41, P1 ;  /* 0x0000002912287208 */ /* 0x000fe40000800000 */
[----:B------:R-:W-:Y:S02]  /*0bd0*/  @P1 LOP3.LUT R0, R0, 0x100, RZ, 0xfc, !PT ;  /* 0x0000010000001812 */ /* 0x000fe400078efcff */
[----:B------:R-:W-:Y:S01]  /*0be0*/  ISETP.NE.AND P1, PT, R25, R26, PT ;  /* 0x0000001a1900720c */ /* 0x000fe20003f25270 */
[----:B------:R-:W-:Y:S01]  /*0bf0*/  FADD R40, R19, R40 ;  /* 0x0000002813287221 */ /* 0x000fe20000000000 */
[----:B------:R-:W-:Y:S02]  /*0c00*/  LOP3.LUT R0, R0, 0xffffff7f, RZ, 0xc0, !PT ;  /* 0xffffff7f00007812 */ /* 0x000fe400078ec0ff */
[----:B------:R-:W-:Y:S02]  /*0c10*/  ISETP.GE.AND P5, PT, R2, 0x1, PT ;  /* 0x000000010200780c */ /* 0x000fe40003fa6270 */
[----:B------:R-:W-:-:S02]  /*0c20*/  @P0 LOP3.LUT R0, R0, 0x80, RZ, 0xfc, !PT ;  /* 0x0000008000000812 */ /* 0x000fc400078efcff */
[----:B------:R-:W-:Y:S02]  /*0c30*/  FSEL R37, R19, R40, P0 ;  /* 0x0000002813257208 */ /* 0x000fe40000000000 */
[----:B------:R-:W-:Y:S02]  /*0c40*/  ISETP.NE.AND P0, PT, R39, R32, PT ;  /* 0x000000202700720c */ /* 0x000fe40003f05270 */
[----:B------:R-:W-:Y:S01]  /*0c50*/  LOP3.LUT R0, R0, 0xffffffbf, RZ, 0xc0, !PT ;  /* 0xffffffbf00007812 */ /* 0x000fe200078ec0ff */
[C---:B---3--:R-:W-:Y:S01]  /*0c60*/  FADD R37, R12.reuse, R37 ;  /* 0x000000250c257221 */ /* 0x048fe20000000000 */
[----:B------:R-:W-:Y:S02]  /*0c70*/  LOP3.LUT P6, R36, R3, RZ, R36, 0xfa, !PT ;  /* 0x000000ff03247212 */ /* 0x000fe400078cfa24 */
[----:B------:R-:W-:Y:S02]  /*0c80*/  P2R R40, PR, RZ, 0x10 ;  /* 0x00000010ff287803 */ /* 0x000fe40000000000 */
[----:B------:R-:W-:-:S02]  /*0c90*/  FSEL R38, R12, R37, P0 ;  /* 0x000000250c267208 */ /* 0x000fc40000000000 */
[----:B------:R-:W-:Y:S02]  /*0ca0*/  P2R R41, PR, RZ, 0x8 ;  /* 0x00000008ff297803 */ /* 0x000fe40000000000 */
[----:B------:R-:W-:Y:S01]  /*0cb0*/  P2R R42, PR, RZ, 0x4 ;  /* 0x00000004ff2a7803 */ /* 0x000fe20000000000 */
[C---:B------:R-:W-:Y:S01]  /*0cc0*/  FADD R38, R13.reuse, R38 ;  /* 0x000000260d267221 */ /* 0x040fe20000000000 */
[----:B------:R-:W-:Y:S02]  /*0cd0*/  @P0 LOP3.LUT R0, R0, 0x40, RZ, 0xfc, !PT ;  /* 0x0000004000000812 */ /* 0x000fe400078efcff */
[----:B------:R-:W-:Y:S02]  /*0ce0*/  ISETP.NE.AND P0, PT, R32, R33, PT ;  /* 0x000000212000720c */ /* 0x000fe40003f05270 */
[----:B------:R-:W-:Y:S02]  /*0cf0*/  LOP3.LUT R0, R0, 0xffffffdf, RZ, 0xc0, !PT ;  /* 0xffffffdf00007812 */ /* 0x000fe400078ec0ff */
[----:B------:R-:W-:-:S02]  /*0d00*/  FSEL R37, R13, R38, P0 ;  /* 0x000000260d257208 */ /* 0x000fc40000000000 */
[----:B------:R-:W-:-:S03]  /*0d10*/  P2R R43, PR, RZ, 0x2 ;  /* 0x00000002ff2b7803 */ /* 0x000fc60000000000 */
[----:B------:R-:W-:-:S04]  /*0d20*/  FADD R37, R14, R37 ;  /* 0x000000250e257221 */ /* 0x000fc80000000000 */
[----:B------:R-:W-:Y:S02]  /*0d30*/  @P0 LOP3.LUT R0, R0, 0x20, RZ, 0xfc, !PT ;  /* 0x0000002000000812 */ /* 0x000fe400078efcff */
[----:B------:R-:W-:Y:S02]  /*0d40*/  ISETP.NE.AND P0, PT, R33, R34, PT ;  /* 0x000000222100720c */ /* 0x000fe40003f05270 */
[----:B------:R-:W-:Y:S02]  /*0d50*/  LOP3.LUT R0, R0, 0xffffffef, RZ, 0xc0, !PT ;  /* 0xffffffef00007812 */ /* 0x000fe400078ec0ff */
[----:B------:R-:W-:-:S05]  /*0d60*/  FSEL R32, R14, R37, P0 ;  /* 0x000000250e207208 */ /* 0x000fca0000000000 */
[----:B------:R-:W-:-:S04]  /*0d70*/  FADD R32, R15, R32 ;  /* 0x000000200f207221 */ /* 0x000fc80000000000 */
[----:B------:R-:W-:Y:S02]  /*0d80*/  @P0 LOP3.LUT R0, R0, 0x10, RZ, 0xfc, !PT ;  /* 0x0000001000000812 */ /* 0x000fe400078efcff */
[----:B------:R-:W-:Y:S02]  /*0d90*/  ISETP.NE.AND P0, PT, R34, R35, PT ;  /* 0x000000232200720c */ /* 0x000fe40003f05270 */
[----:B------:R-:W-:Y:S02]  /*0da0*/  LOP3.LUT R0, R0, 0xfffffff7, RZ, 0xc0, !PT ;  /* 0xfffffff700007812 */ /* 0x000fe400078ec0ff */
[----:B------:R-:W-:-:S05]  /*0db0*/  FSEL R33, R15, R32, P0 ;  /* 0x000000200f217208 */ /* 0x000fca0000000000 */
[----:B----4-:R-:W-:-:S04]  /*0dc0*/  FADD R33, R8, R33 ;  /* 0x0000002108217221 */ /* 0x010fc80000000000 */
        /* <DEDUP_REMOVED lines=16> */
[----:B------:R-:W-:Y:S02]  /*0ed0*/  FSEL R29, R11, R28, P4 ;  /* 0x0000001c0b1d7208 */ /* 0x000fe40002000000 */
[----:B------:R-:W-:Y:S02]  /*0ee0*/  ISETP.NE.AND P0, PT, R26, R27, PT ;  /* 0x0000001b1a00720c */ /* 0x000fe40003f05270 */
[----:B------:R-:W-:Y:S01]  /*0ef0*/  LOP3.LUT P4, RZ, R0, 0x4, RZ, 0xc0, !PT ;  /* 0x0000000400ff7812 */ /* 0x000fe2000788c0ff */
[----:B------:R-:W-:Y:S01]  /*0f00*/  FADD R29, R4, R29 ;  /* 0x0000001d041d7221 */ /* 0x000fe20000000000 */
[----:B------:R-:W-:-:S04]  /*0f10*/  P2R R45, PR, RZ, 0x1 ;  /* 0x00000001ff2d7803 */ /* 0x000fc80000000000 */
[----:B------:R-:W-:Y:S02]  /*0f20*/  FSEL R28, R4, R29, P3 ;  /* 0x0000001d041c7208 */ /* 0x000fe40001800000 */
[----:B------:R-:W-:-:S03]  /*0f30*/  LOP3.LUT P3, RZ, R0, 0x8, RZ, 0xc0, !PT ;  /* 0x0000000800ff7812 */ /* 0x000fc6000786c0ff */
[----:B------:R-:W-:-:S05]  /*0f40*/  FADD R28, R5, R28 ;  /* 0x0000001c051c7221 */ /* 0x000fca0000000000 */
[----:B------:R-:W-:Y:S02]  /*0f50*/  FSEL R29, R5, R28, P2 ;  /* 0x0000001c051d7208 */ /* 0x000fe40001000000 */
[----:B------:R-:W-:-:S03]  /*0f60*/  LOP3.LUT P2, RZ, R0, 0x10, RZ, 0xc0, !PT ;  /* 0x0000001000ff7812 */ /* 0x000fc6000784c0ff */
[----:B------:R-:W-:-:S05]  /*0f70*/  FADD R29, R6, R29 ;  /* 0x0000001d061d7221 */ /* 0x000fca0000000000 */
[----:B------:R-:W-:Y:S02]  /*0f80*/  FSEL R24, R6, R29, P1 ;  /* 0x0000001d06187208 */ /* 0x000fe40000800000 */
[----:B------:R-:W-:-:S03]  /*0f90*/  LOP3.LUT P1, RZ, R0, 0x20, RZ, 0xc0, !PT ;  /* 0x0000002000ff7812 */ /* 0x000fc6000782c0ff */
[----:B------:R-:W-:-:S05]  /*0fa0*/  FADD R24, R7, R24 ;  /* 0x0000001807187221 */ /* 0x000fca0000000000 */
[----:B------:R-:W-:Y:S02]  /*0fb0*/  FSEL R24, R7, R24, P0 ;  /* 0x0000001807187208 */ /* 0x000fe40000000000 */
[----:B------:R-:W-:-:S03]  /*0fc0*/  ISETP.GE.AND P0, PT, R2, 0x2, PT ;  /* 0x000000020200780c */ /* 0x000fc60003f06270 */
[----:B------:R-:W0:Y:S02]  /*0fd0*/  SHFL.UP PT, R25, R24, 0x1, RZ ;  /* 0x0420000018197989 */ /* 0x000e2400000e00ff */
[----:B0-----:R-:W-:-:S05]  /*0fe0*/  FADD R25, R24, R25 ;  /* 0x0000001918197221 */ /* 0x001fca0000000000 */
[----:B------:R-:W-:Y:S02]  /*0ff0*/  @P5 FSEL R24, R25, R24, !P6 ;  /* 0x0000001819185208 */ /* 0x000fe40007000000 */
[----:B------:R-:W0:Y:S04]  /*1000*/  SHFL.UP PT, R25, R36, 0x1, RZ ;  /* 0x0420000024197989 */ /* 0x000e2800000e00ff */
[----:B------:R-:W1:Y:S01]  /*1010*/  SHFL.UP PT, R27, R24, 0x2, RZ ;  /* 0x04400000181b7989 */ /* 0x000e6200000e00ff */
[----:B0-----:R-:W-:Y:S02]  /*1020*/  SEL R25, R25, RZ, P5 ;  /* 0x000000ff19197207 */ /* 0x001fe40002800000 */
[----:B------:R-:W-:Y:S02]  /*1030*/  LOP3.LUT P5, RZ, R0, 0x1000, RZ, 0xc0, !PT ;  /* 0x0000100000ff7812 */ /* 0x000fe400078ac0ff */
[----:B------:R-:W-:Y:S01]  /*1040*/  LOP3.LUT P6, R25, R25, RZ, R36, 0xfa, !PT ;  /* 0x000000ff19197212 */ /* 0x000fe200078cfa24 */
[----:B-1----:R-:W-:-:S04]  /*1050*/  FADD R27, R24, R27 ;  /* 0x0000001b181b7221 */ /* 0x002fc80000000000 */
[----:B------:R-:W0:Y:S01]  /*1060*/  SHFL.UP PT, R26, R25, 0x2, RZ ;  /* 0x04400000191a7989 */ /* 0x000e2200000e00ff */
[----:B------:R-:W-:-:S05]  /*1070*/  @P0 FSEL R24, R27, R24, !P6 ;  /* 0x000000181b180208 */ /* 0x000fca0007000000 */
[----:B------:R-:W1:Y:S01]  /*1080*/  SHFL.UP PT, R27, R24, 0x4, RZ ;  /* 0x04800000181b7989 */ /* 0x000e6200000e00ff */
[----:B0-----:R-:W-:Y:S02]  /*1090*/  SEL R26, R26, RZ, P0 ;  /* 0x000000ff1a1a7207 */ /* 0x001fe40000000000 */
[----:B------:R-:W-:Y:S02]  /*10a0*/  ISETP.GE.AND P0, PT, R2, 0x4, PT ;  /* 0x000000040200780c */ /* 0x000fe40003f06270 */
[----:B------:R-:W-:Y:S01]  /*10b0*/  LOP3.LUT P6, R26, R26, RZ, R25, 0xfa, !PT ;  /* 0x000000ff1a1a7212 */ /* 0x000fe200078cfa19 */
[----:B-1----:R-:W-:-:S10]  /*10c0*/  FADD R27, R24, R27 ;  /* 0x0000001b181b7221 */ /* 0x002fd40000000000 */
[----:B------:R-:W-:Y:S02]  /*10d0*/  @P0 FSEL R24, R27, R24, !P6 ;  /* 0x000000181b180208 */ /* 0x000fe40007000000 */
[----:B------:R-:W0:Y:S04]  /*10e0*/  SHFL.UP PT, R27, R26, 0x4, RZ ;  /* 0x048000001a1b7989 */ /* 0x000e2800000e00ff */
[----:B------:R-:W1:Y:S01]  /*10f0*/  SHFL.UP PT, R29, R24, 0x8, RZ ;  /* 0x05000000181d7989 */ /* 0x000e6200000e00ff */
[----:B0-----:R-:W-:Y:S02]  /*1100*/  SEL R27, R27, RZ, P0 ;  /* 0x000000ff1b1b7207 */ /* 0x001fe40000000000 */
[----:B------:R-:W-:Y:S02]  /*1110*/  ISETP.GE.AND P0, PT, R2, 0x8, PT ;  /* 0x000000080200780c */ /* 0x000fe40003f06270 */
[----:B------:R-:W-:Y:S01]  /*1120*/  LOP3.LUT P6, R27, R27, RZ, R26, 0xfa, !PT ;  /* 0x000000ff1b1b7212 */ /* 0x000fe200078cfa1a */
[----:B-1----:R-:W-:-:S04]  /*1130*/  FADD R29, R24, R29 ;  /* 0x0000001d181d7221 */ /* 0x002fc80000000000 */
[----:B------:R-:W0:Y:S06]  /*1140*/  SHFL.UP PT, R25, R27, 0x8, RZ ;  /* 0x050000001b197989 */ /* 0x000e2c00000e00ff */
[----:B------:R-:W-:Y:S02]  /*1150*/  @P0 FSEL R24, R29, R24, !P6 ;  /* 0x000000181d180208 */ /* 0x000fe40007000000 */
[----:B0-----:R-:W-:-:S03]  /*1160*/  SEL R28, R25, RZ, P0 ;  /* 0x000000ff191c7207 */ /* 0x001fc60000000000 */
[----:B------:R-:W0:Y:S01]  /*1170*/  SHFL.UP PT, R25, R24, 0x10, RZ ;  /* 0x0600000018197989 */ /* 0x000e2200000e00ff */
[----:B------:R-:W-:Y:S02]  /*1180*/  ISETP.GE.AND P0, PT, R2, 0x10, PT ;  /* 0x000000100200780c */ /* 0x000fe40003f06270 */
[----:B------:R-:W-:Y:S01]  /*1190*/  LOP3.LUT P6, R28, R28, RZ, R27, 0xfa, !PT ;  /* 0x000000ff1c1c7212 */ /* 0x000fe200078cfa1b */
[----:B0-----:R-:W-:-:S05]  /*11a0*/  FADD R25, R24, R25 ;  /* 0x0000001918197221 */ /* 0x001fca0000000000 */
[----:B------:R-:W-:Y:S02]  /*11b0*/  FSEL R39, R25, R24, !P6 ;  /* 0x0000001819277208 */ /* 0x000fe40007000000 */
[----:B------:R-:W0:Y:S01]  /*11c0*/  SHFL.UP PT, R25, R28, 0x10, RZ ;  /* 0x060000001c197989 */ /* 0x000e2200000e00ff */
[----:B------:R-:W-:Y:S02]  /*11d0*/  ISETP.NE.AND P6, PT, R2, 0x1f, PT ;  /* 0x0000001f0200780c */ /* 0x000fe40003fc5270 */
[----:B------:R-:W-:-:S11]  /*11e0*/  FSEL R37, R24, R39, !P0 ;  /* 0x0000002718257208 */ /* 0x000fd60004000000 */
[----:B------:R-:W-:Y:S02]  /*11f0*/  @!P6 LEA R32, R62, UR4, 0x3 ;  /* 0x000000043e20ec11 */ /* 0x000fe4000f8e18ff */
[----:B0-----:R-:W-:Y:S02]  /*1200*/  SEL R25, R25, RZ, P0 ;  /* 0x000000ff19197207 */ /* 0x001fe40000000000 */
[C---:B------:R-:W-:Y:S02]  /*1210*/  LOP3.LUT P0, RZ, R0.reuse, 0x40, RZ, 0xc0, !PT ;  /* 0x0000004000ff7812 */ /* 0x040fe4000780c0ff */
[----:B------:R-:W-:Y:S02]  /*1220*/  LOP3.LUT R38, R25, R28, RZ, 0xfc, !PT ;  /* 0x0000001c19267212 */ /* 0x000fe400078efcff */
[----:B------:R-:W-:Y:S02]  /*1230*/  P2R R46, PR, RZ, 0x1 ;  /* 0x00000001ff2e7803 */ /* 0x000fe40000000000 */
[C---:B------:R-:W-:Y:S01]  /*1240*/  LOP3.LUT P0, RZ, R0.reuse, 0x80, RZ, 0xc0, !PT ;  /* 0x0000008000ff7812 */ /* 0x040fe2000780c0ff */
[----:B------:R0:W-:Y:S03]  /*1250*/  @!P6 STS.64 [R32], R38 ;  /* 0x000000262000e388 */ /* 0x0001e60000000a00 */
[----:B------:R-:W-:Y:S01]  /*1260*/  P2R R47, PR, RZ, 0x1 ;  /* 0x00000001ff2f7803 */ /* 0x000fe20000000000 */
[----:B------:R-:W-:Y:S01]  /*1270*/  BAR.SYNC.DEFER_BLOCKING 0x0 ;  /* 0x0000000000007b1d */ /* 0x000fe20000010000 */
[----:B------:R-:W-:-:S04]  /*1280*/  LOP3.LUT P0, RZ, R0, 0x100, RZ, 0xc0, !PT ;  /* 0x0000010000ff7812 */ /* 0x000fc8000780c0ff */
[----:B------:R-:W-:Y:S02]  /*1290*/  P2R R48, PR, RZ, 0x1 ;  /* 0x00000001ff307803 */ /* 0x000fe40000000000 */
[C---:B------:R-:W-:Y:S01]  /*12a0*/  LOP3.LUT P0, RZ, R0.reuse, 0x200, RZ, 0xc0, !PT ;  /* 0x0000020000ff7812 */ /* 0x040fe2000780c0ff */
[----:B------:R-:W-:Y:S01]  /*12b0*/  SHFL.UP PT, R38, R38, 0x1, RZ ;  /* 0x0420000026267989 */ /* 0x000fe200000e00ff */
[----:B0-----:R-:W-:Y:S02]  /*12c0*/  P2R R39, PR, RZ, 0x20 ;  /* 0x00000020ff277803 */ /* 0x001fe40000000000 */
[----:B------:R-:W-:Y:S02]  /*12d0*/  ISETP.GE.U32.AND P5, PT, R61, 0x20, PT ;  /* 0x000000203d00780c */ /* 0x000fe40003fa6070 */
[----:B------:R-:W-:Y:S02]  /*12e0*/  P2R R49, PR, RZ, 0x1 ;  /* 0x00000001ff317803 */ /* 0x000fe40000000000 */
[----:B------:R-:W-:-:S04]  /*12f0*/  LOP3.LUT P0, RZ, R0, 0x400, RZ, 0xc0, !PT ;  /* 0x0000040000ff7812 */ /* 0x000fc8000780c0ff */
[----:B------:R-:W-:Y:S02]  /*1300*/  P2R R50, PR, RZ, 0x1 ;  /* 0x00000001ff327803 */ /* 0x000fe40000000000 */
[----:B------:R-:W-:Y:S01]  /*1310*/  LOP3.LUT P0, RZ, R0, 0x800, RZ, 0xc0, !PT ;  /* 0x0000080000ff7812 */ /* 0x000fe2000780c0ff */
[----:B------:R-:W0:Y:S04]  /*1320*/  LDS.128 R24, [UR4] ;  /* 0x00000004ff187984 */ /* 0x000e280008000c00 */
[----:B------:R-:W1:Y:S01]  /*1330*/  LDS.128 R28, [UR4+0x10] ;  /* 0x00001004ff1c7984 */ /* 0x000e620008000c00 */
[----:B0-----:R-:W-:-:S13]  /*1340*/  ISETP.NE.AND P6, PT, R26, RZ, PT ;  /* 0x000000ff1a00720c */ /* 0x001fda0003fc5270 */
[----:B------:R-:W-:Y:S01]  /*1350*/  @!P6 FADD R27, R25, R27 ;  /* 0x0000001b191be221 */ /* 0x000fe20000000000 */
[----:B------:R-:W-:-:S04]  /*1360*/  ISETP.NE.AND P6, PT, R62, 0x2, PT ;  /* 0x000000023e00780c */ /* 0x000fc80003fc5270 */
[----:B------:R-:W-:Y:S02]  /*1370*/  FSEL R34, R27, R25, !P6 ;  /* 0x000000191b227208 */ /* 0x000fe40007000000 */
[----:B-1----:R-:W-:Y:S01]  /*1380*/  ISETP.NE.AND P6, PT, R28, RZ, PT ;  /* 0x000000ff1c00720c */ /* 0x002fe20003fc5270 */
[----:B------:R-:W-:-:S12]  /*1390*/  SHFL.UP PT, R25, R37, 0x1, RZ ;  /* 0x0420000025197989 */ /* 0x000fd800000e00ff */
[----:B------:R-:W-:Y:S01]  /*13a0*/  @!P6 FADD R29, R27, R29 ;  /* 0x0000001d1b1de221 */ /* 0x000fe20000000000 */
[----:B------:R-:W-:-:S04]  /*13b0*/  ISETP.NE.AND P6, PT, R62, 0x3, PT ;  /* 0x000000033e00780c */ /* 0x000fc80003fc5270 */
[----:B------:R-:W-:Y:S02]  /*13c0*/  FSEL R34, R29, R34, !P6 ;  /* 0x000000221d227208 */ /* 0x000fe40007000000 */
[----:B------:R-:W-:-:S13]  /*13d0*/  ISETP.NE.AND P6, PT, R30, RZ, PT ;  /* 0x000000ff1e00720c */ /* 0x000fda0003fc5270 */
[----:B------:R-:W-:Y:S01]  /*13e0*/  @!P6 FADD R31, R31, R29 ;  /* 0x0000001d1f1fe221 */ /* 0x000fe20000000000 */
[----:B------:R-:W-:-:S04]  /*13f0*/  ISETP.NE.AND P6, PT, R62, 0x4, PT ;  /* 0x000000043e00780c */ /* 0x000fc80003fc5270 */
[----:B------:R-:W-:Y:S02]  /*1400*/  FSEL R36, R31, R34, !P6 ;  /* 0x000000221f247208 */ /* 0x000fe40007000000 */
[----:B------:R-:W0:Y:S02]  /*1410*/  LDS.128 R32, [UR4+0x20] ;  /* 0x00002004ff207984 */ /* 0x000e240008000c00 */
[----:B0-----:R-:W-:-:S13]  /*1420*/  ISETP.NE.AND P6, PT, R32, RZ, PT ;  /* 0x000000ff2000720c */ /* 0x001fda0003fc5270 */
[----:B------:R-:W-:Y:S01]  /*1430*/  @!P6 FADD R33, R31, R33 ;  /* 0x000000211f21e221 */ /* 0x000fe20000000000 */
[----:B------:R-:W-:-:S04]  /*1440*/  ISETP.NE.AND P6, PT, R62, 0x5, PT ;  /* 0x000000053e00780c */ /* 0x000fc80003fc5270 */
[----:B------:R-:W-:Y:S02]  /*1450*/  FSEL R36, R33, R36, !P6 ;  /* 0x0000002421247208 */ /* 0x000fe40007000000 */
[----:B------:R-:W-:-:S13]  /*1460*/  ISETP.NE.AND P6, PT, R34, RZ, PT ;  /* 0x000000ff2200720c */ /* 0x000fda0003fc5270 */
[----:B------:R-:W-:Y:S01]  /*1470*/  @!P6 FADD R35, R35, R33 ;  /* 0x000000212323e221 */ /* 0x000fe20000000000 */
[----:B------:R-:W-:-:S04]  /*1480*/  ISETP.NE.AND P6, PT, R62, 0x6, PT ;  /* 0x000000063e00780c */ /* 0x000fc80003fc5270 */
[----:B------:R-:W-:Y:S02]  /*1490*/  FSEL R36, R35, R36, !P6 ;  /* 0x0000002423247208 */ /* 0x000fe40007000000 */
[----:B------:R-:W-:-:S13]  /*14a0*/  ISETP.NE.OR P6, PT, R38, RZ, !P5 ;  /* 0x000000ff2600720c */ /* 0x000fda0006fc5670 */
[----:B------:R-:W-:Y:S01]  /*14b0*/  @!P6 FADD R25, R25, R36 ;  /* 0x000000241919e221 */ /* 0x000fe20000000000 */
[----:B------:R-:W-:-:S04]  /*14c0*/  @P5 ISETP.NE.AND P6, PT, R2, RZ, PT ;  /* 0x000000ff0200520c */ /* 0x000fc80003fc5270 */
[----:B------:R-:W-:Y:S02]  /*14d0*/  @P5 FSEL R25, R36, R25, !P6 ;  /* 0x0000001924195208 */ /* 0x000fe40007000000 */
[----:B------:R-:W-:Y:S02]  /*14e0*/  ISETP.NE.AND P6, PT, R3, RZ, PT ;  /* 0x000000ff0300720c */ /* 0x000fe40003fc5270 */
[----:B------:R-:W-:Y:S01]  /*14f0*/  ISETP.NE.AND P5, PT, R61, RZ, PT ;  /* 0x000000ff3d00720c */ /* 0x000fe20003fa5270 */
[----:B------:R-:W-:-:S05]  /*1500*/  FADD R25, R20, R25 ;  /* 0x0000001914197221 */ /* 0x000fca0000000000 */
[----:B------:R-:W-:Y:S02]  /*1510*/  FSEL R36, R25, R20, !P6 ;  /* 0x0000001419247208 */ /* 0x000fe40007000000 */
[----:B------:R-:W-:Y:S02]  /*1520*/  LOP3.LUT P6, RZ, R0, 0x1, RZ, 0xc0, !PT ;  /* 0x0000000100ff7812 */ /* 0x000fe400078cc0ff */
[----:B------:R-:W-:Y:S02]  /*1530*/  FSEL R2, R20, R36, !P5 ;  /* 0x0000002414027208 */ /* 0x000fe40006800000 */
[----:B------:R-:W-:-:S03]  /*1540*/  ISETP.NE.AND P5, PT, R39, RZ, PT ;  /* 0x000000ff2700720c */ /* 0x000fc60003fa5270 */
[----:B------:R-:W-:-:S05]  /*1550*/  FADD R2, R21, R2 ;  /* 0x0000000215027221 */ /* 0x000fca0000000000 */
[----:B------:R-:W-:Y:S02]  /*1560*/  FSEL R37, R21, R2, P5 ;  /* 0x0000000215257208 */ /* 0x000fe40002800000 */
[----:B------:R-:W-:-:S03]  /*1570*/  ISETP.NE.AND P5, PT, R44, RZ, PT ;  /* 0x000000ff2c00720c */ /* 0x000fc60003fa5270 */
[----:B------:R-:W-:-:S05]  /*1580*/  FADD R3, R22, R37 ;  /* 0x0000002516037221 */ /* 0x000fca0000000000 */
[----:B------:R-:W-:Y:S02]  /*1590*/  FSEL R38, R22, R3, P5 ;  /* 0x0000000316267208 */ /* 0x000fe40002800000 */
[----:B------:R-:W-:-:S03]  /*15a0*/  LOP3.LUT P5, RZ, R0, 0x2, RZ, 0xc0, !PT ;  /* 0x0000000200ff7812 */ /* 0x000fc600078ac0ff */
[----:B------:R-:W-:-:S05]  /*15b0*/  FADD R0, R23, R38 ;  /* 0x0000002617007221 */ /* 0x000fca0000000000 */
[----:B------:R-:W-:Y:S02]  /*15c0*/  FSEL R39, R23, R0, P0 ;  /* 0x0000000017277208 */ /* 0x000fe40000000000 */
[----:B------:R-:W-:Y:S01]  /*15d0*/  ISETP.NE.AND P0, PT, R50, RZ, PT ;  /* 0x000000ff3200720c */ /* 0x000fe20003f05270 */
[----:B------:R-:W0:Y:S02]  /*15e0*/  LDS.64 R22, [UR4+0x30] ;  /* 0x00003004ff167984 */ /* 0x000e240008000a00 */
[----:B------:R-:W-:-:S05]  /*15f0*/  FADD R3, R16, R39 ;  /* 0x0000002710037221 */ /* 0x000fca0000000000 */
[----:B------:R-:W-:Y:S02]  /*1600*/  FSEL R16, R16, R3, P0 ;  /* 0x0000000310107208 */ /* 0x000fe40000000000 */
[----:B------:R-:W-:-:S03]  /*1610*/  ISETP.NE.AND P0, PT, R49, RZ, PT ;  /* 0x000000ff3100720c */ /* 0x000fc60003f05270 */
        /* <DEDUP_REMOVED lines=25> */
[----:B------:R-:W-:-:S05]  /*17b0*/  FSEL R9, R9, R0, P5 ;  /* 0x0000000009097208 */ /* 0x000fca0002800000 */
[----:B------:R-:W-:-:S05]  /*17c0*/  FADD R3, R10, R9 ;  /* 0x000000090a037221 */ /* 0x000fca0000000000 */
[----:B------:R-:W-:-:S05]  /*17d0*/  FSEL R10, R10, R3, P6 ;  /* 0x000000030a0a7208 */ /* 0x000fca0003000000 */
[----:B------:R-:W-:-:S05]  /*17e0*/  FADD R0, R11, R10 ;  /* 0x0000000a0b007221 */ /* 0x000fca0000000000 */
[----:B------:R-:W-:-:S05]  /*17f0*/  FSEL R11, R11, R0, P4 ;  /* 0x000000000b0b7208 */ /* 0x000fca0002000000 */
[----:B------:R-:W-:-:S05]  /*1800*/  FADD R3, R4, R11 ;  /* 0x0000000b04037221 */ /* 0x000fca0000000000 */
[----:B------:R-:W-:-:S05]  /*1810*/  FSEL R4, R4, R3, P3 ;  /* 0x0000000304047208 */ /* 0x000fca0001800000 */
[----:B------:R-:W-:-:S05]  /*1820*/  FADD R0, R5, R4 ;  /* 0x0000000405007221 */ /* 0x000fca0000000000 */
[----:B------:R-:W-:Y:S02]  /*1830*/  FSEL R5, R5, R0, P2 ;  /* 0x0000000005057208 */ /* 0x000fe40001000000 */
[----:B0-----:R-:W-:-:S03]  /*1840*/  ISETP.NE.AND P2, PT, R22, RZ, PT ;  /* 0x000000ff1600720c */ /* 0x001fc60003f45270 */
[----:B------:R-:W-:-:S05]  /*1850*/  FADD R3, R6, R5 ;  /* 0x0000000506037221 */ /* 0x000fca0000000000 */
[----:B------:R-:W-:Y:S02]  /*1860*/  FSEL R6, R6, R3, P1 ;  /* 0x0000000306067208 */ /* 0x000fe40000800000 */
[----:B------:R-:W-:Y:S02]  /*1870*/  ISETP.NE.AND P1, PT, R61, RZ, PT ;  /* 0x000000ff3d00720c */ /* 0x000fe40003f25270 */
[----:B------:R-:W-:Y:S01]  /*1880*/  LOP3.LUT R3, R28, R26, R24, 0xfe, !PT ;  /* 0x0000001a1c037212 */ /* 0x000fe200078efe18 */
[----:B------:R-:W-:Y:S01]  /*1890*/  FADD R0, R7, R6 ;  /* 0x0000000607007221 */ /* 0x000fe20000000000 */
[----:B------:R-:W-:Y:S02]  /*18a0*/  @!P2 FADD R23, R35, R23 ;  /* 0x000000172317a221 */ /* 0x000fe40000000000 */
[----:B------:R-:W-:Y:S02]  /*18b0*/  LOP3.LUT R3, R32, R30, R3, 0xfe, !PT ;  /* 0x0000001e20037212 */ /* 0x000fe400078efe03 */
[----:B------:R-:W-:-:S02]  /*18c0*/  FSEL R7, R7, R0, P0 ;  /* 0x0000000007077208 */ /* 0x000fc40000000000 */
[----:B------:R-:W-:-:S03]  /*18d0*/  LOP3.LUT R24, R22, R34, R3, 0xfe, !PT ;  /* 0x0000002216187212 */ /* 0x000fc600078efe03 */
[----:B------:R-:W-:Y:S05]  /*18e0*/  @P1 BRA `(.L_x_203) ;  /* 0x0000001c00541947 */ /* 0x000fea0003800000 */
[----:B------:R-:W0:Y:S01]  /*18f0*/  LDC.64 R2, c[0x0][0x3a0] ;  /* 0x0000e800ff027b82 */ /* 0x000e220000000a00 */
[----:B------:R-:W-:Y:S02]  /*1900*/  IMAD.MOV.U32 R26, RZ, RZ, 0x65 ;  /* 0x00000065ff1a7424 */ /* 0x000fe400078e00ff */
[----:B------:R-:W-:Y:S02]  /*1910*/  IMAD.MOV.U32 R27, RZ, RZ, 0x0 ;  /* 0x00000000ff1b7424 */ /* 0x000fe400078e00ff */
[----:B------:R-:W-:Y:S02]  /*1920*/  IMAD.MOV.U32 R25, RZ, RZ, R23 ;  /* 0x000000ffff197224 */ /* 0x000fe400078e0017 */
[----:B------:R-:W-:-:S03]  /*1930*/  IMAD.MOV.U32 R36, RZ, RZ, R20 ;  /* 0x000000ffff247224 */ /* 0x000fc600078e0014 */
[----:B0-----:R0:W-:Y:S01]  /*1940*/  ST.E.128.STRONG.GPU desc[UR8][R2.64+0x200], R24 ;  /* 0x0002001802007985 */ /* 0x0011e2000c10fd08 */
[----:B------:R-:W-:Y:S05]  /*1950*/  BRA `(.L_x_203) ;  /* 0x0000001c00387947 */ /* 0x000fea0003800000 */
.L_x_202:
[----:B------:R-:W-:Y:S01]  /*1960*/  ISETP.NE.AND P1, PT, R61, RZ, PT ;  /* 0x000000ff3d00720c */ /* 0x000fe20003f25270 */
[----:B-1----:R-:W-:-:S12]  /*1970*/  IMAD.MOV.U32 R3, RZ, RZ, RZ ;  /* 0x000000ffff037224 */ /* 0x002fd800078e00ff */
[----:B------:R-:W1:Y:S02]  /*1980*/  @!P1 LDC.64 R44, c[0x0][0x388] ;  /* 0x0000e200ff2c9b82 */ /* 0x000e640000000a00 */
[----:B-1----:R-:W-:-:S05]  /*1990*/  @!P1 IMAD.WIDE.U32 R44, R0, 0x4, R44 ;  /* 0x00000004002c9825 */ /* 0x002fca00078e002c */
[----:B------:R1:W5:Y:S01]  /*19a0*/  @!P1 LDG.E R3, desc[UR8][R44.64] ;  /* 0x000000082c039981 */ /* 0x000362000c1e1900 */
[----:B0-----:R-:W-:Y:S01]  /*19b0*/  FADD R2, R20, R21 ;  /* 0x0000001514027221 */ /* 0x001fe20000000000 */
[----:B------:R-:W-:Y:S02]  /*19c0*/  ISETP.NE.AND P0, PT, R40, R41, PT ;  /* 0x000000292800720c */ /* 0x000fe40003f05270 */
[----:B------:R-:W-:Y:S02]  /*19d0*/  ISETP.NE.AND P2, PT, R41, R42, PT ;  /* 0x0000002a2900720c */ /* 0x000fe40003f45270 */
[----:B------:R-:W-:Y:S02]  /*19e0*/  FSEL R47, R21, R2, P0 ;  /* 0x00000002152f7208 */ /* 0x000fe40000000000 */
[----:B------:R-:W-:Y:S02]  /*19f0*/  ISETP.NE.AND P3, PT, R36, R37, PT ;  /* 0x000000252400720c */ /* 0x000fe40003f65270 */
[----:B------:R-:W-:Y:S01]  /*1a00*/  ISETP.NE.AND P4, PT, R62, 0x2, PT ;  /* 0x000000023e00780c */ /* 0x000fe20003f85270 */
[----:B------:R-:W-:Y:S01]  /*1a10*/  FADD R47, R22, R47 ;  /* 0x0000002f162f7221 */ /* 0x000fe20000000000 */
[----:B------:R-:W-:-:S04]  /*1a20*/  ISETP.NE.AND P5, PT, R62, 0x5, PT ;  /* 0x000000053e00780c */ /* 0x000fc80003fa5270 */
[----:B------:R-:W-:Y:S02]  /*1a30*/  FSEL R2, R22, R47, P2 ;  /* 0x0000002f16027208 */ /* 0x000fe40001000000 */
[----:B------:R-:W-:-:S03]  /*1a40*/  ISETP.NE.AND P2, PT, R42, R43, PT ;  /* 0x0000002b2a00720c */ /* 0x000fc60003f45270 */
[----:B------:R-:W-:-:S05]  /*1a50*/  FADD R2, R23, R2 ;  /* 0x0000000217027221 */ /* 0x000fca0000000000 */
[----:B------:R-:W-:Y:S02]  /*1a60*/  FSEL R47, R23, R2, P2 ;  /* 0x00000002172f7208 */ /* 0x000fe40001000000 */
[----:B------:R-:W-:-:S03]  /*1a70*/  ISETP.NE.AND P2, PT, R43, R36, PT ;  /* 0x000000242b00720c */ /* 0x000fc60003f45270 */
[----:B--2---:R-:W-:-:S05]  /*1a80*/  FADD R47, R16, R47 ;  /* 0x0000002f102f7221 */ /* 0x004fca0000000000 */
[----:B------:R-:W-:Y:S02]  /*1a90*/  FSEL R2, R16, R47, P2 ;  /* 0x0000002f10027208 */ /* 0x000fe40001000000 */
[----:B------:R-:W-:-:S03]  /*1aa0*/  ISETP.NE.AND P2, PT, R61, RZ, PT ;  /* 0x000000ff3d00720c */ /* 0x000fc60003f45270 */
[----:B-1----:R-:W-:Y:S01]  /*1ab0*/  FADD R44, R17, R2 ;  /* 0x00000002112c7221 */ /* 0x002fe20000000000 */
[----:B------:R-:W-:-:S04]  /*1ac0*/  LEA R2, R61, UR4, 0x2 ;  /* 0x000000043d027c11 */ /* 0x000fc8000f8e10ff */
[----:B------:R-:W-:Y:S01]  /*1ad0*/  FSEL R45, R17, R44, P3 ;  /* 0x0000002c112d7208 */ /* 0x000fe20001800000 */
[----:B------:R-:W-:Y:S01]  /*1ae0*/  STS [R2+0x3fc], R27 ;  /* 0x0003fc1b02007388 */ /* 0x000fe20000000800 */
[----:B------:R-:W-:Y:S03]  /*1af0*/  BAR.SYNC.DEFER_BLOCKING 0x0 ;  /* 0x0000000000007b1d */ /* 0x000fe60000010000 */
[----:B------:R-:W-:-:S03]  /*1b00*/  FADD R45, R18, R45 ;  /* 0x0000002d122d7221 */ /* 0x000fc60000000000 */
[----:B-----5:R-:W0:Y:S01]  /*1b10*/  @P2 LDS R3, [R2+0x3f8] ;  /* 0x0003f80002032984 */ /* 0x020e220000000800 */
[----:B------:R-:W-:-:S04]  /*1b20*/  ISETP.NE.AND P2, PT, R37, R38, PT ;  /* 0x000000262500720c */ /* 0x000fc80003f45270 */
[----:B------:R-:W-:Y:S02]  /*1b30*/  FSEL R44, R18, R45, P2 ;  /* 0x0000002d122c7208 */ /* 0x000fe40001000000 */
[----:B------:R-:W-:-:S03]  /*1b40*/  ISETP.NE.AND P2, PT, R38, R39, PT ;  /* 0x000000272600720c */ /* 0x000fc60003f45270 */
[----:B------:R-:W-:-:S05]  /*1b50*/  FADD R44, R19, R44 ;  /* 0x0000002c132c7221 */ /* 0x000fca0000000000 */
[----:B------:R-:W-:Y:S02]  /*1b60*/  FSEL R45, R19, R44, P2 ;  /* 0x0000002c132d7208 */ /* 0x000fe40001000000 */
[----:B------:R-:W-:-:S03]  /*1b70*/  ISETP.NE.AND P2, PT, R39, R32, PT ;  /* 0x000000202700720c */ /* 0x000fc60003f45270 */
[----:B---3--:R-:W-:-:S05]  /*1b80*/  FADD R45, R12, R45 ;  /* 0x0000002d0c2d7221 */ /* 0x008fca0000000000 */
[----:B------:R-:W-:Y:S02]  /*1b90*/  FSEL R44, R12, R45, P2 ;  /* 0x0000002d0c2c7208 */ /* 0x000fe40001000000 */
[----:B------:R-:W-:-:S03]  /*1ba0*/  ISETP.NE.AND P2, PT, R32, R33, PT ;  /* 0x000000212000720c */ /* 0x000fc60003f45270 */
[----:B------:R-:W-:-:S05]  /*1bb0*/  FADD R44, R13, R44 ;  /* 0x0000002c0d2c7221 */ /* 0x000fca0000000000 */
[----:B------:R-:W-:Y:S02]  /*1bc0*/  FSEL R45, R13, R44, P2 ;  /* 0x0000002c0d2d7208 */ /* 0x000fe40001000000 */
[----:B------:R-:W-:-:S03]  /*1bd0*/  ISETP.NE.AND P2, PT, R33, R34, PT ;  /* 0x000000222100720c */ /* 0x000fc60003f45270 */
[----:B------:R-:W-:Y:S01]  /*1be0*/  FADD R45, R14, R45 ;  /* 0x0000002d0e2d7221 */ /* 0x000fe20000000000 */
[----:B0-----:R-:W-:-:S04]  /*1bf0*/  ISETP.NE.OR P0, PT, R3, R40, P0 ;  /* 0x000000280300720c */ /* 0x001fc80000705670 */
[----:B------:R-:W-:Y:S02]  /*1c00*/  FSEL R2, R14, R45, P2 ;  /* 0x0000002d0e027208 */ /* 0x000fe40001000000 */
[----:B------:R-:W-:Y:S02]  /*1c10*/  ISETP.NE.AND P2, PT, R34, R35, PT ;  /* 0x000000232200720c */ /* 0x000fe40003f45270 */
[----:B------:R-:W-:Y:S01]  /*1c20*/  ISETP.NE.OR P0, PT, R41, R42, P0 ;  /* 0x0000002a2900720c */ /* 0x000fe20000705670 */
[----:B------:R-:W-:-:S03]  /*1c30*/  FADD R2, R15, R2 ;  /* 0x000000020f027221 */ /* 0x000fc60000000000 */
[----:B------:R-:W-:Y:S02]  /*1c40*/  ISETP.NE.OR P0, PT, R42, R43, P0 ;  /* 0x0000002b2a00720c */ /* 0x000fe40000705670 */
[----:B------:R-:W-:Y:S02]  /*1c50*/  FSEL R45, R15, R2, P2 ;  /* 0x000000020f2d7208 */ /* 0x000fe40001000000 */
[----:B------:R-:W-:Y:S02]  /*1c60*/  ISETP.NE.AND P2, PT, R35, R28, PT ;  /* 0x0000001c2300720c */ /* 0x000fe40003f45270 */
[----:B------:R-:W-:Y:S01]  /*1c70*/  ISETP.NE.OR P0, PT, R43, R36, P0 ;  /* 0x000000242b00720c */ /* 0x000fe20000705670 */
[----:B----4-:R-:W-:-:S03]  /*1c80*/  FADD R45, R8, R45 ;  /* 0x0000002d082d7221 */ /* 0x010fc60000000000 */
[----:B------:R-:W-:Y:S02]  /*1c90*/  ISETP.NE.OR P0, PT, R36, R37, P0 ;  /* 0x000000252400720c */ /* 0x000fe40000705670 */
        /* <DEDUP_REMOVED lines=26> */
[----:B------:R-:W-:Y:S01]  /*1e40*/  ISETP.NE.AND P2, PT, R25, R26, PT ;  /* 0x0000001a1900720c */ /* 0x000fe20003f45270 */
[----:B------:R-:W0:Y:S01]  /*1e50*/  S2R R2, SR_LANEID ;  /* 0x0000000000027919 */ /* 0x000e220000000000 */
        /* <DEDUP_REMOVED lines=9> */
[----:B------:R-:W-:-:S03]  /*1ef0*/  SEL R44, RZ, 0x1, !P0 ;  /* 0x00000001ff2c7807 */ /* 0x000fc60004000000 */
[----:B------:R-:W1:Y:S04]  /*1f00*/  SHFL.UP PT, R47, R56, 0x1, RZ ;  /* 0x04200000382f7989 */ /* 0x000e6800000e00ff */
[----:B------:R-:W2:Y:S01]  /*1f10*/  SHFL.UP PT, R45, R44, 0x1, RZ ;  /* 0x042000002c2d7989 */ /* 0x000ea200000e00ff */
[----:B0-----:R-:W-:Y:S01]  /*1f20*/  ISETP.GE.AND P3, PT, R2, 0x1, PT ;  /* 0x000000010200780c */ /* 0x001fe20003f66270 */
[----:B-1----:R-:W-:-:S03]  /*1f30*/  FADD R47, R56, R47 ;  /* 0x0000002f382f7221 */ /* 0x002fc60000000000 */
[----:B--2---:R-:W-:-:S09]  /*1f40*/  SEL R45, R45, RZ, P3 ;  /* 0x000000ff2d2d7207 */ /* 0x004fd20001800000 */
[----:B------:R-:W-:Y:S02]  /*1f50*/  @P3 FSEL R56, R56, R47, P0 ;  /* 0x0000002f38383208 */ /* 0x000fe40000000000 */
[----:B------:R-:W-:Y:S02]  /*1f60*/  LOP3.LUT P2, R45, R45, RZ, R44, 0xfa, !PT ;  /* 0x000000ff2d2d7212 */ /* 0x000fe4000784fa2c */
[----:B------:R-:W-:Y:S01]  /*1f70*/  ISETP.GE.AND P3, PT, R2, 0x2, PT ;  /* 0x000000020200780c */ /* 0x000fe20003f66270 */
[----:B------:R-:W0:Y:S04]  /*1f80*/  SHFL.UP PT, R47, R56, 0x2, RZ ;  /* 0x04400000382f7989 */ /* 0x000e2800000e00ff */
[----:B------:R-:W1:Y:S01]  /*1f90*/  SHFL.UP PT, R46, R45, 0x2, RZ ;  /* 0x044000002d2e7989 */ /* 0x000e6200000e00ff */
[----:B0-----:R-:W-:Y:S01]  /*1fa0*/  FADD R47, R56, R47 ;  /* 0x0000002f382f7221 */ /* 0x001fe20000000000 */
[----:B-1----:R-:W-:-:S06]  /*1fb0*/  SEL R46, R46, RZ, P3 ;  /* 0x000000ff2e2e7207 */ /* 0x002fcc0001800000 */
[----:B------:R-:W-:Y:S02]  /*1fc0*/  @P3 FSEL R56, R47, R56, !P2 ;  /* 0x000000382f383208 */ /* 0x000fe40005000000 */
        /* <DEDUP_REMOVED lines=15> */
[C---:B------:R-:W-:Y:S01]  /*20c0*/  ISETP.NE.AND P2, PT, R2.reuse, 0x1f, PT ;  /* 0x0000001f0200780c */ /* 0x040fe20003f45270 */
[----:B------:R-:W0:Y:S01]  /*20d0*/  SHFL.UP PT, R47, R56, 0x10, RZ ;  /* 0x06000000382f7989 */ /* 0x000e2200000e00ff */
[----:B------:R-:W-:-:S03]  /*20e0*/  ISETP.GE.AND P3, PT, R2, 0x10, PT ;  /* 0x000000100200780c */ /* 0x000fc60003f66270 */
[----:B------:R-:W1:Y:S08]  /*20f0*/  SHFL.UP PT, R45, R44, 0x10, RZ ;  /* 0x060000002c2d7989 */ /* 0x000e7000000e00ff */
[----:B------:R-:W-:Y:S01]  /*2100*/  @!P2 LEA R63, R62, UR4, 0x3 ;  /* 0x000000043e3fac11 */ /* 0x000fe2000f8e18ff */
[----:B0-----:R-:W-:Y:S01]  /*2110*/  FADD R47, R56, R47 ;  /* 0x0000002f382f7221 */ /* 0x001fe20000000000 */
[----:B-1----:R-:W-:-:S04]  /*2120*/  SEL R45, R45, RZ, P3 ;  /* 0x000000ff2d2d7207 */ /* 0x002fc80001800000 */
[----:B------:R-:W-:Y:S02]  /*2130*/  FSEL R65, R47, R56, !P0 ;  /* 0x000000382f417208 */ /* 0x000fe40004000000 */
[----:B------:R-:W-:Y:S02]  /*2140*/  LOP3.LUT R64, R45, R44, RZ, 0xfc, !PT ;  /* 0x0000002c2d407212 */ /* 0x000fe400078efcff */
[----:B------:R-:W-:-:S03]  /*2150*/  FSEL R66, R56, R65, !P3 ;  /* 0x0000004138427208 */ /* 0x000fc60005800000 */
[----:B------:R-:W-:Y:S01]  /*2160*/  @!P2 STS.64 [R63], R64 ;  /* 0x000000403f00a388 */ /* 0x000fe20000000a00 */
[----:B------:R-:W-:Y:S06]  /*2170*/  BAR.SYNC.DEFER_BLOCKING 0x0 ;  /* 0x0000000000007b1d */ /* 0x000fec0000010000 */
[----:B------:R-:W-:Y:S04]  /*2180*/  SHFL.UP PT, R56, R64, 0x1, RZ ;  /* 0x0420000040387989 */ /* 0x000fe800000e00ff */
[----:B------:R-:W0:Y:S04]  /*2190*/  LDS.128 R44, [UR4] ;  /* 0x00000004ff2c7984 */ /* 0x000e280008000c00 */
[----:B------:R-:W1:Y:S04]  /*21a0*/  LDS.128 R48, [UR4+0x10] ;  /* 0x00001004ff307984 */ /* 0x000e680008000c00 */
[----:B------:R-:W2:Y:S04]  /*21b0*/  LDS.128 R52, [UR4+0x20] ;  /* 0x00002004ff347984 */ /* 0x000ea80008000c00 */
[----:B------:R-:W3:Y:S01]  /*21c0*/  LDS.64 R58, [UR4+0x30] ;  /* 0x00003004ff3a7984 */ /* 0x000ee20008000a00 */
[----:B0-----:R-:W-:-:S02]  /*21d0*/  ISETP.NE.AND P2, PT, R46, RZ, PT ;  /* 0x000000ff2e00720c */ /* 0x001fc40003f45270 */
[----:B------:R-:W-:Y:S02]  /*21e0*/  LOP3.LUT R65, R46, R44, RZ, 0xfc, !PT ;  /* 0x0000002c2e417212 */ /* 0x000fe400078efcff */
[----:B-1----:R-:W-:Y:S02]  /*21f0*/  ISETP.NE.AND P3, PT, R48, RZ, PT ;  /* 0x000000ff3000720c */ /* 0x002fe40003f65270 */
[----:B------:R-:W-:Y:S02]  /*2200*/  ISETP.NE.AND P0, PT, R50, RZ, PT ;  /* 0x000000ff3200720c */ /* 0x000fe40003f05270 */
[----:B------:R-:W-:Y:S02]  /*2210*/  LOP3.LUT R63, R48, R46, R44, 0xfe, !PT ;  /* 0x0000002e303f7212 */ /* 0x000fe400078efe2c */
[----:B------:R-:W-:Y:S01]  /*2220*/  SEL R44, R65, R44, !P4 ;  /* 0x0000002c412c7207 */ /* 0x000fe20006000000 */
[----:B------:R-:W0:Y:S02]  /*2230*/  SHFL.UP PT, R48, R66, 0x1, RZ ;  /* 0x0420000042307989 */ /* 0x000e2400000e00ff */
[----:B------:R-:W-:Y:S01]  /*2240*/  @!P2 FADD R47, R45, R47 ;  /* 0x0000002f2d2fa221 */ /* 0x000fe20000000000 */
[----:B------:R-:W-:-:S03]  /*2250*/  ISETP.GE.U32.AND P2, PT, R61, 0x20, PT ;  /* 0x000000203d00780c */ /* 0x000fc60003f46070 */
[C---:B------:R-:W-:Y:S01]  /*2260*/  @!P3 FADD R49, R47.reuse, R49 ;  /* 0x000000312f31b221 */ /* 0x040fe20000000000 */
[----:B------:R-:W-:Y:S02]  /*2270*/  FSEL R46, R47, R45, !P4 ;  /* 0x0000002d2f2e7208 */ /* 0x000fe40006000000 */
[----:B------:R-:W-:Y:S01]  /*2280*/  ISETP.NE.AND P3, PT, R62, 0x3, PT ;  /* 0x000000033e00780c */ /* 0x000fe20003f65270 */
[----:B------:R-:W-:Y:S01]  /*2290*/  @!P0 FADD R51, R51, R49 ;  /* 0x0000003133338221 */ /* 0x000fe20000000000 */
[----:B--2---:R-:W-:Y:S02]  /*22a0*/  ISETP.NE.AND P4, PT, R52, RZ, PT ;  /* 0x000000ff3400720c */ /* 0x004fe40003f85270 */
[----:B------:R-:W-:Y:S02]  /*22b0*/  FSEL R46, R49, R46, !P3 ;  /* 0x0000002e312e7208 */ /* 0x000fe40005800000 */
[----:B------:R-:W-:Y:S02]  /*22c0*/  SEL R44, R63, R44, !P3 ;  /* 0x0000002c3f2c7207 */ /* 0x000fe40005800000 */
[----:B------:R-:W-:-:S02]  /*22d0*/  ISETP.NE.AND P3, PT, R54, RZ, PT ;  /* 0x000000ff3600720c */ /* 0x000fc40003f65270 */
[----:B------:R-:W-:Y:S02]  /*22e0*/  ISETP.NE.AND P0, PT, R62, 0x4, PT ;  /* 0x000000043e00780c */ /* 0x000fe40003f05270 */
[----:B------:R-:W-:Y:S02]  /*22f0*/  LOP3.LUT R45, R50, R63, RZ, 0xfc, !PT ;  /* 0x0000003f322d7212 */ /* 0x000fe400078efcff */
[----:B------:R-:W-:Y:S01]  /*2300*/  @P2 ISETP.NE.AND P6, PT, R56, RZ, PT ;  /* 0x000000ff3800220c */ /* 0x000fe20003fc5270 */
[----:B------:R-:W-:Y:S01]  /*2310*/  @!P4 FADD R53, R51, R53 ;  /* 0x000000353335c221 */ /* 0x000fe20000000000 */
[----:B------:R-:W-:Y:S02]  /*2320*/  SEL R44, R45, R44, !P0 ;  /* 0x0000002c2d2c7207 */ /* 0x000fe40004000000 */
[----:B------:R-:W-:Y:S02]  /*2330*/  FSEL R46, R51, R46, !P0 ;  /* 0x0000002e332e7208 */ /* 0x000fe40004000000 */
[----:B------:R-:W-:Y:S01]  /*2340*/  PLOP3.LUT P0, PT, PT, PT, PT, 0x80, 0x8 ;  /* 0x000000000008781c */ /* 0x000fe20003f0f070 */
[----:B------:R-:W-:Y:S01]  /*2350*/  @!P3 FADD R55, R55, R53 ;  /* 0x000000353737b221 */ /* 0x000fe20000000000 */
[----:B------:R-:W-:-:S02]  /*2360*/  @P2 PLOP3.LUT P0, PT, P6, PT, PT, 0x80, 0x8 ;  /* 0x000000000008281c */ /* 0x000fc4000370f070 */
[----:B------:R-:W-:Y:S02]  /*2370*/  ISETP.NE.AND P4, PT, R62, 0x6, PT ;  /* 0x000000063e00780c */ /* 0x000fe40003f85270 */
[----:B------:R-:W-:Y:S02]  /*2380*/  FSEL R46, R53, R46, !P5 ;  /* 0x0000002e352e7208 */ /* 0x000fe40006800000 */
[----:B------:R-:W-:Y:S02]  /*2390*/  LOP3.LUT R63, R52, R50, R63, 0xfe, !PT ;  /* 0x00000032343f7212 */ /* 0x000fe400078efe3f */
[----:B---3--:R-:W-:Y:S02]  /*23a0*/  ISETP.NE.AND P3, PT, R58, RZ, PT ;  /* 0x000000ff3a00720c */ /* 0x008fe40003f65270 */
[----:B------:R-:W-:Y:S02]  /*23b0*/  FSEL R47, R55, R46, !P4 ;  /* 0x0000002e372f7208 */ /* 0x000fe40006000000 */
[----:B------:R-:W-:-:S02]  /*23c0*/  SEL R44, R63, R44, !P5 ;  /* 0x0000002c3f2c7207 */ /* 0x000fc40006800000 */
[----:B------:R-:W-:Y:S01]  /*23d0*/  LOP3.LUT R45, R54, R63, RZ, 0xfc, !PT ;  /* 0x0000003f362d7212 */ /* 0x000fe200078efcff */
[----:B0-----:R-:W-:Y:S01]  /*23e0*/  @!P0 FADD R48, R48, R47 ;  /* 0x0000002f30308221 */ /* 0x001fe20000000000 */
[----:B------:R-:W-:Y:S02]  /*23f0*/  @P2 ISETP.NE.AND P6, PT, R2, RZ, PT ;  /* 0x000000ff0200220c */ /* 0x000fe40003fc5270 */
[----:B------:R-:W-:Y:S02]  /*2400*/  SEL R44, R45, R44, !P4 ;  /* 0x0000002c2d2c7207 */ /* 0x000fe40006000000 */
[----:B------:R-:W-:Y:S01]  /*2410*/  @P2 SEL R45, R56, RZ, P6 ;  /* 0x000000ff382d2207 */ /* 0x000fe20003000000 */
[----:B------:R-:W-:Y:S01]  /*2420*/  @!P3 FADD R59, R55, R59 ;  /* 0x0000003b373bb221 */ /* 0x000fe20000000000 */
[----:B------:R-:W-:Y:S02]  /*2430*/  @P2 FSEL R48, R47, R48, !P6 ;  /* 0x000000302f302208 */ /* 0x000fe40007000000 */
[----:B------:R-:W-:-:S02]  /*2440*/  @P2 LOP3.LUT R56, R44, R45, RZ, 0xfc, !PT ;  /* 0x0000002d2c382212 */ /* 0x000fc400078efcff */
[----:B------:R-:W-:Y:S01]  /*2450*/  LOP3.LUT R58, R58, R54, R63, 0xfe, !PT ;  /* 0x000000363a3a7212 */ /* 0x000fe200078efe3f */
        /* <DEDUP_REMOVED lines=13> */
[----:B0-----:R-:W-:-:S03]  /*2530*/  IMAD.WIDE.U32 R50, R0, 0x10, R50 ;  /* 0x0000001000327825 */ /* 0x001fc600078e0032 */
[----:B------:R-:W-:Y:S02]  /*2540*/  IADD3 R52, P0, PT, R50, R49, RZ ;  /* 0x0000003132347210 */ /* 0x000fe40007f1e0ff */
[----:B------:R1:W-:Y:S01]  /*2550*/  @!P1 ST.E.128.STRONG.GPU desc[UR8][R50.64+0x200], R44 ;  /* 0x0002002c32009985 */ /* 0x0003e2000c10fd08 */
[----:B------:R-:W-:Y:S05]  /*2560*/  NANOSLEEP 0x118 ;  /* 0x000001180000795d */ /* 0x000fea0003800000 */
[----:B------:R-:W-:-:S07]  /*2570*/  IMAD.X R53, R51, 0x1, R53, P0 ;  /* 0x0000000133357824 */ /* 0x000fce00000e0635 */
.L_x_206:
        /* <DEDUP_REMOVED lines=29> */
.L_x_232:
        /* <DEDUP_REMOVED lines=13> */
[----:B------:R-:W-:-:S04]  /*2820*/  LOP3.LUT R61, R61, R52, RZ, 0xc, !PT ;  /* 0x000000343d3d7212 */ /* 0x000fc800078e0cff */
[----:B------:R-:W0:Y:S02]  /*2830*/  POPC R66, R61 ;  /* 0x0000003d00427309 */ /* 0x000e240000000000 */
[----:B0-----:R-:W0:Y:S01]  /*2840*/  SHFL.DOWN PT, R65, R45, 0x1, R66 ;  /* 0x082000002d417989 */ /* 0x001e2200000e0042 */
[----:B------:R-:W-:-:S03]  /*2850*/  ISETP.GE.AND P0, PT, R2, R66, PT ;  /* 0x000000420200720c */ /* 0x000fc60003f06270 */
[----:B------:R-:W1:Y:S01]  /*2860*/  SHFL.DOWN PT, R52, R44, 0x1, R66 ;  /* 0x082000002c347989 */ /* 0x000e6200000e0042 */
[----:B0-----:R-:W-:Y:S01]  /*2870*/  FADD R65, R45, R65 ;  /* 0x000000412d417221 */ /* 0x001fe20000000000 */
[----:B-1----:R-:W-:-:S04]  /*2880*/  SEL R53, R52, RZ, !P0 ;  /* 0x000000ff34357207 */ /* 0x002fc80004000000 */
[-C--:B------:R-:W-:Y:S02]  /*2890*/  FSEL R65, R65, R45.reuse, !P1 ;  /* 0x0000002d41417208 */ /* 0x080fe40004800000 */
[----:B------:R-:W-:Y:S02]  /*28a0*/  LOP3.LUT P3, R53, R53, RZ, R44, 0xfa, !PT ;  /* 0x000000ff35357212 */ /* 0x000fe4000786fa2c */
[----:B------:R-:W-:Y:S01]  /*28b0*/  FSEL R62, R65, R45, !P0 ;  /* 0x0000002d413e7208 */ /* 0x000fe20004000000 */
[----:B------:R-:W-:Y:S01]  /*28c0*/  VIADD R45, R2, 0x2 ;  /* 0x00000002022d7836 */ /* 0x000fe20000000000 */
[----:B------:R-:W-:Y:S01]  /*28d0*/  ISETP.NE.U32.AND P1, PT, R46, 0x65, PT ;  /* 0x000000652e00780c */ /* 0x000fe20003f25070 */
[----:B------:R-:W0:Y:S03]  /*28e0*/  SHFL.DOWN PT, R65, R53, 0x2, R66 ;  /* 0x0840000035417989 */ /* 0x000e2600000e0042 */
[----:B------:R-:W-:Y:S01]  /*28f0*/  ISETP.GT.AND P0, PT, R45, R66, PT ;  /* 0x000000422d00720c */ /* 0x000fe20003f04270 */
[----:B------:R-:W1:Y:S01]  /*2900*/  SHFL.DOWN PT, R67, R62, 0x2, R66 ;  /* 0x084000003e437989 */ /* 0x000e6200000e0042 */
[----:B------:R-:W-:Y:S01]  /*2910*/  ISETP.NE.AND.EX P1, PT, R47, RZ, PT, P1 ;  /* 0x000000ff2f00720c */ /* 0x000fe20003f25310 */
[----:B------:R-:W-:Y:S01]  /*2920*/  VIADD R47, R2, 0x10 ;  /* 0x00000010022f7836 */ /* 0x000fe20000000000 */
[----:B0-----:R-:W-:Y:S01]  /*2930*/  SEL R44, R65, RZ, !P0 ;  /* 0x000000ff412c7207 */ /* 0x001fe20004000000 */
[----:B-1----:R-:W-:-:S03]  /*2940*/  FADD R67, R62, R67 ;  /* 0x000000433e437221 */ /* 0x002fc60000000000 */
[----:B------:R-:W-:-:S05]  /*2950*/  LOP3.LUT P2, R45, R53, RZ, R44, 0xfa, !PT ;  /* 0x000000ff352d7212 */ /* 0x000fca000784fa2c */
[----:B------:R-:W-:Y:S01]  /*2960*/  @!P0 FSEL R62, R67, R62, !P3 ;  /* 0x0000003e433e8208 */ /* 0x000fe20005800000 */
[----:B------:R-:W0:Y:S01]  /*2970*/  SHFL.DOWN PT, R65, R45, 0x4, R66 ;  /* 0x088000002d417989 */ /* 0x000e2200000e0042 */
[----:B------:R-:W-:Y:S01]  /*2980*/  ISETP.GT.AND P0, PT, R55, R66, PT ;  /* 0x000000423700720c */ /* 0x000fe20003f04270 */
[----:B------:R-:W-:Y:S02]  /*2990*/  VIADD R55, R2, 0x8 ;  /* 0x0000000802377836 */ /* 0x000fe40000000000 */
[----:B------:R-:W1:Y:S01]  /*29a0*/  SHFL.DOWN PT, R67, R62, 0x4, R66 ;  /* 0x088000003e437989 */ /* 0x000e6200000e0042 */
[----:B0-----:R-:W-:Y:S01]  /*29b0*/  SEL R44, R65, RZ, !P0 ;  /* 0x000000ff412c7207 */ /* 0x001fe20004000000 */
[----:B-1----:R-:W-:-:S03]  /*29c0*/  FADD R67, R62, R67 ;  /* 0x000000433e437221 */ /* 0x002fc60000000000 */
[----:B------:R-:W-:-:S05]  /*29d0*/  LOP3.LUT P3, R53, R45, RZ, R44, 0xfa, !PT ;  /* 0x000000ff2d357212 */ /* 0x000fca000786fa2c */
[----:B------:R-:W-:Y:S01]  /*29e0*/  @!P0 FSEL R62, R67, R62, !P2 ;  /* 0x0000003e433e8208 */ /* 0x000fe20005000000 */
[----:B------:R-:W0:Y:S01]  /*29f0*/  SHFL.DOWN PT, R65, R53, 0x8, R66 ;  /* 0x0900000035417989 */ /* 0x000e2200000e0042 */
[----:B------:R-:W-:-:S03]  /*2a00*/  ISETP.GT.AND P0, PT, R55, R66, PT ;  /* 0x000000423700720c */ /* 0x000fc60003f04270 */
[----:B------:R-:W1:Y:S01]  /*2a10*/  SHFL.DOWN PT, R69, R62, 0x8, R66 ;  /* 0x090000003e457989 */ /* 0x000e6200000e0042 */
[----:B0-----:R-:W-:Y:S01]  /*2a20*/  SEL R44, R65, RZ, !P0 ;  /* 0x000000ff412c7207 */ /* 0x001fe20004000000 */
[----:B-1----:R-:W-:-:S03]  /*2a30*/  FADD R69, R62, R69 ;  /* 0x000000453e457221 */ /* 0x002fc60000000000 */
[----:B------:R-:W-:Y:S02]  /*2a40*/  LOP3.LUT P2, R67, R53, RZ, R44, 0xfa, !PT ;  /* 0x000000ff35437212 */ /* 0x000fe4000784fa2c */
[----:B------:R-:W0:Y:S03]  /*2a50*/  LDC.64 R44, c[0x0][0x3a0] ;  /* 0x0000e800ff2c7b82 */ /* 0x000e260000000a00 */
[----:B------:R-:W-:Y:S01]  /*2a60*/  @!P0 FSEL R62, R69, R62, !P3 ;  /* 0x0000003e453e8208 */ /* 0x000fe20005800000 */
[----:B------:R-:W1:Y:S01]  /*2a70*/  SHFL.DOWN PT, R52, R67, 0x10, R66 ;  /* 0x0a00000043347989 */ /* 0x000e6200000e0042 */
[----:B------:R-:W-:Y:S02]  /*2a80*/  ISETP.GT.AND P3, PT, R47, R66, PT ;  /* 0x000000422f00720c */ /* 0x000fe40003f64270 */
[----:B------:R-:W-:Y:S01]  /*2a90*/  VOTE.ALL P0, P1 ;  /* 0x0000000000ff7806 */ /* 0x000fe20000800000 */
[----:B------:R-:W2:Y:S01]  /*2aa0*/  SHFL.DOWN PT, R65, R62, 0x10, R66 ;  /* 0x0a0000003e417989 */ /* 0x000ea200000e0042 */
[----:B0-----:R-:W-:-:S02]  /*2ab0*/  IADD3 R53, P4, PT, R44, 0x200, RZ ;  /* 0x000002002c357810 */ /* 0x001fc40007f9e0ff */
[----:B-1----:R-:W-:-:S03]  /*2ac0*/  SEL R52, R52, RZ, !P3 ;  /* 0x000000ff34347207 */ /* 0x002fc60005800000 */
[----:B------:R-:W-:Y:S02]  /*2ad0*/  IMAD.X R60, RZ, RZ, R45, P4 ;  /* 0x000000ffff3c7224 */ /* 0x000fe400020e062d */
[----:B--2---:R-:W-:Y:S01]  /*2ae0*/  FADD R65, R62, R65 ;  /* 0x000000413e417221 */ /* 0x004fe20000000000 */
[----:B------:R-:W-:-:S04]  /*2af0*/  LOP3.LUT R52, R52, R67, RZ, 0xfc, !PT ;  /* 0x0000004334347212 */ /* 0x000fc800078efcff */
[----:B------:R-:W-:-:S05]  /*2b00*/  @!P3 FSEL R62, R65, R62, !P2 ;  /* 0x0000003e413eb208 */ /* 0x000fca0005000000 */
[----:B------:R-:W-:-:S07]  /*2b10*/  IMAD.MOV.U32 R54, RZ, RZ, R62 ;  /* 0x000000ffff367224 */ /* 0x000fce00078e003e */
.L_x_246:
[----:B------:R-:W-:Y:S05]  /*2b20*/  @!P0 BRA `(.L_x_208) ;  /* 0x0000000400808947 */ /* 0x000fea0003800000 */
[----:B------:R-:W-:-:S07]  /*2b30*/  IMAD.MOV.U32 R62, RZ, RZ, 0x3a0 ;  /* 0x000003a0ff3e7424 */ /* 0x000fce00078e00ff */
.L_x_212:
[----:B------:R-:W-:Y:S01]  /*2b40*/  SHF.R.U32.HI R62, RZ, 0x1, R62 ;  /* 0x00000001ff3e7819 */ /* 0x000fe2000001163e */
[----:B------:R-:W-:Y:S02]  /*2b50*/  IMAD.MOV.U32 R44, RZ, RZ, R53 ;  /* 0x000000ffff2c7224 */ /* 0x000fe400078e0035 */
[----:B------:R-:W-:Y:S02]  /*2b60*/  IMAD.MOV.U32 R45, RZ, RZ, R60 ;  /* 0x000000ffff2d7224 */ /* 0x000fe400078e003c */
[----:B------:R-:W-:Y:S02]  /*2b70*/  IMAD.MOV.U32 R64, RZ, RZ, R54 ;  /* 0x000000ffff407224 */ /* 0x000fe400078e0036 */
[----:B------:R-:W-:-:S04]  /*2b80*/  IMAD.WIDE R54, R63, 0x10, R44 ;  /* 0x000000103f367825 */ /* 0x000fc800078e022c */
[----:B------:R-:W-:-:S07]  /*2b90*/  IMAD.MOV.U32 R66, RZ, RZ, R62 ;  /* 0x000000ffff427224 */ /* 0x000fce00078e003e */
.L_x_210:
        /* <DEDUP_REMOVED lines=29> */
.L_x_249:
        /* <DEDUP_REMOVED lines=10> */
[----:B------:R-:W-:-:S05]  /*2e10*/  LOP3.LUT R61, R61, 0x80000000, R49, 0xec, !PT ;  /* 0x800000003d3d7812 */ /* 0x000fca00078eec31 */
        /* <DEDUP_REMOVED lines=11> */
[----:B------:R-:W-:Y:S02]  /*2ed0*/  VIADD R45, R2, 0x2 ;  /* 0x00000002022d7836 */ /* 0x000fe40000000000 */
[----:B------:R-:W0:Y:S03]  /*2ee0*/  SHFL.DOWN PT, R65, R69, 0x2, R66 ;  /* 0x0840000045417989 */ /* 0x000e2600000e0042 */
[----:B------:R-:W-:Y:S01]  /*2ef0*/  ISETP.GT.AND P0, PT, R45, R66, PT ;  /* 0x000000422d00720c */ /* 0x000fe20003f04270 */
[----:B------:R-:W1:Y:S03]  /*2f00*/  SHFL.DOWN PT, R68, R67, 0x2, R66 ;  /* 0x0840000043447989 */ /* 0x000e6600000e0042 */
[----:B0-----:R-:W-:Y:S01]  /*2f10*/  SEL R44, R65, RZ, !P0 ;  /* 0x000000ff412c7207 */ /* 0x001fe20004000000 */
[----:B-1----:R-:W-:-:S03]  /*2f20*/  FADD R68, R67, R68 ;  /* 0x0000004443447221 */ /* 0x002fc60000000000 */
[----:B------:R-:W-:-:S05]  /*2f30*/  LOP3.LUT P2, R45, R69, RZ, R44, 0xfa, !PT ;  /* 0x000000ff452d7212 */ /* 0x000fca000784fa2c */
[----:B------:R-:W-:Y:S01]  /*2f40*/  @!P0 FSEL R67, R68, R67, !P1 ;  /* 0x0000004344438208 */ /* 0x000fe20004800000 */
[----:B------:R-:W-:Y:S01]  /*2f50*/  SHFL.DOWN PT, R65, R45, 0x4, R66 ;  /* 0x088000002d417989 */ /* 0x000fe200000e0042 */
[----:B------:R-:W-:Y:S01]  /*2f60*/  ISETP.GT.AND P0, PT, R55, R66, PT ;  /* 0x000000423700720c */ /* 0x000fe20003f04270 */
[----:B------:R-:W-:Y:S02]  /*2f70*/  VIADD R55, R2, 0x8 ;  /* 0x0000000802377836 */ /* 0x000fe40000000000 */
[----:B------:R-:W0:Y:S02]  /*2f80*/  SHFL.DOWN PT, R44, R67, 0x4, R66 ;  /* 0x08800000432c7989 */ /* 0x000e2400000e0042 */
[----:B0-----:R-:W-:-:S08]  /*2f90*/  FADD R44, R67, R44 ;  /* 0x0000002c432c7221 */ /* 0x001fd00000000000 */
[----:B------:R-:W-:Y:S02]  /*2fa0*/  @!P0 FSEL R67, R44, R67, !P2 ;  /* 0x000000432c438208 */ /* 0x000fe40005000000 */
[----:B------:R-:W-:Y:S02]  /*2fb0*/  SEL R44, R65, RZ, !P0 ;  /* 0x000000ff412c7207 */ /* 0x000fe40004000000 */
[-C--:B------:R-:W-:Y:S01]  /*2fc0*/  ISETP.GT.AND P0, PT, R55, R66.reuse, PT ;  /* 0x000000423700720c */ /* 0x080fe20003f04270 */
[----:B------:R-:W-:Y:S01]  /*2fd0*/  VIADD R55, R2, 0x10 ;  /* 0x0000001002377836 */ /* 0x000fe20000000000 */
[----:B------:R-:W-:Y:S02]  /*2fe0*/  LOP3.LUT P3, R69, R45, RZ, R44, 0xfa, !PT ;  /* 0x000000ff2d457212 */ /* 0x000fe4000786fa2c */
[----:B------:R-:W0:Y:S02]  /*2ff0*/  SHFL.DOWN PT, R44, R67, 0x8, R66 ;  /* 0x09000000432c7989 */ /* 0x000e2400000e0042 */
[----:B------:R-:W-:-:S02]  /*3000*/  ISETP.GT.AND P2, PT, R55, R66, PT ;  /* 0x000000423700720c */ /* 0x000fc40003f44270 */
[----:B------:R-:W1:Y:S01]  /*3010*/  SHFL.DOWN PT, R65, R69, 0x8, R66 ;  /* 0x0900000045417989 */ /* 0x000e6200000e0042 */
[----:B0-----:R-:W-:-:S05]  /*3020*/  FADD R44, R67, R44 ;  /* 0x0000002c432c7221 */ /* 0x001fca0000000000 */
[----:B------:R-:W-:Y:S02]  /*3030*/  @!P0 FSEL R67, R44, R67, !P3 ;  /* 0x000000432c438208 */ /* 0x000fe40005800000 */
[----:B-1----:R-:W-:Y:S02]  /*3040*/  SEL R44, R65, RZ, !P0 ;  /* 0x000000ff412c7207 */ /* 0x002fe40004000000 */
[----:B------:R-:W-:Y:S01]  /*3050*/  ISETP.NE.U32.AND P0, PT, R46, 0x65, PT ;  /* 0x000000652e00780c */ /* 0x000fe20003f05070 */
[----:B------:R-:W0:Y:S01]  /*3060*/  SHFL.DOWN PT, R65, R67, 0x10, R66 ;  /* 0x0a00000043417989 */ /* 0x000e2200000e0042 */
[----:B------:R-:W-:Y:S02]  /*3070*/  LOP3.LUT P1, R45, R69, RZ, R44, 0xfa, !PT ;  /* 0x000000ff452d7212 */ /* 0x000fe4000782fa2c */
[----:B------:R-:W-:Y:S02]  /*3080*/  ISETP.NE.AND P3, PT, R52, RZ, PT ;  /* 0x000000ff3400720c */ /* 0x000fe40003f65270 */
[----:B------:R-:W-:Y:S01]  /*3090*/  ISETP.NE.AND.EX P0, PT, R47, RZ, PT, P0 ;  /* 0x000000ff2f00720c */ /* 0x000fe20003f05300 */
[----:B------:R-:W1:-:S12]  /*30a0*/  SHFL.DOWN PT, R44, R45, 0x10, R66 ;  /* 0x0a0000002d2c7989 */ /* 0x000e5800000e0042 */
[----:B------:R-:W-:Y:S01]  /*30b0*/  VOTE.ALL P0, P0 ;  /* 0x0000000000ff7806 */ /* 0x000fe20000000000 */
[----:B0-----:R-:W-:-:S05]  /*30c0*/  FADD R46, R67, R65 ;  /* 0x00000041432e7221 */ /* 0x001fca0000000000 */
[----:B------:R-:W-:Y:S02]  /*30d0*/  @!P2 FSEL R67, R46, R67, !P1 ;  /* 0x000000432e43a208 */ /* 0x000fe40004800000 */
[----:B-1----:R-:W-:-:S03]  /*30e0*/  SEL R44, R44, RZ, !P2 ;  /* 0x000000ff2c2c7207 */ /* 0x002fc60005000000 */
[----:B------:R-:W-:Y:S01]  /*30f0*/  @!P3 FADD R64, R67, R64 ;  /* 0x000000404340b221 */ /* 0x000fe20000000000 */
[----:B------:R-:W-:-:S03]  /*3100*/  LOP3.LUT R52, R45, R44, R52, 0xfe, !PT ;  /* 0x0000002c2d347212 */ /* 0x000fc600078efe34 */
[----:B------:R-:W-:-:S07]  /*3110*/  IMAD.MOV.U32 R54, RZ, RZ, R64 ;  /* 0x000000ffff367224 */ /* 0x000fce00078e0040 */
.L_x_263:
[----:B------:R-:W-:Y:S05]  /*3120*/  @P0 BRA `(.L_x_212) ;  /* 0xfffffff800840947 */ /* 0x000fea000383ffff */
.L_x_208:
[----:B------:R-:W0:Y:S01]  /*3130*/  S2R R61, SR_TID.X ;  /* 0x00000000003d7919 */ /* 0x000e220000002100 */
[----:B------:R-:W-:Y:S01]  /*3140*/  ISETP.NE.AND P1, PT, R2, RZ, PT ;  /* 0x000000ff0200720c */ /* 0x000fe20003f25270 */
[----:B------:R-:W-:Y:S01]  /*3150*/  BSSY.RECONVERGENT B1, `(.L_x_213) ;  /* 0x0000015000017945 */ /* 0x000fe20003800200 */
[----:B------:R-:W-:-:S11]  /*3160*/  IMAD.MOV.U32 R53, RZ, RZ, R54 ;  /* 0x000000ffff357224 */ /* 0x000fd600078e0036 */
[----:B------:R-:W1:Y:S01]  /*3170*/  @!P1 S2R R45, SR_CgaCtaId ;  /* 0x00000000002d9919 */ /* 0x000e620000008800 */
[----:B------:R-:W-:Y:S02]  /*3180*/  @!P1 MOV R0, 0x400 ;  /* 0x0000040000009802 */ /* 0x000fe40000000f00 */
[----:B0-----:R-:W-:Y:S02]  /*3190*/  ISETP.NE.AND P0, PT, R61, RZ, PT ;  /* 0x000000ff3d00720c */ /* 0x001fe40003f05270 */
[----:B-1----:R-:W-:-:S11]  /*31a0*/  @!P1 LEA R2, R45, R0, 0x18 ;  /* 0x000000002d029211 */ /* 0x002fd600078ec0ff */
[----:B------:R-:W-:Y:S05]  /*31b0*/  @P0 BRA `(.L_x_214) ;  /* 0x0000000000380947 */ /* 0x000fea0003800000 */
[----:B------:R-:W0:Y:S01]  /*31c0*/  S2UR UR6, SR_CgaCtaId ;  /* 0x00000000000679c3 */ /* 0x000e220000008800 */
[----:B------:R-:W-:Y:S01]  /*31d0*/  FADD R0, R59, R54 ;  /* 0x000000363b007221 */ /* 0x000fe20000000000 */
[----:B------:R-:W-:Y:S01]  /*31e0*/  UMOV UR5, 0x400 ;  /* 0x0000040000057882 */ /* 0x000fe20000000000 */
[----:B------:R-:W-:Y:S01]  /*31f0*/  LOP3.LUT R55, R52, R58, RZ, 0xfc, !PT ;  /* 0x0000003a34377212 */ /* 0x000fe200078efcff */
[----:B------:R-:W-:Y:S01]  /*3200*/  IMAD.MOV.U32 R46, RZ, RZ, 0x65 ;  /* 0x00000065ff2e7424 */ /* 0x000fe200078e00ff */
[----:B------:R-:W-:Y:S01]  /*3210*/  ISETP.NE.AND P0, PT, R58, RZ, PT ;  /* 0x000000ff3a00720c */ /* 0x000fe20003f05270 */
[----:B------:R-:W-:Y:S02]  /*3220*/  IMAD.MOV.U32 R47, RZ, RZ, 0x0 ;  /* 0x00000000ff2f7424 */ /* 0x000fe400078e00ff */
[----:B------:R-:W-:Y:S01]  /*3230*/  IMAD.MOV.U32 R44, RZ, RZ, R55 ;  /* 0x000000ffff2c7224 */ /* 0x000fe200078e0037 */
[----:B------:R-:W-:-:S05]  /*3240*/  FSEL R45, R0, R59, !P0 ;  /* 0x0000003b002d7208 */ /* 0x000fca0004000000 */
[----:B------:R1:W-:Y:S01]  /*3250*/  ST.E.128.STRONG.GPU desc[UR8][R50.64+0x200], R44 ;  /* 0x0002002c32007985 */ /* 0x0003e2000c10fd08 */
[----:B0-----:R-:W-:-:S09]  /*3260*/  ULEA UR5, UR6, UR5, 0x18 ;  /* 0x0000000506057291 */ /* 0x001fd2000f8ec0ff */
[----:B------:R1:W-:Y:S04]  /*3270*/  STS.64 [UR5+0x68], R54 ;  /* 0x00006836ff007988 */ /* 0x0003e80008000a05 */
[----:B------:R1:W-:Y:S04]  /*3280*/  STS [UR5+0x70], R45 ;  /* 0x0000702dff007988 */ /* 0x0003e80008000805 */
[----:B------:R1:W-:Y:S02]  /*3290*/  STS [UR5+0x64], R52 ;  /* 0x00006434ff007988 */ /* 0x0003e40008000805 */
.L_x_214:
[----:B------:R-:W-:Y:S05]  /*32a0*/  BSYNC.RECONVERGENT B1 ;  /* 0x0000000000017941 */ /* 0x000fea0003800200 */
.L_x_213:
[----:B------:R0:W-:Y:S01]  /*32b0*/  @!P1 STS.64 [R2+0x40], R52 ;  /* 0x0000403402009388 */ /* 0x0001e20000000a00 */
[----:B------:R-:W-:Y:S02]  /*32c0*/  @!P1 IMAD.MOV.U32 R56, RZ, RZ, R52 ;  /* 0x000000ffff389224 */ /* 0x000fe400078e0034 */
[----:B------:R-:W-:-:S07]  /*32d0*/  @!P1 IMAD.MOV.U32 R48, RZ, RZ, R54 ;  /* 0x000000ffff309224 */ /* 0x000fce00078e0036 */
.L_x_204:
[----:B------:R-:W-:Y:S05]  /*32e0*/  WARPSYNC.ALL ;  /* 0x0000000000007948 */ /* 0x000fea0003800000 */
[----:B------:R-:W2:Y:S08]  /*32f0*/  S2UR UR6, SR_CgaCtaId ;  /* 0x00000000000679c3 */ /* 0x000eb00000008800 */
[----:B------:R-:W-:Y:S01]  /*3300*/  BAR.SYNC.DEFER_BLOCKING 0x0 ;  /* 0x0000000000007b1d */ /* 0x000fe20000010000 */
[----:B------:R-:W-:-:S02]  /*3310*/  ISETP.NE.AND P3, PT, R61, RZ, PT ;  /* 0x000000ff3d00720c */ /* 0x000fc40003f65270 */
[----:B------:R-:W-:Y:S02]  /*3320*/  ISETP.NE.AND P1, PT, R3, R40, PT ;  /* 0x000000280300720c */ /* 0x000fe40003f25270 */
[----:B------:R-:W-:Y:S01]  /*3330*/  ISETP.NE.AND P5, PT, R40, R41, PT ;  /* 0x000000292800720c */ /* 0x000fe20003fa5270 */
[----:B------:R-:W-:Y:S01]  /*3340*/  UMOV UR5, 0x400 ;  /* 0x0000040000057882 */ /* 0x000fe20000000000 */
[----:B------:R-:W-:Y:S02]  /*3350*/  ISETP.NE.AND P2, PT, R56, RZ, PT ;  /* 0x000000ff3800720c */ /* 0x000fe40003f45270 */
[----:B------:R-:W-:Y:S02]  /*3360*/  ISETP.NE.AND P0, PT, R41, R42, PT ;  /* 0x0000002a2900720c */ /* 0x000fe40003f05270 */
[----:B------:R-:W-:Y:S01]  /*3370*/  ISETP.NE.AND P4, PT, R42, R43, PT ;  /* 0x0000002b2a00720c */ /* 0x000fe20003f85270 */
[----:B--2---:R-:W-:-:S09]  /*3380*/  ULEA UR5, UR6, UR5, 0x18 ;  /* 0x0000000506057291 */ /* 0x004fd2000f8ec0ff */
[----:B------:R-:W2:Y:S02]  /*3390*/  LDS R0, [UR5+0x44] ;  /* 0x00004405ff007984 */ /* 0x000ea40008000800 */
[----:B--2---:R-:W-:-:S05]  /*33a0*/  FADD R0, R0, R48 ;  /* 0x0000003000007221 */ /* 0x004fca0000000000 */
[----:B------:R-:W-:Y:S02]  /*33b0*/  @P3 FSEL R48, R0, R48, !P2 ;  /* 0x0000003000303208 */ /* 0x000fe40005000000 */
[----:B------:R-:W-:Y:S02]  /*33c0*/  ISETP.NE.AND P3, PT, R43, R36, PT ;  /* 0x000000242b00720c */ /* 0x000fe40003f65270 */
[----:B------:R-:W-:Y:S01]  /*33d0*/  ISETP.NE.AND P2, PT, R36, R37, PT ;  /* 0x000000252400720c */ /* 0x000fe20003f45270 */
[----:B------:R-:W-:Y:S01]  /*33e0*/  @!P1 FADD R20, R20, R48 ;  /* 0x0000003014149221 */ /* 0x000fe20000000000 */
[----:B------:R-:W-:-:S03]  /*33f0*/  ISETP.NE.AND P1, PT, R38, R39, PT ;  /* 0x000000272600720c */ /* 0x000fc60003f25270 */
[--C-:B------:R-:W-:Y:S01]  /*3400*/  @!P5 FADD R21, R21, R20.reuse ;  /* 0x000000141515d221 */ /* 0x100fe20000000000 */
[----:B------:R-:W-:Y:S01]  /*3410*/  ISETP.NE.AND P5, PT, R31, R24, PT ;  /* 0x000000181f00720c */ /* 0x000fe20003fa5270 */
[----:B------:R-:W-:Y:S02]  /*3420*/  IMAD.MOV.U32 R36, RZ, RZ, R20 ;  /* 0x000000ffff247224 */ /* 0x000fe400078e0014 */
[--C-:B------:R-:W-:Y:S01]  /*3430*/  @!P0 FADD R22, R22, R21.reuse ;  /* 0x0000001516168221 */ /* 0x100fe20000000000 */
[----:B------:R-:W-:Y:S01]  /*3440*/  ISETP.NE.AND P0, PT, R37, R38, PT ;  /* 0x000000262500720c */ /* 0x000fe20003f05270 */
[----:B------:R-:W-:Y:S02]  /*3450*/  IMAD.MOV.U32 R37, RZ, RZ, R21 ;  /* 0x000000ffff257224 */ /* 0x000fe400078e0015 */
[--C-:B------:R-:W-:Y:S01]  /*3460*/  @!P4 FADD R23, R23, R22.reuse ;  /* 0x000000161717c221 */ /* 0x100fe20000000000 */
[----:B------:R-:W-:Y:S01]  /*3470*/  ISETP.NE.AND P4, PT, R24, R25, PT ;  /* 0x000000191800720c */ /* 0x000fe20003f85270 */
[----:B------:R-:W-:-:S02]  /*3480*/  IMAD.MOV.U32 R38, RZ, RZ, R22 ;  /* 0x000000ffff267224 */ /* 0x000fc400078e0016 */
[--C-:B------:R-:W-:Y:S01]  /*3490*/  @!P3 FADD R16, R16, R23.reuse ;  /* 0x000000171010b221 */ /* 0x100fe20000000000 */
[----:B------:R-:W-:Y:S01]  /*34a0*/  ISETP.NE.AND P3, PT, R39, R32, PT ;  /* 0x000000202700720c */ /* 0x000fe20003f65270 */
[----:B------:R-:W-:Y:S02]  /*34b0*/  IMAD.MOV.U32 R39, RZ, RZ, R23 ;  /* 0x000000ffff277224 */ /* 0x000fe400078e0017 */
[----:B------:R-:W-:Y:S01]  /*34c0*/  @!P2 FADD R17, R17, R16 ;  /* 0x000000101111a221 */ /* 0x000fe20000000000 */
[----:B------:R-:W-:-:S03]  /*34d0*/  ISETP.NE.AND P2, PT, R32, R33, PT ;  /* 0x000000212000720c */ /* 0x000fc60003f45270 */
        /* <DEDUP_REMOVED lines=16> */
[----:B------:R-:W-:-:S04]  /*35e0*/  @!P0 FADD R10, R10, R9 ;  /* 0x000000090a0a8221 */ /* 0x000fc80000000000 */
[----:B------:R-:W-:-:S04]  /*35f0*/  @!P1 FADD R11, R11, R10 ;  /* 0x0000000a0b0b9221 */ /* 0x000fc80000000000 */
[----:B------:R-:W-:-:S04]  /*3600*/  @!P5 FADD R4, R4, R11 ;  /* 0x0000000b0404d221 */ /* 0x000fc80000000000 */
[----:B------:R-:W-:-:S04]  /*3610*/  @!P4 FADD R5, R5, R4 ;  /* 0x000000040505c221 */ /* 0x000fc80000000000 */
[----:B------:R-:W-:-:S04]  /*3620*/  @!P3 FADD R6, R6, R5 ;  /* 0x000000050606b221 */ /* 0x000fc80000000000 */
[----:B------:R-:W-:-:S07]  /*3630*/  @!P2 FADD R7, R7, R6 ;  /* 0x000000060707a221 */ /* 0x000fce0000000000 */
.L_x_203:
[----:B------:R-:W-:Y:S05]  /*3640*/  BSYNC.RECONVERGENT B0 ;  /* 0x0000000000007941 */ /* 0x000fea0003800200 */
.L_x_201:
[----:B------:R-:W2:Y:S01]  /*3650*/  S2R R0, SR_LANEID ;  /* 0x0000000000007919 */ /* 0x000ea20000000000 */
[----:B------:R-:W3:Y:S01]  /*3660*/  LDCU.64 UR6, c[0x0][0x398] ;  /* 0x00007300ff0677ac */ /* 0x000ee20008000a00 */
[C---:B0-----:R-:W-:Y:S01]  /*3670*/  LOP3.LUT R2, R61.reuse, 0x3e0, RZ, 0xc0, !PT ;  /* 0x000003e03d027812 */ /* 0x041fe200078ec0ff */
[----:B-1----:R-:W0:Y:S01]  /*3680*/  S2R R47, SR_CTAID.X ;  /* 0x00000000002f7919 */ /* 0x002e220000002500 */
[----:B------:R-:W-:-:S05]  /*3690*/  LOP3.LUT R3, R61, 0x1f, RZ, 0xc0, !PT ;  /* 0x0000001f3d037812 */ /* 0x000fca00078ec0ff */
[----:B------:R-:W-:Y:S02]  /*36a0*/  IMAD R2, R2, 0x14, R3 ;  /* 0x0000001402027824 */ /* 0x000fe400078e0203 */
[----:B------:R-:W-:Y:S02]  /*36b0*/  IMAD.MOV.U32 R3, RZ, RZ, RZ ;  /* 0x000000ffff037224 */ /* 0x000fe400078e00ff */
[----:B--2---:R-:W-:Y:S01]  /*36c0*/  IMAD R0, R0, 0x4c, R57 ;  /* 0x0000004c00007824 */ /* 0x004fe200078e0239 */
[----:B------:R-:W-:Y:S06]  /*36d0*/  BAR.SYNC.DEFER_BLOCKING 0x0 ;  /* 0x0000000000007b1d */ /* 0x000fec0000010000 */
[----:B------:R-:W-:Y:S04]  /*36e0*/  STS.128 [R0], R36 ;  /* 0x0000002400007388 */ /* 0x000fe80000000c00 */
[----:B------:R-:W-:Y:S04]  /*36f0*/  STS.128 [R0+0x10], R16 ;  /* 0x0000101000007388 */ /* 0x000fe80000000c00 */
[----:B------:R-:W-:Y:S04]  /*3700*/  STS.128 [R0+0x20], R12 ;  /* 0x0000200c00007388 */ /* 0x000fe80000000c00 */
[----:B------:R-:W-:Y:S04]  /*3710*/  STS.128 [R0+0x30], R8 ;  /* 0x0000300800007388 */ /* 0x000fe80000000c00 */
[----:B------:R0:W-:Y:S01]  /*3720*/  STS.128 [R0+0x40], R4 ;  /* 0x0000400400007388 */ /* 0x0001e20000000c00 */
[----:B------:R-:W-:-:S03]  /*3730*/  NOP ;  /* 0x0000000000007918 */ /* 0x000fc60000000000 */
[----:B------:R-:W1:Y:S04]  /*3740*/  LDS R21, [R57] ;  /* 0x0000000039157984 */ /* 0x000e680000000800 */
[----:B------:R-:W2:Y:S04]  /*3750*/  LDS R23, [R57+0x80] ;  /* 0x0000800039177984 */ /* 0x000ea80000000800 */
[----:B------:R-:W4:Y:S01]  /*3760*/  LDS R25, [R57+0x100] ;  /* 0x0001000039197984 */ /* 0x000f220000000800 */
[----:B0-----:R-:W-:-:S03]  /*3770*/  IMAD.WIDE.U32 R4, R47, 0x1180, R2 ;  /* 0x000011802f047825 */ /* 0x001fc600078e0002 */
[----:B------:R-:W0:Y:S01]  /*3780*/  LDS R27, [R57+0x180] ;  /* 0x00018000391b7984 */ /* 0x000e220000000800 */
[----:B---3--:R-:W-:-:S03]  /*3790*/  LEA R2, P0, R4, UR6, 0x2 ;  /* 0x0000000604027c11 */ /* 0x008fc6000f8010ff */
[----:B------:R-:W3:Y:S01]  /*37a0*/  LDS R17, [R57+0x200] ;  /* 0x0002000039117984 */ /* 0x000ee20000000800 */
[----:B------:R-:W-:-:S03]  /*37b0*/  LEA.HI.X R3, R4, UR7, R5, 0x2, P0 ;  /* 0x0000000704037c11 */ /* 0x000fc600080f1405 */
        /* <DEDUP_REMOVED lines=17> */
[----:B----4-:R-:W-:Y:S04]  /*38d0*/  STG.E desc[UR8][R2.64+0x100], R25 ;  /* 0x0001001902007986 */ /* 0x010fe8000c101908 */
[----:B0-----:R-:W-:Y:S04]  /*38e0*/  STG.E desc[UR8][R2.64+0x180], R27 ;  /* 0x0001801b02007986 */ /* 0x001fe8000c101908 */
[----:B---3--:R-:W-:Y:S04]  /*38f0*/  STG.E desc[UR8][R2.64+0x200], R17 ;  /* 0x0002001102007986 */ /* 0x008fe8000c101908 */
        /* <DEDUP_REMOVED lines=16> */
.L_x_200:
[----:B------:R-:W-:-:S04]  /*3a00*/  ISETP.NE.U32.AND P0, PT, R2, RZ, PT ;  /* 0x000000ff0200720c */ /* 0x000fc80003f05070 */
[----:B------:R-:W-:-:S13]  /*3a10*/  ISETP.NE.AND.EX P0, PT, R46, RZ, PT, P0 ;  /* 0x000000ff2e00720c */ /* 0x000fda0003f05300 */
[----:B------:R-:W-:Y:S05]  /*3a20*/  @!P0 EXIT ;  /* 0x000000000000894d */ /* 0x000fea0003800000 */
[----:B------:R-:W0:Y:S01]  /*3a30*/  LDC.64 R6, c[0x0][0x380] ;  /* 0x0000e000ff067b82 */ /* 0x000e220000000a00 */
[----:B------:R-:W1:Y:S07]  /*3a40*/  S2R R3, SR_TID.X ;  /* 0x0000000000037919 */ /* 0x000e6e0000002100 */
[----:B------:R-:W2:Y:S01]  /*3a50*/  LDC.64 R4, c[0x0][0x390] ;  /* 0x0000e400ff047b82 */ /* 0x000ea20000000a00 */
[----:B0-----:R-:W-:-:S05]  /*3a60*/  IMAD.WIDE.U32 R6, R60, 0x4600, R6 ;  /* 0x000046003c067825 */ /* 0x001fca00078e0006 */
[----:B------:R0:W3:Y:S01]  /*3a70*/  LD.E.STRONG.SM R0, desc[UR8][R6.64] ;  /* 0x0000000806007980 */ /* 0x0000e2000c10b900 */
[----:B--2---:R-:W-:Y:S01]  /*3a80*/  IMAD.WIDE.U32 R4, R60, 0x4600, R4 ;  /* 0x000046003c047825 */ /* 0x004fe200078e0004 */
[C---:B-1----:R-:W-:Y:S02]  /*3a90*/  LOP3.LUT R19, R3.reuse, 0x1f, RZ, 0xc0, !PT ;  /* 0x0000001f03137812 */ /* 0x042fe400078ec0ff */
[----:B------:R-:W-:-:S05]  /*3aa0*/  LOP3.LUT R8, R3, 0x3e0, RZ, 0xc0, !PT ;  /* 0x000003e003087812 */ /* 0x000fca00078ec0ff */
        /* <DEDUP_REMOVED lines=91> */
[----:B--2---:R0:W-:Y:S02]  /*4060*/  STS [R49], R0 ;  /* 0x0000000031007388 */ /* 0x0041e40000000800 */
[----:B0-----:R-:W-:Y:S02]  /*4070*/  IMAD R0, R44, 0x4c, R49 ;  /* 0x0000004c2c007824 */ /* 0x001fe400078e0231 */
        /* <DEDUP_REMOVED lines=20> */
[----:B------:R3:W4:Y:S04]  /*41c0*/  LDS.128 R24, [R0] ;  /* 0x0000000000187984 */ /* 0x0007280000000c00 */
        /* <DEDUP_REMOVED lines=15> */
[----:B------:R-:W3:Y:S01]  /*42c0*/  @!P1 LD.E.STRONG.SM R10, desc[UR8][R6.64+0x80] ;  /* 0x00008008060a9980 */ /* 0x000ee2000c10b900 */
[----:B------:R-:W-:Y:S01]  /*42d0*/  ISETP.GE.U32.AND P1, PT, R13, R2, PT ;  /* 0x000000020d00720c */ /* 0x000fe20003f26070 */
[----:B------:R-:W-:-:S04]  /*42e0*/  IMAD.MOV.U32 R14, RZ, RZ, R52 ;  /* 0x000000ffff0e7224 */ /* 0x000fc800078e0034 */
[----:B------:R-:W4:Y:S01]  /*42f0*/  @!P0 LD.E.STRONG.SM R12, desc[UR8][R6.64+0x100] ;  /* 0x00010008060c8980 */ /* 0x000f22000c10b900 */
[----:B------:R-:W-:Y:S01]  /*4300*/  ISETP.GE.U32.AND P0, PT, R17, R2, PT ;  /* 0x000000021100720c */ /* 0x000fe20003f06070 */
[----:B------:R-:W-:-:S06]  /*4310*/  IMAD.MOV.U32 R16, RZ, RZ, R52 ;  /* 0x000000ffff107224 */ /* 0x000fcc00078e0034 */
[----:B------:R-:W4:Y:S01]  /*4320*/  @!P1 LD.E.STRONG.SM R14, desc[UR8][R6.64+0x180] ;  /* 0x00018008060e9980 */ /* 0x000f22000c10b900 */
        /* <DEDUP_REMOVED lines=13> */
[----:B-1----:R-:W-:-:S04]  /*4400*/  IMAD.MOV.U32 R54, RZ, RZ, R52 ;  /* 0x000000ffff367224 */ /* 0x002fc800078e0034 */
[----:B------:R-:W4:Y:S01]  /*4410*/  @!P0 LD.E.STRONG.SM R22, desc[UR8][R6.64+0x400] ;  /* 0x0004000806168980 */ /* 0x000f22000c10b900 */
[----:B------:R-:W-:Y:S01]  /*4420*/  ISETP.GE.U32.AND P0, PT, R61, R2, PT ;  /* 0x000000023d00720c */ /* 0x000fe20003f06070 */
[----:B--2---:R-:W-:-:S06]  /*4430*/  IMAD.MOV.U32 R56, RZ, RZ, R52 ;  /* 0x000000ffff387224 */ /* 0x004fcc00078e0034 */
[----:B------:R-:W2:Y:S01]  /*4440*/  @!P1 LD.E.STRONG.SM R54, desc[UR8][R6.64+0x480] ;  /* 0x0004800806369980 */ /* 0x000ea2000c10b900 */
[----:B------:R-:W-:Y:S01]  /*4450*/  ISETP.GE.U32.AND P1, PT, R63, R2, PT ;  /* 0x000000023f00720c */ /* 0x000fe20003f26070 */
[----:B------:R-:W-:-:S04]  /*4460*/  IMAD.MOV.U32 R58, RZ, RZ, R52 ;  /* 0x000000ffff3a7224 */ /* 0x000fc800078e0034 */
[----:B------:R-:W2:Y:S01]  /*4470*/  @!P0 LD.E.STRONG.SM R56, desc[UR8][R6.64+0x500] ;  /* 0x0005000806388980 */ /* 0x000ea2000c10b900 */
[----:B------:R-:W-:-:S07]  /*4480*/  ISETP.GE.U32.AND P0, PT, R55, R2, PT ;  /* 0x000000023700720c */ /* 0x000fce0003f06070 */
[----:B------:R-:W2:Y:S01]  /*4490*/  @!P1 LD.E.STRONG.SM R58, desc[UR8][R6.64+0x580] ;  /* 0x00058008063a9980 */ /* 0x000ea2000c10b900 */
[----:B------:R-:W-:Y:S01]  /*44a0*/  ISETP.NE.AND P1, PT, R50, RZ, PT ;  /* 0x000000ff3200720c */ /* 0x000fe20003f25270 */
[----:B------:R-:W-:-:S06]  /*44b0*/  IMAD.MOV.U32 R50, RZ, RZ, R52 ;  /* 0x000000ffff327224 */ /* 0x000fcc00078e0034 */
[----:B------:R-:W2:Y:S01]  /*44c0*/  @!P0 LD.E.STRONG.SM R50, desc[UR8][R6.64+0x600] ;  /* 0x0006000806328980 */ /* 0x000ea2000c10b900 */
[----:B------:R-:W-:Y:S01]  /*44d0*/  ISETP.NE.AND P0, PT, R48, RZ, PT ;  /* 0x000000ff3000720c */ /* 0x000fe20003f05270 */
[--C-:B------:R-:W-:Y:S02]  /*44e0*/  IMAD.MOV.U32 R48, RZ, RZ, R52.reuse ;  /* 0x000000ffff307224 */ /* 0x100fe400078e0034 */
[--C-:B------:R-:W-:Y:S02]  /*44f0*/  IMAD.MOV.U32 R62, RZ, RZ, R52.reuse ;  /* 0x000000ffff3e7224 */ /* 0x100fe400078e0034 */
[--C-:B------:R-:W-:Y:S02]  /*4500*/  IMAD.MOV.U32 R64, RZ, RZ, R52.reuse ;  /* 0x000000ffff407224 */ /* 0x100fe400078e0034 */
[--C-:B------:R-:W-:Y:S02]  /*4510*/  IMAD.MOV.U32 R66, RZ, RZ, R52.reuse ;  /* 0x000000ffff427224 */ /* 0x100fe400078e0034 */
[--C-:B------:R-:W-:Y:S01]  /*4520*/  IMAD.MOV.U32 R68, RZ, RZ, R52.reuse ;  /* 0x000000ffff447224 */ /* 0x100fe200078e0034 */
[----:B------:R-:W2:Y:S01]  /*4530*/  @!P1 LD.E.STRONG.SM R62, desc[UR8][R6.64+0x700] ;  /* 0x00070008063e9980 */ /* 0x000ea2000c10b900 */
[----:B------:R-:W-:-:S03]  /*4540*/  IMAD.MOV.U32 R53, RZ, RZ, R52 ;  /* 0x000000ffff357224 */ /* 0x000fc600078e0034 */
[----:B------:R-:W2:Y:S04]  /*4550*/  @!P0 LD.E.STRONG.SM R48, desc[UR8][R6.64+0x680] ;  /* 0x0006800806308980 */ /* 0x000ea8000c10b900 */
[----:B------:R-:W2:Y:S04]  /*4560*/  @!P2 LD.E.STRONG.SM R64, desc[UR8][R6.64+0x780] ;  /* 0x000780080640a980 */ /* 0x000ea8000c10b900 */
[----:B------:R-:W2:Y:S04]  /*4570*/  @!P3 LD.E.STRONG.SM R66, desc[UR8][R6.64+0x800] ;  /* 0x000800080642b980 */ /* 0x000ea8000c10b900 */
[----:B------:R-:W2:Y:S04]  /*4580*/  @!P4 LD.E.STRONG.SM R68, desc[UR8][R6.64+0x880] ;  /* 0x000880080644c980 */ /* 0x000ea8000c10b900 */
[----:B------:R-:W2:Y:S04]  /*4590*/  @!P5 LD.E.STRONG.SM R53, desc[UR8][R6.64+0x900] ;  /* 0x000900080635d980 */ /* 0x000ea8000c10b900 */
[----:B------:R-:W2:Y:S01]  /*45a0*/  @!P6 LD.E.STRONG.SM R52, desc[UR8][R6.64+0x980] ;  /* 0x000980080634e980 */ /* 0x000ea2000c10b900 */
[----:B------:R-:W-:-:S03]  /*45b0*/  ISETP.NE.AND P0, PT, R60, RZ, PT ;  /* 0x000000ff3c00720c */ /* 0x000fc60003f05270 */
[----:B-----5:R0:W-:Y:S04]  /*45c0*/  STS [R49], R8 ;  /* 0x0000000831007388 */ /* 0x0201e80000000800 */
        /* <DEDUP_REMOVED lines=8> */
[----:B--2---:R0:W-:Y:S04]  /*4650*/  STS [R49+0x480], R54 ;  /* 0x0004803631007388 */ /* 0x0041e80000000800 */
        /* <DEDUP_REMOVED lines=20> */
[----:B------:R-:W-:Y:S01]  /*47a0*/  BSSY.RECONVERGENT B0, `(.L_x_216) ;  /* 0x000013a000007945 */ /* 0x000fe20003800200 */
[----:B------:R-:W-:Y:S01]  /*47b0*/  ISETP.NE.AND P3, PT, R27, R28, PT ;  /* 0x0000001c1b00720c */ /* 0x000fe20003f65270 */
[----:B------:R-:W-:Y:S01]  /*47c0*/  VIADD R27, R53, 0x2 ;  /* 0x00000002351b7836 */ /* 0x000fe20000000000 */
[----:B------:R-:W-:Y:S02]  /*47d0*/  ISETP.NE.AND P0, PT, R24, R25, PT ;  /* 0x000000191800720c */ /* 0x000fe40003f05270 */
[----:B------:R-:W-:Y:S01]  /*47e0*/  ISETP.NE.AND P1, PT, R25, R26, PT ;  /* 0x0000001a1900720c */ /* 0x000fe20003f25270 */
[C---:B------:R-:W-:Y:S01]  /*47f0*/  VIADD R25, R53.reuse, 0x1 ;  /* 0x0000000135197836 */ /* 0x040fe20000000000 */
[----:B------:R-:W-:Y:S01]  /*4800*/  ISETP.EQ.U32.AND P6, PT, R2, R27, PT ;  /* 0x0000001b0200720c */ /* 0x000fe20003fc2070 */
[----:B------:R-:W-:Y:S01]  /*4810*/  VIADD R27, R53, 0x4 ;  /* 0x00000004351b7836 */ /* 0x000fe20000000000 */
[----:B------:R-:W-:-:S02]  /*4820*/  ISETP.NE.AND P4, PT, R28, R29, PT ;  /* 0x0000001d1c00720c */ /* 0x000fc40003f85270 */
[----:B------:R-:W-:Y:S01]  /*4830*/  ISETP.EQ.U32.AND P5, PT, R2, R25, PT ;  /* 0x000000190200720c */ /* 0x000fe20003fa2070 */
[C---:B------:R-:W-:Y:S01]  /*4840*/  VIADD R25, R53.reuse, 0x3 ;  /* 0x0000000335197836 */ /* 0x040fe20000000000 */
[----:B------:R-:W-:Y:S02]  /*4850*/  ISETP.EQ.OR.EX P1, PT, R46, RZ, P1, P6 ;  /* 0x000000ff2e00720c */ /* 0x000fe40000f22760 */
[----:B------:R-:W-:Y:S02]  /*4860*/  ISETP.EQ.U32.AND P6, PT, R2, R27, PT ;  /* 0x0000001b0200720c */ /* 0x000fe40003fc2070 */
[----:B------:R-:W-:Y:S02]  /*4870*/  ISETP.EQ.OR.EX P0, PT, R46, RZ, P0, P5 ;  /* 0x000000ff2e00720c */ /* 0x000fe40000702750 */
[----:B------:R-:W-:Y:S01]  /*4880*/  ISETP.EQ.U32.AND P5, PT, R2, R25, PT ;  /* 0x000000190200720c */ /* 0x000fe20003fa2070 */
[----:B------:R-:W-:Y:S01]  /*4890*/  VIADD R25, R53, 0x5 ;  /* 0x0000000535197836 */ /* 0x000fe20000000000 */
[----:B------:R-:W-:-:S02]  /*48a0*/  ISETP.EQ.OR.EX P6, PT, R46, RZ, P3, P6 ;  /* 0x000000ff2e00720c */ /* 0x000fc40001fc2760 */
[----:B------:R-:W-:Y:S02]  /*48b0*/  ISETP.EQ.OR.EX P2, PT, R46, RZ, P2, P5 ;  /* 0x000000ff2e00720c */ /* 0x000fe40001742750 */
[----:B------:R-:W-:Y:S01]  /*48c0*/  ISETP.EQ.U32.AND P5, PT, R2, R25, PT ;  /* 0x000000190200720c */ /* 0x000fe20003fa2070 */
[----:B------:R-:W-:Y:S01]  /*48d0*/  VIADD R25, R53, 0x6 ;  /* 0x0000000635197836 */ /* 0x000fe20000000000 */
[----:B------:R-:W-:Y:S02]  /*48e0*/  P2R R28, PR, RZ, 0x1 ;  /* 0x00000001ff1c7803 */ /* 0x000fe40000000000 */
[----:B------:R-:W-:Y:S02]  /*48f0*/  ISETP.EQ.OR.EX P0, PT, R46, RZ, P4, P5 ;  /* 0x000000ff2e00720c */ /* 0x000fe40002702750 */
[----:B------:R-:W-:Y:S02]  /*4900*/  LOP3.LUT R0, R0, 0xffffdfff, RZ, 0xc0, !PT ;  /* 0xffffdfff00007812 */ /* 0x000fe400078ec0ff */
[----:B------:R-:W-:-:S02]  /*4910*/  ISETP.NE.AND P3, PT, R29, R30, PT ;  /* 0x0000001e1d00720c */ /* 0x000fc40003f65270 */
[----:B------:R-:W-:Y:S02]  /*4920*/  @P6 LOP3.LUT R0, R0, 0x2000, RZ, 0xfc, !PT ;  /* 0x0000200000006812 */ /* 0x000fe400078efcff */
[----:B------:R-:W-:Y:S01]  /*4930*/  ISETP.EQ.U32.AND P4, PT, R2, R25, PT ;  /* 0x000000190200720c */ /* 0x000fe20003f82070 */
[----:B------:R-:W-:Y:S01]  /*4940*/  VIADD R25, R53, 0x7 ;  /* 0x0000000735197836 */ /* 0x000fe20000000000 */
[----:B------:R-:W-:Y:S02]  /*4950*/  LOP3.LUT R0, R0, 0xffffefff, RZ, 0xc0, !PT ;  /* 0xffffefff00007812 */ /* 0x000fe400078ec0ff */
[----:B------:R-:W-:Y:S02]  /*4960*/  LEA R26, R3, UR4, 0x2 ;  /* 0x00000004031a7c11 */ /* 0x000fe4000f8e10ff */
[----:B------:R-:W-:Y:S02]  /*4970*/  @P0 LOP3.LUT R0, R0, 0x1000, RZ, 0xfc, !PT ;  /* 0x0000100000000812 */ /* 0x000fe400078efcff */
[----:B------:R-:W-:Y:S01]  /*4980*/  ISETP.EQ.OR.EX P0, PT, R46, RZ, P3, P4 ;  /* 0x000000ff2e00720c */ /* 0x000fe20001f02740 */
[----:B------:R-:W-:Y:S01]  /*4990*/  STS [R26+0x3fc], R43 ;  /* 0x0003fc2b1a007388 */ /* 0x000fe20000000800 */
[----:B------:R-:W-:Y:S01]  /*49a0*/  LOP3.LUT R0, R0, 0xfffff7ff, RZ, 0xc0, !PT ;  /* 0xfffff7ff00007812 */ /* 0x000fe200078ec0ff */
[----:B------:R-:W-:Y:S01]  /*49b0*/  BAR.SYNC.DEFER_BLOCKING 0x0 ;  /* 0x0000000000007b1d */ /* 0x000fe20000010000 */
[----:B------:R-:W-:-:S02]  /*49c0*/  ISETP.NE.AND P3, PT, R30, R31, PT ;  /* 0x0000001f1e00720c */ /* 0x000fc40003f65270 */
[----:B------:R-:W-:Y:S01]  /*49d0*/  ISETP.EQ.U32.AND P4, PT, R2, R25, PT ;  /* 0x000000190200720c */ /* 0x000fe20003f82070 */
[----:B------:R-:W-:-:S06]  /*49e0*/  VIADD R25, R53, 0x8 ;  /* 0x0000000835197836 */ /* 0x000fcc0000000000 */
[----:B------:R-:W-:Y:S02]  /*49f0*/  @P0 LOP3.LUT R0, R0, 0x800, RZ, 0xfc, !PT ;  /* 0x0000080000000812 */ /* 0x000fe400078efcff */
[----:B------:R-:W-:Y:S02]  /*4a00*/  ISETP.EQ.OR.EX P0, PT, R46, RZ, P3, P4 ;  /* 0x000000ff2e00720c */ /* 0x000fe40001f02740 */
[----:B------:R-:W-:Y:S02]  /*4a10*/  LOP3.LUT R0, R0, 0xfffffbff, RZ, 0xc0, !PT ;  /* 0xfffffbff00007812 */ /* 0x000fe400078ec0ff */
[----:B------:R-:W-:Y:S02]  /*4a20*/  ISETP.NE.AND P3, PT, R31, R32, PT ;  /* 0x000000201f00720c */ /* 0x000fe40003f65270 */
        /* <DEDUP_REMOVED lines=53> */
[----:B------:R-:W-:Y:S01]  /*4d80*/  ISETP.EQ.U32.AND P4, PT, R2, R25, PT ;  /* 0x000000190200720c */ /* 0x000fe20003f82070 */
[----:B------:R-:W-:Y:S01]  /*4d90*/  VIADD R25, R53, 0x12 ;  /* 0x0000001235197836 */ /* 0x000fe20000000000 */
[----:B------:R-:W-:-:S04]  /*4da0*/  ISETP.NE.AND P3, PT, R40, R41, PT ;  /* 0x000000292800720c */ /* 0x000fc80003f65270 */
[----:B------:R-:W-:Y:S02]  /*4db0*/  ISETP.EQ.OR.EX P3, PT, R46, RZ, P3, P4 ;  /* 0x000000ff2e00720c */ /* 0x000fe40001f62740 */
[----:B------:R-:W-:Y:S02]  /*4dc0*/  ISETP.NE.AND P4, PT, R41, R42, PT ;  /* 0x0000002a2900720c */ /* 0x000fe40003f85270 */
[----:B------:R-:W-:Y:S02]  /*4dd0*/  @P0 LOP3.LUT R0, R0, 0x2, RZ, 0xfc, !PT ;  /* 0x0000000200000812 */ /* 0x000fe400078efcff */
[----:B------:R-:W-:Y:S02]  /*4de0*/  ISETP.NE.AND P0, PT, R3, RZ, PT ;  /* 0x000000ff0300720c */ /* 0x000fe40003f05270 */
[----:B------:R-:W-:Y:S01]  /*4df0*/  ISETP.EQ.U32.AND P5, PT, R2, R25, PT ;  /* 0x000000190200720c */ /* 0x000fe20003fa2070 */
[----:B------:R-:W-:Y:S01]  /*4e00*/  VIADD R25, R53, 0x13 ;  /* 0x0000001335197836 */ /* 0x000fe20000000000 */
[----:B------:R-:W-:-:S02]  /*4e10*/  P2R R40, PR, RZ, 0x8 ;  /* 0x00000008ff287803 */ /* 0x000fc40000000000 */
[----:B------:R-:W-:Y:S02]  /*4e20*/  ISETP.EQ.OR.EX P4, PT, R46, RZ, P4, P5 ;  /* 0x000000ff2e00720c */ /* 0x000fe40002782750 */
[C---:B------:R-:W-:Y:S02]  /*4e30*/  LOP3.LUT P3, RZ, R0.reuse, 0x4, RZ, 0xc0, !PT ;  /* 0x0000000400ff7812 */ /* 0x040fe4000786c0ff */
[----:B------:R-:W-:Y:S02]  /*4e40*/  P2R R41, PR, RZ, 0x10 ;  /* 0x00000010ff297803 */ /* 0x000fe40000000000 */
[----:B------:R-:W-:Y:S01]  /*4e50*/  LOP3.LUT P4, RZ, R0, 0x2, RZ, 0xc0, !PT ;  /* 0x0000000200ff7812 */ /* 0x000fe2000788c0ff */
[----:B------:R1:W0:Y:S01]  /*4e60*/  @P0 LDS R27, [R26+0x3f8] ;  /* 0x0003f8001a1b0984 */ /* 0x0002220000000800 */
[----:B------:R-:W-:Y:S02]  /*4e70*/  P2R R38, PR, RZ, 0x8 ;  /* 0x00000008ff267803 */ /* 0x000fe40000000000 */
[----:B------:R-:W-:-:S02]  /*4e80*/  P2R R39, PR, RZ, 0x10 ;  /* 0x00000010ff277803 */ /* 0x000fc40000000000 */
[C---:B------:R-:W-:Y:S02]  /*4e90*/  LOP3.LUT P4, RZ, R0.reuse, 0x8, RZ, 0xc0, !PT ;  /* 0x0000000800ff7812 */ /* 0x040fe4000788c0ff */
[----:B------:R-:W-:Y:S01]  /*4ea0*/  LOP3.LUT P3, RZ, R0, 0x10, RZ, 0xc0, !PT ;  /* 0x0000001000ff7812 */ /* 0x000fe2000786c0ff */
[----:B-1----:R-:W-:Y:S01]  /*4eb0*/  FADD R26, R4, R5 ;  /* 0x00000005041a7221 */ /* 0x002fe20000000000 */
[----:B------:R-:W-:Y:S02]  /*4ec0*/  P2R R37, PR, RZ, 0x10 ;  /* 0x00000010ff257803 */ /* 0x000fe40000000000 */
[----:B------:R-:W-:Y:S02]  /*4ed0*/  LOP3.LUT P4, RZ, R0, 0x20, RZ, 0xc0, !PT ;  /* 0x0000002000ff7812 */ /* 0x000fe4000788c0ff */
[----:B------:R-:W-:Y:S02]  /*4ee0*/  P2R R36, PR, RZ, 0x8 ;  /* 0x00000008ff247803 */ /* 0x000fe40000000000 */
[----:B------:R-:W-:-:S02]  /*4ef0*/  P2R R35, PR, RZ, 0x10 ;  /* 0x00000010ff237803 */ /* 0x000fc40000000000 */
[C---:B------:R-:W-:Y:S02]  /*4f00*/  LOP3.LUT P3, RZ, R0.reuse, 0x40, RZ, 0xc0, !PT ;  /* 0x0000004000ff7812 */ /* 0x040fe4000786c0ff */
[C---:B------:R-:W-:Y:S02]  /*4f10*/  LOP3.LUT P4, RZ, R0.reuse, 0x80, RZ, 0xc0, !PT ;  /* 0x0000008000ff7812 */ /* 0x040fe4000788c0ff */
[----:B------:R-:W-:Y:S02]  /*4f20*/  P2R R34, PR, RZ, 0x8 ;  /* 0x00000008ff227803 */ /* 0x000fe40000000000 */
[----:B------:R-:W-:Y:S02]  /*4f30*/  P2R R33, PR, RZ, 0x10 ;  /* 0x00000010ff217803 */ /* 0x000fe40000000000 */
[C---:B------:R-:W-:Y:S02]  /*4f40*/  LOP3.LUT P3, RZ, R0.reuse, 0x100, RZ, 0xc0, !PT ;  /* 0x0000010000ff7812 */ /* 0x040fe4000786c0ff */
[----:B------:R-:W-:-:S02]  /*4f50*/  LOP3.LUT P4, RZ, R0, 0x200, RZ, 0xc0, !PT ;  /* 0x0000020000ff7812 */ /* 0x000fc4000788c0ff */
[----:B------:R-:W-:Y:S02]  /*4f60*/  ISETP.NE.AND P5, PT, R42, R43, PT ;  /* 0x0000002b2a00720c */ /* 0x000fe40003fa5270 */
[----:B------:R-:W-:Y:S01]  /*4f70*/  ISETP.EQ.U32.AND P6, PT, R2, R25, PT ;  /* 0x000000190200720c */ /* 0x000fe20003fc2070 */
[----:B------:R-:W-:Y:S01]  /*4f80*/  IMAD.MOV.U32 R25, RZ, RZ, 0x1 ;  /* 0x00000001ff197424 */ /* 0x000fe200078e00ff */
[----:B------:R-:W-:Y:S02]  /*4f90*/  P2R R32, PR, RZ, 0x8 ;  /* 0x00000008ff207803 */ /* 0x000fe40000000000 */
[----:B------:R-:W-:Y:S02]  /*4fa0*/  P2R R31, PR, RZ, 0x10 ;  /* 0x00000010ff1f7803 */ /* 0x000fe40000000000 */
[C---:B------:R-:W-:Y:S02]  /*4fb0*/  LOP3.LUT P3, RZ, R0.reuse, 0x400, RZ, 0xc0, !PT ;  /* 0x0000040000ff7812 */ /* 0x040fe4000786c0ff */
[----:B------:R-:W-:-:S02]  /*4fc0*/  LOP3.LUT P4, RZ, R0, 0x800, RZ, 0xc0, !PT ;  /* 0x0000080000ff7812 */ /* 0x000fc4000788c0ff */
[----:B------:R-:W-:Y:S02]  /*4fd0*/  ISETP.EQ.OR.EX P5, PT, R46, RZ, P5, P6 ;  /* 0x000000ff2e00720c */ /* 0x000fe40002fa2760 */
[----:B0-----:R-:W-:Y:S02]  /*4fe0*/  @P0 ISETP.NE.AND P6, PT, R27, R24, PT ;  /* 0x000000181b00020c */ /* 0x001fe40003fc5270 */
[----:B------:R-:W-:Y:S02]  /*4ff0*/  P2R R30, PR, RZ, 0x8 ;  /* 0x00000008ff1e7803 */ /* 0x000fe40000000000 */
[----:B------:R-:W-:Y:S02]  /*5000*/  P2R R29, PR, RZ, 0x10 ;  /* 0x00000010ff1d7803 */ /* 0x000fe40000000000 */
[C---:B------:R-:W-:Y:S02]  /*5010*/  LOP3.LUT P3, RZ, R0.reuse, 0x1000, RZ, 0xc0, !PT ;  /* 0x0000100000ff7812 */ /* 0x040fe4000786c0ff */
[----:B------:R-:W-:-:S02]  /*5020*/  LOP3.LUT P4, RZ, R0, 0x2000, RZ, 0xc0, !PT ;  /* 0x0000200000ff7812 */ /* 0x000fc4000788c0ff */
[----:B------:R-:W-:Y:S02]  /*5030*/  @P0 SEL R25, RZ, 0x1, !P6 ;  /* 0x00000001ff190807 */ /* 0x000fe40007000000 */
[----:B------:R-:W-:Y:S02]  /*5040*/  LOP3.LUT R0, R0, 0xffffbfff, RZ, 0xc0, !PT ;  /* 0xffffbfff00007812 */ /* 0x000fe400078ec0ff */
[----:B------:R-:W-:Y:S02]  /*5050*/  ISETP.NE.U32.AND P6, PT, R2, R53, PT ;  /* 0x000000350200720c */ /* 0x000fe40003fc5070 */
[----:B------:R-:W-:Y:S02]  /*5060*/  @P0 LOP3.LUT R0, R0, 0x4000, RZ, 0xfc, !PT ;  /* 0x0000400000000812 */ /* 0x000fe400078efcff */
[----:B------:R-:W-:Y:S02]  /*5070*/  ISETP.NE.AND.EX P6, PT, R46, RZ, PT, P6 ;  /* 0x000000ff2e00720c */ /* 0x000fe40003fc5360 */
[----:B------:R-:W-:-:S02]  /*5080*/  ISETP.NE.AND P0, PT, R28, RZ, PT ;  /* 0x000000ff1c00720c */ /* 0x000fc40003f05270 */
[----:B------:R-:W-:Y:S02]  /*5090*/  SEL R24, R25, 0x1, P6 ;  /* 0x0000000119187807 */ /* 0x000fe40003000000 */
[----:B------:R-:W-:Y:S02]  /*50a0*/  PLOP3.LUT P6, PT, P2, P0, P1, 0xfe, 0x0 ;  /* 0x000000000000781c */ /* 0x000fe400017c1f16 */
[----:B------:R-:W-:Y:S02]  /*50b0*/  FSEL R27, R5, R26, P0 ;  /* 0x0000001a051b7208 */ /* 0x000fe40000000000 */
[----:B------:R-:W-:Y:S02]  /*50c0*/  PLOP3.LUT P6, PT, P3, P6, P4, 0xfe, 0x0 ;  /* 0x000000000000781c */ /* 0x000fe40001fcdf46 */
[----:B------:R-:W-:Y:S01]  /*50d0*/  ISETP.NE.AND P4, PT, R29, RZ, PT ;  /* 0x000000ff1d00720c */ /* 0x000fe20003f85270 */
[----:B------:R-:W-:Y:S01]  /*50e0*/  FADD R27, R6, R27 ;  /* 0x0000001b061b7221 */ /* 0x000fe20000000000 */
[----:B------:R-:W-:-:S02]  /*50f0*/  ISETP.NE.AND P3, PT, R30, RZ, PT ;  /* 0x000000ff1e00720c */ /* 0x000fc40003f65270 */
[----:B------:R-:W-:Y:S02]  /*5100*/  P2R R28, PR, RZ, 0x1 ;  /* 0x00000001ff1c7803 */ /* 0x000fe40000000000 */
[----:B------:R-:W-:Y:S02]  /*5110*/  PLOP3.LUT P6, PT, P3, P6, P4, 0xfe, 0x0 ;  /* 0x000000000000781c */ /* 0x000fe40001fcdf46 */
[----:B------:R-:W-:Y:S02]  /*5120*/  ISETP.NE.AND P4, PT, R31, RZ, PT ;  /* 0x000000ff1f00720c */ /* 0x000fe40003f85270 */
[----:B------:R-:W-:Y:S02]  /*5130*/  ISETP.NE.AND P3, PT, R32, RZ, PT ;  /* 0x000000ff2000720c */ /* 0x000fe40003f65270 */
[----:B------:R-:W-:Y:S02]  /*5140*/  FSEL R26, R6, R27, P1 ;  /* 0x0000001b061a7208 */ /* 0x000fe40000800000 */
[----:B------:R-:W-:-:S02]  /*5150*/  PLOP3.LUT P6, PT, P3, P6, P4, 0xfe, 0x0 ;  /* 0x000000000000781c */ /* 0x000fc40001fcdf46 */
[----:B------:R-:W-:Y:S01]  /*5160*/  ISETP.NE.AND P4, PT, R33, RZ, PT ;  /* 0x000000ff2100720c */ /* 0x000fe20003f85270 */
[----:B------:R-:W-:Y:S01]  /*5170*/  FADD R26, R7, R26 ;  /* 0x0000001a071a7221 */ /* 0x000fe20000000000 */
[----:B------:R-:W-:Y:S02]  /*5180*/  ISETP.NE.AND P3, PT, R34, RZ, PT ;  /* 0x000000ff2200720c */ /* 0x000fe40003f65270 */
[----:B------:R-:W-:Y:S02]  /*5190*/  LOP3.LUT P0, RZ, R0, 0x4, RZ, 0xc0, !PT ;  /* 0x0000000400ff7812 */ /* 0x000fe4000780c0ff */
[----:B------:R-:W-:Y:S02]  /*51a0*/  PLOP3.LUT P6, PT, P3, P6, P4, 0xfe, 0x0 ;  /* 0x000000000000781c */ /* 0x000fe40001fcdf46 */
[----:B------:R-:W-:Y:S02]  /*51b0*/  ISETP.NE.AND P4, PT, R35, RZ, PT ;  /* 0x000000ff2300720c */ /* 0x000fe40003f85270 */
[----:B------:R-:W-:-:S02]  /*51c0*/  ISETP.NE.AND P3, PT, R36, RZ, PT ;  /* 0x000000ff2400720c */ /* 0x000fc40003f65270 */
[----:B------:R-:W-:Y:S02]  /*51d0*/  FSEL R27, R7, R26, P2 ;  /* 0x0000001a071b7208 */ /* 0x000fe40001000000 */
[----:B------:R-:W-:Y:S02]  /*51e0*/  PLOP3.LUT P6, PT, P3, P6, P4, 0xfe, 0x0 ;  /* 0x000000000000781c */ /* 0x000fe40001fcdf46 */
[----:B------:R-:W-:Y:S01]  /*51f0*/  ISETP.NE.AND P4, PT, R37, RZ, PT ;  /* 0x000000ff2500720c */ /* 0x000fe20003f85270 */
[----:B--2---:R-:W-:Y:S01]  /*5200*/  FADD R27, R8, R27 ;  /* 0x0000001b081b7221 */ /* 0x004fe20000000000 */
[----:B------:R-:W-:-:S04]  /*5210*/  ISETP.NE.AND P3, PT, R38, RZ, PT ;  /* 0x000000ff2600720c */ /* 0x000fc80003f65270 */
[----:B------:R-:W-:Y:S02]  /*5220*/  PLOP3.LUT P6, PT, P3, P6, P4, 0xfe, 0x0 ;  /* 0x000000000000781c */ /* 0x000fe40001fcdf46 */
[----:B------:R-:W-:Y:S02]  /*5230*/  ISETP.NE.AND P4, PT, R39, RZ, PT ;  /* 0x000000ff2700720c */ /* 0x000fe40003f85270 */
[----:B------:R-:W-:-:S04]  /*5240*/  ISETP.NE.AND P3, PT, R40, RZ, PT ;  /* 0x000000ff2800720c */ /* 0x000fc80003f65270 */
[----:B------:R-:W-:Y:S02]  /*5250*/  PLOP3.LUT P6, PT, P3, P6, P4, 0xfe, 0x0 ;  /* 0x000000000000781c */ /* 0x000fe40001fcdf46 */
[----:B------:R-:W-:Y:S02]  /*5260*/  P2R R29, PR, RZ, 0x8 ;  /* 0x00000008ff1d7803 */ /* 0x000fe40000000000 */
[C---:B------:R-:W-:Y:S02]  /*5270*/  LOP3.LUT P3, RZ, R0.reuse, 0x8, RZ, 0xc0, !PT ;  /* 0x0000000800ff7812 */ /* 0x040fe4000786c0ff */
[----:B------:R-:W-:Y:S02]  /*5280*/  ISETP.NE.AND P4, PT, R41, RZ, PT ;  /* 0x000000ff2900720c */ /* 0x000fe40003f85270 */
[----:B------:R-:W-:Y:S02]  /*5290*/  P2R R39, PR, RZ, 0x8 ;  /* 0x00000008ff277803 */ /* 0x000fe40000000000 */
[----:B------:R-:W-:-:S02]  /*52a0*/  LOP3.LUT P3, RZ, R0, 0x10, RZ, 0xc0, !PT ;  /* 0x0000001000ff7812 */ /* 0x000fc4000786c0ff */
[----:B------:R-:W-:Y:S02]  /*52b0*/  PLOP3.LUT P6, PT, P5, P6, P4, 0xfe, 0x0 ;  /* 0x000000000000781c */ /* 0x000fe40002fcdf46 */
[----:B------:R-:W-:Y:S02]  /*52c0*/  P2R R38, PR, RZ, 0x8 ;  /* 0x00000008ff267803 */ /* 0x000fe40000000000 */
[C---:B------:R-:W-:Y:S02]  /*52d0*/  LOP3.LUT P3, RZ, R0.reuse, 0x20, RZ, 0xc0, !PT ;  /* 0x0000002000ff7812 */ /* 0x040fe4000786c0ff */
[----:B------:R-:W-:Y:S02]  /*52e0*/  SEL R25, RZ, 0x1, !P6 ;  /* 0x00000001ff197807 */ /* 0x000fe40007000000 */
[----:B------:R-:W-:Y:S02]  /*52f0*/  P2R R37, PR, RZ, 0x8 ;  /* 0x00000008ff257803 */ /* 0x000fe40000000000 */
[----:B------:R-:W-:-:S02]  /*5300*/  LOP3.LUT P3, RZ, R0, 0x40, RZ, 0xc0, !PT ;  /* 0x0000004000ff7812 */ /* 0x000fc4000786c0ff */
[C---:B------:R-:W-:Y:S02]  /*5310*/  LOP3.LUT P6, RZ, R0.reuse, 0x2, RZ, 0xc0, !PT ;  /* 0x0000000200ff7812 */ /* 0x040fe400078cc0ff */
[----:B------:R-:W-:Y:S02]  /*5320*/  P2R R36, PR, RZ, 0x8 ;  /* 0x00000008ff247803 */ /* 0x000fe40000000000 */
[----:B------:R-:W-:-:S04]  /*5330*/  LOP3.LUT P3, RZ, R0, 0x80, RZ, 0xc0, !PT ;  /* 0x0000008000ff7812 */ /* 0x000fc8000786c0ff */
        /* <DEDUP_REMOVED lines=23> */
[----:B---3--:R-:W-:-:S05]  /*54b0*/  FADD R27, R12, R27 ;  /* 0x0000001b0c1b7221 */ /* 0x008fca0000000000 */
        /* <DEDUP_REMOVED lines=11> */
[----:B----4-:R-:W-:-:S05]  /*5570*/  FADD R27, R16, R27 ;  /* 0x0000001b101b7221 */ /* 0x010fca0000000000 */
        /* <DEDUP_REMOVED lines=10> */
[----:B------:R-:W-:-:S03]  /*5620*/  ISETP.GE.AND P0, PT, R44, 0x1, PT ;  /* 0x000000012c00780c */ /* 0x000fc60003f06270 */
[----:B------:R-:W-:-:S05]  /*5630*/  FADD R27, R20, R27 ;  /* 0x0000001b141b7221 */ /* 0x000fca0000000000 */
[----:B------:R-:W-:Y:S02]  /*5640*/  FSEL R26, R20, R27, P6 ;  /* 0x0000001b141a7208 */ /* 0x000fe40003000000 */
[----:B------:R-:W-:-:S03]  /*5650*/  LOP3.LUT P6, R25, R24, RZ, R25, 0xfa, !PT ;  /* 0x000000ff18197212 */ /* 0x000fc600078cfa19 */
[----:B------:R-:W-:-:S05]  /*5660*/  FADD R26, R21, R26 ;  /* 0x0000001a151a7221 */ /* 0x000fca0000000000 */
[----:B------:R-:W-:-:S05]  /*5670*/  FSEL R27, R21, R26, P3 ;  /* 0x0000001a151b7208 */ /* 0x000fca0001800000 */
[----:B------:R-:W-:-:S05]  /*5680*/  FADD R27, R22, R27 ;  /* 0x0000001b161b7221 */ /* 0x000fca0000000000 */
[----:B------:R-:W-:-:S05]  /*5690*/  FSEL R26, R22, R27, P4 ;  /* 0x0000001b161a7208 */ /* 0x000fca0002000000 */
[----:B------:R-:W-:-:S05]  /*56a0*/  FADD R26, R23, R26 ;  /* 0x0000001a171a7221 */ /* 0x000fca0000000000 */
[----:B------:R-:W-:-:S05]  /*56b0*/  FSEL R26, R23, R26, P5 ;  /* 0x0000001a171a7208 */ /* 0x000fca0002800000 */
[----:B------:R-:W0:Y:S02]  /*56c0*/  SHFL.UP PT, R27, R26, 0x1, RZ ;  /* 0x042000001a1b7989 */ /* 0x000e2400000e00ff */
[----:B0-----:R-:W-:-:S05]  /*56d0*/  FADD R27, R26, R27 ;  /* 0x0000001b1a1b7221 */ /* 0x001fca0000000000 */
[----:B------:R-:W-:Y:S02]  /*56e0*/  @P0 FSEL R26, R27, R26, !P6 ;  /* 0x0000001a1b1a0208 */ /* 0x000fe40007000000 */
[----:B------:R-:W0:Y:S02]  /*56f0*/  SHFL.UP PT, R27, R25, 0x1, RZ ;  /* 0x04200000191b7989 */ /* 0x000e2400000e00ff */
[----:B0-----:R-:W-:Y:S02]  /*5700*/  SEL R30, R27, RZ, P0 ;  /* 0x000000ff1b1e7207 */ /* 0x001fe40000000000 */
[----:B------:R-:W0:Y:S01]  /*5710*/  SHFL.UP PT, R27, R26, 0x2, RZ ;  /* 0x044000001a1b7989 */ /* 0x000e2200000e00ff */
[----:B------:R-:W-:Y:S02]  /*5720*/  ISETP.GE.AND P0, PT, R44, 0x2, PT ;  /* 0x000000022c00780c */ /* 0x000fe40003f06270 */
[----:B------:R-:W-:Y:S01]  /*5730*/  LOP3.LUT P6, R30, R30, RZ, R25, 0xfa, !PT ;  /* 0x000000ff1e1e7212 */ /* 0x000fe200078cfa19 */
[----:B0-----:R-:W-:-:S10]  /*5740*/  FADD R27, R26, R27 ;  /* 0x0000001b1a1b7221 */ /* 0x001fd40000000000 */
        /* <DEDUP_REMOVED lines=13> */
[----:B0-----:R-:W-:-:S10]  /*5820*/  FADD R25, R26, R25 ;  /* 0x000000191a197221 */ /* 0x001fd40000000000 */
[----:B------:R-:W-:Y:S02]  /*5830*/  @P0 FSEL R26, R25, R26, !P6 ;  /* 0x0000001a191a0208 */ /* 0x000fe40007000000 */
[----:B------:R-:W0:Y:S01]  /*5840*/  SHFL.UP PT, R25, R32, 0x8, RZ ;  /* 0x0500000020197989 */ /* 0x000e2200000e00ff */
[----:B------:R-:W-:Y:S02]  /*5850*/  ISETP.GE.AND P6, PT, R44, 0x8, PT ;  /* 0x000000082c00780c */ /* 0x000fe40003fc6270 */
[----:B------:R-:W-:Y:S01]  /*5860*/  ISETP.NE.AND P0, PT, R28, RZ, PT ;  /* 0x000000ff1c00720c */ /* 0x000fe20003f05270 */
[----:B------:R-:W1:Y:S01]  /*5870*/  SHFL.UP PT, R29, R26, 0x10, RZ ;  /* 0x060000001a1d7989 */ /* 0x000e6200000e00ff */
[----:B0-----:R-:W-:-:S04]  /*5880*/  SEL R25, R25, RZ, P6 ;  /* 0x000000ff19197207 */ /* 0x001fc80003000000 */
[----:B------:R-:W-:Y:S01]  /*5890*/  LOP3.LUT P6, R25, R25, RZ, R32, 0xfa, !PT ;  /* 0x000000ff19197212 */ /* 0x000fe200078cfa20 */
[----:B-1----:R-:W-:-:S04]  /*58a0*/  FADD R29, R26, R29 ;  /* 0x0000001d1a1d7221 */ /* 0x002fc80000000000 */
[----:B------:R-:W0:Y:S01]  /*58b0*/  SHFL.UP PT, R27, R25, 0x10, RZ ;  /* 0x06000000191b7989 */ /* 0x000e2200000e00ff */
[----:B------:R-:W-:Y:S02]  /*58c0*/  FSEL R29, R29, R26, !P6 ;  /* 0x0000001a1d1d7208 */ /* 0x000fe40007000000 */
[----:B------:R-:W-:-:S04]  /*58d0*/  ISETP.GE.AND P6, PT, R44, 0x10, PT ;  /* 0x000000102c00780c */ /* 0x000fc80003fc6270 */
[----:B0-----:R-:W-:Y:S02]  /*58e0*/  SEL R28, R27, RZ, P6 ;  /* 0x000000ff1b1c7207 */ /* 0x001fe40003000000 */
[----:B------:R-:W-:Y:S02]  /*58f0*/  FSEL R27, R26, R29, !P6 ;  /* 0x0000001d1a1b7208 */ /* 0x000fe40007000000 */
[----:B------:R-:W-:Y:S02]  /*5900*/  ISETP.NE.AND P6, PT, R44, 0x1f, PT ;  /* 0x0000001f2c00780c */ /* 0x000fe40003fc5270 */
[----:B------:R-:W-:Y:S02]  /*5910*/  LOP3.LUT R28, R28, R25, RZ, 0xfc, !PT ;  /* 0x000000191c1c7212 */ /* 0x000fe400078efcff */
[----:B------:R-:W0:Y:S04]  /*5920*/  SHFL.UP PT, R27, R27, 0x1, RZ ;  /* 0x042000001b1b7989 */ /* 0x000e2800000e00ff */
[----:B------:R1:W2:Y:S05]  /*5930*/  SHFL.UP PT, R36, R28, 0x1, RZ ;  /* 0x042000001c247989 */ /* 0x0002aa00000e00ff */
[----:B------:R-:W-:-:S05]  /*5940*/  @!P6 LEA R30, R51, UR4, 0x3 ;  /* 0x00000004331eec11 */ /* 0x000fca000f8e18ff */
[----:B------:R1:W-:Y:S01]  /*5950*/  @!P6 STS.64 [R30], R28 ;  /* 0x0000001c1e00e388 */ /* 0x0003e20000000a00 */
[----:B------:R-:W-:Y:S01]  /*5960*/  BAR.SYNC.DEFER_BLOCKING 0x0 ;  /* 0x0000000000007b1d */ /* 0x000fe20000010000 */
[----:B------:R-:W-:-:S13]  /*5970*/  ISETP.GE.U32.AND P6, PT, R3, 0x20, PT ;  /* 0x000000200300780c */ /* 0x000fda0003fc6070 */
[----:B012---:R-:W-:Y:S05]  /*5980*/  @!P6 BRA `(.L_x_217) ;  /* 0x00000000006ce947 */ /* 0x007fea0003800000 */
[----:B------:R-:W0:Y:S01]  /*5990*/  LDS.128 R32, [UR4] ;  /* 0x00000004ff207984 */ /* 0x000e220008000c00 */
[----:B------:R-:W-:Y:S02]  /*59a0*/  P2R R25, PR, RZ, 0x1 ;  /* 0x00000001ff197803 */ /* 0x000fe40000000000 */
[----:B------:R-:W-:Y:S01]  /*59b0*/  ISETP.NE.AND P0, PT, R51, 0x3, PT ;  /* 0x000000033300780c */ /* 0x000fe20003f05270 */
[----:B------:R-:W1:Y:S01]  /*59c0*/  LDS.128 R28, [UR4+0x10] ;  /* 0x00001004ff1c7984 */ /* 0x000e620008000c00 */
[----:B0-----:R-:W-:-:S13]  /*59d0*/  ISETP.NE.AND P6, PT, R34, RZ, PT ;  /* 0x000000ff2200720c */ /* 0x001fda0003fc5270 */
[----:B------:R-:W-:Y:S01]  /*59e0*/  @!P6 FADD R35, R33, R35 ;  /* 0x000000232123e221 */ /* 0x000fe20000000000 */
[----:B-1----:R-:W-:-:S13]  /*59f0*/  ISETP.NE.AND P6, PT, R28, RZ, PT ;  /* 0x000000ff1c00720c */ /* 0x002fda0003fc5270 */
[----:B------:R-:W-:Y:S01]  /*5a00*/  @!P6 FADD R29, R35, R29 ;  /* 0x0000001d231de221 */ /* 0x000fe20000000000 */
[----:B------:R-:W-:-:S13]  /*5a10*/  ISETP.NE.AND P6, PT, R30, RZ, PT ;  /* 0x000000ff1e00720c */ /* 0x000fda0003fc5270 */
[----:B------:R-:W-:Y:S01]  /*5a20*/  @!P6 FADD R31, R31, R29 ;  /* 0x0000001d1f1fe221 */ /* 0x000fe20000000000 */
[----:B------:R-:W-:-:S04]  /*5a30*/  ISETP.NE.AND P6, PT, R51, 0x2, PT ;  /* 0x000000023300780c */ /* 0x000fc80003fc5270 */
[----:B------:R-:W-:Y:S02]  /*5a40*/  @P0 FSEL R29, R35, R33, !P6 ;  /* 0x00000021231d0208 */ /* 0x000fe40007000000 */
[----:B------:R-:W0:Y:S01]  /*5a50*/  LDS.128 R32, [UR4+0x20] ;  /* 0x00002004ff207984 */ /* 0x000e220008000c00 */
[----:B------:R-:W-:Y:S02]  /*5a60*/  ISETP.NE.AND P0, PT, R51, 0x5, PT ;  /* 0x000000053300780c */ /* 0x000fe40003f05270 */
[----:B0-----:R-:W-:-:S13]  /*5a70*/  ISETP.NE.AND P6, PT, R32, RZ, PT ;  /* 0x000000ff2000720c */ /* 0x001fda0003fc5270 */
[----:B------:R-:W-:Y:S01]  /*5a80*/  @!P6 FADD R33, R31, R33 ;  /* 0x000000211f21e221 */ /* 0x000fe20000000000 */
[----:B------:R-:W-:-:S13]  /*5a90*/  ISETP.NE.AND P6, PT, R34, RZ, PT ;  /* 0x000000ff2200720c */ /* 0x000fda0003fc5270 */
[----:B------:R-:W-:Y:S01]  /*5aa0*/  @!P6 FADD R35, R35, R33 ;  /* 0x000000212323e221 */ /* 0x000fe20000000000 */
[----:B------:R-:W-:-:S04]  /*5ab0*/  ISETP.NE.AND P6, PT, R51, 0x4, PT ;  /* 0x000000043300780c */ /* 0x000fc80003fc5270 */
[----:B------:R-:W-:Y:S02]  /*5ac0*/  @P0 FSEL R33, R31, R29, !P6 ;  /* 0x0000001d1f210208 */ /* 0x000fe40007000000 */
[----:B------:R-:W-:Y:S02]  /*5ad0*/  ISETP.NE.AND P6, PT, R51, 0x6, PT ;  /* 0x000000063300780c */ /* 0x000fe40003fc5270 */
[----:B------:R-:W-:Y:S02]  /*5ae0*/  ISETP.NE.AND P0, PT, R25, RZ, PT ;  /* 0x000000ff1900720c */ /* 0x000fe40003f05270 */
[----:B------:R-:W-:Y:S02]  /*5af0*/  FSEL R26, R35, R33, !P6 ;  /* 0x00000021231a7208 */ /* 0x000fe40007000000 */
[----:B------:R-:W-:-:S13]  /*5b00*/  ISETP.NE.AND P6, PT, R36, RZ, PT ;  /* 0x000000ff2400720c */ /* 0x000fda0003fc5270 */
[----:B------:R-:W-:Y:S01]  /*5b10*/  @!P6 FADD R27, R27, R26 ;  /* 0x0000001a1b1be221 */ /* 0x000fe20000000000 */
[----:B------:R-:W-:-:S04]  /*5b20*/  ISETP.NE.AND P6, PT, R44, RZ, PT ;  /* 0x000000ff2c00720c */ /* 0x000fc80003fc5270 */
[----:B------:R-:W-:-:S09]  /*5b30*/  FSEL R27, R26, R27, !P6 ;  /* 0x0000001b1a1b7208 */ /* 0x000fd20007000000 */
.L_x_217:
[----:B------:R-:W-:Y:S05]  /*5b40*/  BSYNC.RECONVERGENT B0 ;  /* 0x0000000000007941 */ /* 0x000fea0003800200 */
.L_x_216:
[----:B------:R-:W-:Y:S01]  /*5b50*/  FADD R27, R4, R27 ;  /* 0x0000001b041b7221 */ /* 0x000fe20000000000 */
[----:B------:R-:W-:Y:S02]  /*5b60*/  ISETP.NE.AND P6, PT, R24, RZ, PT ;  /* 0x000000ff1800720c */ /* 0x000fe40003fc5270 */
[----:B------:R-:W-:Y:S02]  /*5b70*/  P2R R33, PR, RZ, 0x8 ;  /* 0x00000008ff217803 */ /* 0x000fe40000000000 */
[----:B------:R-:W-:Y:S02]  /*5b80*/  FSEL R27, R27, R4, !P6 ;  /* 0x000000041b1b7208 */ /* 0x000fe40007000000 */
[----:B------:R-:W-:Y:S02]  /*5b90*/  ISETP.NE.AND P6, PT, R3, RZ, PT ;  /* 0x000000ff0300720c */ /* 0x000fe40003fc5270 */
[----:B------:R-:W-:Y:S02]  /*5ba0*/  LOP3.LUT P3, RZ, R0, 0x80, RZ, 0xc0, !PT ;  /* 0x0000008000ff7812 */ /* 0x000fe4000786c0ff */
[----:B------:R-:W-:-:S02]  /*5bb0*/  FSEL R4, R4, R27, !P6 ;  /* 0x0000001b04047208 */ /* 0x000fc40007000000 */
[----:B------:R-:W-:Y:S02]  /*5bc0*/  P2R R32, PR, RZ, 0x8 ;  /* 0x00000008ff207803 */ /* 0x000fe40000000000 */
[C---:B------:R-:W-:Y:S01]  /*5bd0*/  LOP3.LUT P3, RZ, R0.reuse, 0x100, RZ, 0xc0, !PT ;  /* 0x0000010000ff7812 */ /* 0x040fe2000786c0ff */
[C---:B------:R-:W-:Y:S01]  /*5be0*/  FADD R24, R5.reuse, R4 ;  /* 0x0000000405187221 */ /* 0x040fe20000000000 */
[----:B------:R-:W-:Y:S02]  /*5bf0*/  P2R R34, PR, RZ, 0x10 ;  /* 0x00000010ff227803 */ /* 0x000fe40000000000 */
[----:B------:R-:W-:Y:S02]  /*5c00*/  P2R R31, PR, RZ, 0x8 ;  /* 0x00000008ff1f7803 */ /* 0x000fe40000000000 */
[----:B------:R-:W-:Y:S02]  /*5c10*/  FSEL R5, R5, R24, P0 ;  /* 0x0000001805057208 */ /* 0x000fe40000000000 */
[----:B------:R-:W-:-:S02]  /*5c20*/  LOP3.LUT P3, RZ, R0, 0x200, RZ, 0xc0, !PT ;  /* 0x0000020000ff7812 */ /* 0x000fc4000786c0ff */
[----:B------:R-:W-:Y:S01]  /*5c30*/  P2R R35, PR, RZ, 0x20 ;  /* 0x00000020ff237803 */ /* 0x000fe20000000000 */
[----:B------:R-:W-:Y:S01]  /*5c40*/  FADD R25, R6, R5 ;  /* 0x0000000506197221 */ /* 0x000fe20000000000 */
[----:B------:R-:W-:Y:S02]  /*5c50*/  P2R R30, PR, RZ, 0x8 ;  /* 0x00000008ff1e7803 */ /* 0x000fe40000000000 */
[----:B------:R-:W-:Y:S02]  /*5c60*/  LOP3.LUT P3, RZ, R0, 0x400, RZ, 0xc0, !PT ;  /* 0x0000040000ff7812 */ /* 0x000fe4000786c0ff */
[----:B------:R-:W-:Y:S02]  /*5c70*/  FSEL R6, R6, R25, P1 ;  /* 0x0000001906067208 */ /* 0x000fe40000800000 */
[----:B------:R-:W-:Y:S02]  /*5c80*/  P2R R29, PR, RZ, 0x8 ;  /* 0x00000008ff1d7803 */ /* 0x000fe40000000000 */
[C---:B------:R-:W-:Y:S01]  /*5c90*/  LOP3.LUT P3, RZ, R0.reuse, 0x800, RZ, 0xc0, !PT ;  /* 0x0000080000ff7812 */ /* 0x040fe2000786c0ff */
[----:B------:R-:W-:Y:S01]  /*5ca0*/  FADD R24, R7, R6 ;  /* 0x0000000607187221 */ /* 0x000fe20000000000 */
[----:B------:R-:W-:-:S02]  /*5cb0*/  LOP3.LUT P4, RZ, R0, 0x40, RZ, 0xc0, !PT ;  /* 0x0000004000ff7812 */ /* 0x000fc4000788c0ff */
[----:B------:R-:W-:Y:S02]  /*5cc0*/  P2R R28, PR, RZ, 0x8 ;  /* 0x00000008ff1c7803 */ /* 0x000fe40000000000 */
[----:B------:R-:W-:Y:S02]  /*5cd0*/  FSEL R7, R7, R24, P2 ;  /* 0x0000001807077208 */ /* 0x000fe40001000000 */
[C---:B------:R-:W-:Y:S02]  /*5ce0*/  LOP3.LUT P3, RZ, R0.reuse, 0x1000, RZ, 0xc0, !PT ;  /* 0x0000100000ff7812 */ /* 0x040fe4000786c0ff */
[----:B------:R-:W-:Y:S01]  /*5cf0*/  LOP3.LUT P5, RZ, R0, 0x20, RZ, 0xc0, !PT ;  /* 0x0000002000ff7812 */ /* 0x000fe200078ac0ff */
[----:B------:R-:W-:Y:S01]  /*5d00*/  FADD R25, R8, R7 ;  /* 0x0000000708197221 */ /* 0x000fe20000000000 */
[----:B------:R-:W-:Y:S02]  /*5d10*/  P2R R26, PR, RZ, 0x8 ;  /* 0x00000008ff1a7803 */ /* 0x000fe40000000000 */
[----:B------:R-:W-:-:S02]  /*5d20*/  LOP3.LUT P3, RZ, R0, 0x2000, RZ, 0xc0, !PT ;  /* 0x0000200000ff7812 */ /* 0x000fc4000786c0ff */
[----:B------:R-:W-:Y:S02]  /*5d30*/  LOP3.LUT P6, RZ, R0, 0x2, RZ, 0xc0, !PT ;  /* 0x0000000200ff7812 */ /* 0x000fe400078cc0ff */
[----:B------:R-:W-:Y:S02]  /*5d40*/  FSEL R8, R8, R25, P3 ;  /* 0x0000001908087208 */ /* 0x000fe40001800000 */
[C---:B------:R-:W-:Y:S02]  /*5d50*/  LOP3.LUT P0, RZ, R0.reuse, 0x4, RZ, 0xc0, !PT ;  /* 0x0000000400ff7812 */ /* 0x040fe4000780c0ff */
[C---:B------:R-:W-:Y:S02]  /*5d60*/  LOP3.LUT P1, RZ, R0.reuse, 0x8, RZ, 0xc0, !PT ;  /* 0x0000000800ff7812 */ /* 0x040fe4000782c0ff */
[----:B------:R-:W-:Y:S01]  /*5d70*/  LOP3.LUT P2, RZ, R0, 0x10, RZ, 0xc0, !PT ;  /* 0x0000001000ff7812 */ /* 0x000fe2000784c0ff */
[----:B------:R-:W-:Y:S01]  /*5d80*/  FADD R0, R9, R8 ;  /* 0x0000000809007221 */ /* 0x000fe20000000000 */
[----:B------:R-:W-:-:S04]  /*5d90*/  ISETP.NE.AND P3, PT, R26, RZ, PT ;  /* 0x000000ff1a00720c */ /* 0x000fc80003f65270 */
        /* <DEDUP_REMOVED lines=36> */
[----:B------:R-:W-:Y:S01]  /*5fe0*/  FSEL R27, R23, R0, P5 ;  /* 0x00000000171b7208 */ /* 0x000fe20002800000 */
[----:B------:R-:W-:Y:S06]  /*5ff0*/  BRA `(.L_x_218) ;  /* 0x0000002400dc7947 */ /* 0x000fec0003800000 */
.L_x_215:
[----:B------:R-:W-:Y:S01]  /*6000*/  ISETP.NE.AND P0, PT, R3, RZ, PT ;  /* 0x000000ff0300720c */ /* 0x000fe20003f05270 */
[----:B0-----:R-:W-:Y:S01]  /*6010*/  IMAD.MOV.U32 R53, RZ, RZ, RZ ;  /* 0x000000ffff357224 */ /* 0x001fe200078e00ff */
[----:B------:R-:W-:-:S11]  /*6020*/  LOP3.LUT R0, R0, 0xfffffffb, RZ, 0xc0, !PT ;  /* 0xfffffffb00007812 */ /* 0x000fd600078ec0ff */
[----:B------:R-:W0:Y:S01]  /*6030*/  @!P0 LDC.64 R56, c[0x0][0x388] ;  /* 0x0000e200ff388b82 */ /* 0x000e220000000a00 */
[C---:B------:R-:W-:Y:S01]  /*6040*/  LEA R48, R3.reuse, UR4, 0x2 ;  /* 0x0000000403307c11 */ /* 0x040fe2000f8e10ff */
[C---:B------:R-:W-:Y:S01]  /*6050*/  IMAD R55, R3.reuse, 0x14, RZ ;  /* 0x0000001403377824 */ /* 0x040fe200078e02ff */
[----:B------:R-:W-:Y:S02]  /*6060*/  ISETP.NE.AND P4, PT, R3, RZ, PT ;  /* 0x000000ff0300720c */ /* 0x000fe40003f85270 */
[----:B------:R-:W-:Y:S01]  /*6070*/  @P0 LOP3.LUT R0, R0, 0x4, RZ, 0xfc, !PT ;  /* 0x0000000400000812 */ /* 0x000fe200078efcff */
[----:B0-----:R-:W-:-:S05]  /*6080*/  @!P0 IMAD.WIDE.U32 R56, R60, 0x4, R56 ;  /* 0x000000043c388825 */ /* 0x001fca00078e0038 */
[----:B------:R0:W5:Y:S01]  /*6090*/  @!P0 LDG.E R53, desc[UR8][R56.64] ;  /* 0x0000000838358981 */ /* 0x000162000c1e1900 */
[----:B------:R-:W-:Y:S01]  /*60a0*/  VIADD R59, R55, 0x1 ;  /* 0x00000001373b7836 */ /* 0x000fe20000000000 */
[----:B------:R-:W-:Y:S02]  /*60b0*/  ISETP.NE.AND P0, PT, R26, R27, PT ;  /* 0x0000001b1a00720c */ /* 0x000fe40003f05270 */
[----:B------:R-:W-:Y:S01]  /*60c0*/  STS [R48+0x3fc], R43 ;  /* 0x0003fc2b30007388 */ /* 0x000fe20000000800 */
[----:B------:R-:W-:Y:S01]  /*60d0*/  BAR.SYNC.DEFER_BLOCKING 0x0 ;  /* 0x0000000000007b1d */ /* 0x000fe20000010000 */
[----:B------:R-:W-:Y:S01]  /*60e0*/  ISETP.NE.AND P3, PT, R27, R28, PT ;  /* 0x0000001c1b00720c */ /* 0x000fe20003f65270 */
[----:B------:R-:W-:Y:S01]  /*60f0*/  VIADD R27, R55, 0x3 ;  /* 0x00000003371b7836 */ /* 0x000fe20000000000 */
[----:B------:R-:W-:Y:S02]  /*6100*/  ISETP.NE.AND P1, PT, R24, R25, PT ;  /* 0x000000191800720c */ /* 0x000fe40003f25270 */
[----:B------:R-:W-:-:S02]  /*6110*/  ISETP.EQ.U32.AND P5, PT, R2, R59, PT ;  /* 0x0000003b0200720c */ /* 0x000fc40003fa2070 */
[----:B------:R-:W-:Y:S01]  /*6120*/  ISETP.NE.AND P2, PT, R25, R26, PT ;  /* 0x0000001a1900720c */ /* 0x000fe20003f45270 */
[----:B------:R-:W-:Y:S01]  /*6130*/  VIADD R25, R55, 0x2 ;  /* 0x0000000237197836 */ /* 0x000fe20000000000 */
[----:B------:R-:W-:Y:S02]  /*6140*/  ISETP.EQ.OR.EX P1, PT, R46, RZ, P1, P5 ;  /* 0x000000ff2e00720c */ /* 0x000fe40000f22750 */
[----:B------:R-:W-:Y:S02]  /*6150*/  ISETP.EQ.U32.AND P5, PT, R2, R27, PT ;  /* 0x0000001b0200720c */ /* 0x000fe40003fa2070 */
[----:B------:R-:W-:Y:S02]  /*6160*/  LOP3.LUT R0, R0, 0xfffeffff, RZ, 0xc0, !PT ;  /* 0xfffeffff00007812 */ /* 0x000fe400078ec0ff */
[----:B------:R-:W-:Y:S02]  /*6170*/  ISETP.EQ.OR.EX P5, PT, R46, RZ, P0, P5 ;  /* 0x000000ff2e00720c */ /* 0x000fe400007a2750 */
[----:B------:R-:W-:-:S11]  /*6180*/  ISETP.NE.AND P0, PT, R28, R29, PT ;  /* 0x0000001d1c00720c */ /* 0x000fd60003f05270 */
[----:B------:R-:W-:Y:S02]  /*6190*/  @P5 LOP3.LUT R0, R0, 0x10000, RZ, 0xfc, !PT ;  /* 0x0001000000005812 */ /* 0x000fe400078efcff */
[----:B------:R-:W-:Y:S02]  /*61a0*/  ISETP.NE.AND P5, PT, R42, R43, PT ;  /* 0x0000002b2a00720c */ /* 0x000fe40003fa5270 */
[----:B------:R-:W-:Y:S01]  /*61b0*/  LOP3.LUT R0, R0, 0xffff7fff, RZ, 0xc0, !PT ;  /* 0xffff7fff00007812 */ /* 0x000fe200078ec0ff */
        /* <DEDUP_REMOVED lines=8> */
[----:B------:R-:W-:-:S10]  /*6240*/  VIADD R25, R55, 0x6 ;  /* 0x0000000637197836 */ /* 0x000fd40000000000 */
        /* <DEDUP_REMOVED lines=8> */
[----:B------:R-:W-:Y:S02]  /*62d0*/  @P4 LOP3.LUT R0, R0, 0x2000, RZ, 0xfc, !PT ;  /* 0x0000200000004812 */ /* 0x000fe400078efcff */
[----:B------:R-:W-:Y:S02]  /*62e0*/  ISETP.NE.AND P4, PT, R41, R42, PT ;  /* 0x0000002a2900720c */ /* 0x000fe40003f85270 */
[----:B------:R-:W-:Y:S02]  /*62f0*/  LOP3.LUT R0, R0, 0xffffefff, RZ, 0xc0, !PT ;  /* 0xffffefff00007812 */ /* 0x000fe400078ec0ff */
[----:B-----5:R-:W-:Y:S01]  /*6300*/  ISETP.NE.AND P6, PT, R53, R24, PT ;  /* 0x000000183500720c */ /* 0x020fe20003fc5270 */
[----:B-1----:R-:W-:Y:S01]  /*6310*/  FADD R24, R4, R5 ;  /* 0x0000000504187221 */ /* 0x002fe20000000000 */
[----:B------:R-:W-:Y:S02]  /*6320*/  @P3 LOP3.LUT R0, R0, 0x1000, RZ, 0xfc, !PT ;  /* 0x0000100000003812 */ /* 0x000fe400078efcff */
[----:B------:R-:W-:Y:S01]  /*6330*/  ISETP.EQ.U32.AND P3, PT, R2, R25, PT ;  /* 0x000000190200720c */ /* 0x000fe20003f62070 */
[----:B------:R-:W-:Y:S01]  /*6340*/  VIADD R25, R55, 0x8 ;  /* 0x0000000837197836 */ /* 0x000fe20000000000 */
[----:B------:R-:W-:-:S02]  /*6350*/  LOP3.LUT R0, R0, 0xfffff7ff, RZ, 0xc0, !PT ;  /* 0xfffff7ff00007812 */ /* 0x000fc400078ec0ff */
        /* <DEDUP_REMOVED lines=67> */
[----:B------:R-:W-:Y:S02]  /*6790*/  ISETP.EQ.U32.AND P0, PT, R2, R25, PT ;  /* 0x000000190200720c */ /* 0x000fe40003f02070 */
[----:B------:R-:W-:Y:S02]  /*67a0*/  P2R R30, PR, RZ, 0x8 ;  /* 0x00000008ff1e7803 */ /* 0x000fe40000000000 */
[----:B------:R-:W-:Y:S02]  /*67b0*/  LOP3.LUT P3, RZ, R0, 0x20, RZ, 0xc0, !PT ;  /* 0x0000002000ff7812 */ /* 0x000fe4000786c0ff */
[----:B------:R-:W-:Y:S02]  /*67c0*/  FSEL R25, R5, R24, P1 ;  /* 0x0000001805197208 */ /* 0x000fe40000800000 */
[----:B------:R-:W-:-:S02]  /*67d0*/  P2R R31, PR, RZ, 0x8 ;  /* 0x00000008ff1f7803 */ /* 0x000fc40000000000 */
[----:B------:R-:W-:Y:S01]  /*67e0*/  LOP3.LUT P3, RZ, R0, 0x80, RZ, 0xc0, !PT ;  /* 0x0000008000ff7812 */ /* 0x000fe2000786c0ff */
[----:B------:R-:W-:Y:S01]  /*67f0*/  FADD R25, R6, R25 ;  /* 0x0000001906197221 */ /* 0x000fe20000000000 */
[----:B------:R-:W-:Y:S02]  /*6800*/  P2R R27, PR, RZ, 0x10 ;  /* 0x00000010ff1b7803 */ /* 0x000fe40000000000 */
[----:B------:R-:W-:Y:S02]  /*6810*/  P2R R32, PR, RZ, 0x8 ;  /* 0x00000008ff207803 */ /* 0x000fe40000000000 */
[----:B------:R-:W-:Y:S02]  /*6820*/  LOP3.LUT P3, RZ, R0, 0x100, RZ, 0xc0, !PT ;  /* 0x0000010000ff7812 */ /* 0x000fe4000786c0ff */
[----:B------:R-:W-:Y:S02]  /*6830*/  FSEL R24, R6, R25, P2 ;  /* 0x0000001906187208 */ /* 0x000fe40001000000 */
[----:B------:R-:W-:-:S02]  /*6840*/  P2R R37, PR, RZ, 0x8 ;  /* 0x00000008ff257803 */ /* 0x000fc40000000000 */
[C---:B------:R-:W-:Y:S01]  /*6850*/  LOP3.LUT P3, RZ, R0.reuse, 0x200, RZ, 0xc0, !PT ;  /* 0x0000020000ff7812 */ /* 0x040fe2000786c0ff */
[----:B------:R-:W-:Y:S01]  /*6860*/  FADD R24, R7, R24 ;  /* 0x0000001807187221 */ /* 0x000fe20000000000 */
[C---:B------:R-:W-:Y:S02]  /*6870*/  LOP3.LUT P4, RZ, R0.reuse, 0x8000, RZ, 0xc0, !PT ;  /* 0x0000800000ff7812 */ /* 0x040fe4000788c0ff */
[----:B------:R-:W-:Y:S02]  /*6880*/  P2R R36, PR, RZ, 0x8 ;  /* 0x00000008ff247803 */ /* 0x000fe40000000000 */
[----:B------:R-:W-:Y:S02]  /*6890*/  LOP3.LUT P3, RZ, R0, 0x800, RZ, 0xc0, !PT ;  /* 0x0000080000ff7812 */ /* 0x000fe4000786c0ff */
[----:B------:R-:W-:Y:S02]  /*68a0*/  ISETP.EQ.OR.EX P5, PT, R46, RZ, P5, P0 ;  /* 0x000000ff2e00720c */ /* 0x000fe40002fa2700 */
[----:B------:R-:W-:-:S02]  /*68b0*/  P2R R35, PR, RZ, 0x8 ;  /* 0x00000008ff237803 */ /* 0x000fc40000000000 */
[C---:B------:R-:W-:Y:S02]  /*68c0*/  LOP3.LUT P3, RZ, R0.reuse, 0x1000, RZ, 0xc0, !PT ;  /* 0x0000100000ff7812 */ /* 0x040fe4000786c0ff */
[----:B------:R-:W-:Y:S02]  /*68d0*/  P2R R29, PR, RZ, 0x20 ;  /* 0x00000020ff1d7803 */ /* 0x000fe40000000000 */
[----:B------:R-:W-:Y:S02]  /*68e0*/  P2R R34, PR, RZ, 0x8 ;  /* 0x00000008ff227803 */ /* 0x000fe40000000000 */
[C---:B------:R-:W-:Y:S02]  /*68f0*/  LOP3.LUT P3, RZ, R0.reuse, 0x2000, RZ, 0xc0, !PT ;  /* 0x0000200000ff7812 */ /* 0x040fe4000786c0ff */
[----:B------:R-:W-:Y:S02]  /*6900*/  LOP3.LUT P5, RZ, R0, 0x400, RZ, 0xc0, !PT ;  /* 0x0000040000ff7812 */ /* 0x000fe400078ac0ff */
[----:B------:R-:W-:-:S02]  /*6910*/  P2R R33, PR, RZ, 0x8 ;  /* 0x00000008ff217803 */ /* 0x000fc40000000000 */
[----:B------:R-:W-:Y:S02]  /*6920*/  LOP3.LUT P3, RZ, R0, 0x10000, RZ, 0xc0, !PT ;  /* 0x0001000000ff7812 */ /* 0x000fe4000786c0ff */
[----:B------:R-:W-:Y:S02]  /*6930*/  ISETP.EQ.U32.AND P0, PT, R2, R55, PT ;  /* 0x000000370200720c */ /* 0x000fe40003f02070 */
[----:B------:R-:W-:Y:S02]  /*6940*/  FSEL R25, R7, R24, P3 ;  /* 0x0000001807197208 */ /* 0x000fe40001800000 */
[----:B------:R-:W-:Y:S02]  /*6950*/  ISETP.NE.AND P3, PT, R33, RZ, PT ;  /* 0x000000ff2100720c */ /* 0x000fe40003f65270 */
[----:B------:R-:W-:Y:S01]  /*6960*/  ISETP.EQ.OR.EX P0, PT, R46, RZ, P6, P0 ;  /* 0x000000ff2e00720c */ /* 0x000fe20003702700 */
[----:B--2---:R-:W-:Y:S01]  /*6970*/  FADD R25, R8, R25 ;  /* 0x0000001908197221 */ /* 0x004fe20000000000 */
[----:B------:R-:W-:-:S02]  /*6980*/  LOP3.LUT P6, RZ, R0, 0x2, RZ, 0xc0, !PT ;  /* 0x0000000200ff7812 */ /* 0x000fc400078cc0ff */
[----:B------:R-:W-:Y:S02]  /*6990*/  LOP3.LUT R0, R0, 0xffffbfff, RZ, 0xc0, !PT ;  /* 0xffffbfff00007812 */ /* 0x000fe400078ec0ff */
[----:B------:R-:W-:Y:S02]  /*69a0*/  FSEL R24, R8, R25, P4 ;  /* 0x0000001908187208 */ /* 0x000fe40002000000 */
[----:B------:R-:W-:Y:S02]  /*69b0*/  P2R R33, PR, RZ, 0x20 ;  /* 0x00000020ff217803 */ /* 0x000fe40000000000 */
[----:B------:R-:W-:Y:S01]  /*69c0*/  P2R R39, PR, RZ, 0x40 ;  /* 0x00000040ff277803 */ /* 0x000fe20000000000 */
[----:B------:R-:W-:Y:S02]  /*69d0*/  FADD R24, R9, R24 ;  /* 0x0000001809187221 */ /* 0x000fe40000000000 */
[----:B------:R-:W-:Y:S02]  /*69e0*/  @P0 LOP3.LUT R0, R0, 0x4000, RZ, 0xfc, !PT ;  /* 0x0000400000000812 */ /* 0x000fe400078efcff */
[----:B------:R-:W-:-:S02]  /*69f0*/  PLOP3.LUT P0, PT, P2, P1, P0, 0xfe, 0x0 ;  /* 0x000000000000781c */ /* 0x000fc40001703f06 */
[----:B------:R-:W-:Y:S02]  /*6a00*/  FSEL R25, R9, R24, P3 ;  /* 0x0000001809197208 */ /* 0x000fe40001800000 */
[----:B------:R-:W-:Y:S02]  /*6a10*/  ISETP.NE.AND P3, PT, R34, RZ, PT ;  /* 0x000000ff2200720c */ /* 0x000fe40003f65270 */
[----:B------:R-:W-:Y:S01]  /*6a20*/  P2R R34, PR, RZ, 0x2 ;  /* 0x00000002ff227803 */ /* 0x000fe20000000000 */
[----:B------:R-:W-:Y:S01]  /*6a30*/  FADD R25, R10, R25 ;  /* 0x000000190a197221 */ /* 0x000fe20000000000 */
[----:B------:R-:W-:-:S04]  /*6a40*/  LOP3.LUT P1, RZ, R0, 0x8, RZ, 0xc0, !PT ;  /* 0x0000000800ff7812 */ /* 0x000fc8000782c0ff */
[----:B------:R-:W-:Y:S02]  /*6a50*/  FSEL R24, R10, R25, P3 ;  /* 0x000000190a187208 */ /* 0x000fe40001800000 */
[----:B------:R-:W-:-:S03]  /*6a60*/  ISETP.NE.AND P3, PT, R35, RZ, PT ;  /* 0x000000ff2300720c */ /* 0x000fc60003f65270 */
[----:B------:R-:W-:-:S05]  /*6a70*/  FADD R24, R11, R24 ;  /* 0x000000180b187221 */ /* 0x000fca0000000000 */
[----:B------:R-:W-:Y:S02]  /*6a80*/  FSEL R25, R11, R24, P3 ;  /* 0x000000180b197208 */ /* 0x000fe40001800000 */
[----:B------:R-:W-:-:S03]  /*6a90*/  ISETP.NE.AND P3, PT, R36, RZ, PT ;  /* 0x000000ff2400720c */ /* 0x000fc60003f65270 */
[----:B---3--:R-:W-:-:S05]  /*6aa0*/  FADD R25, R12, R25 ;  /* 0x000000190c197221 */ /* 0x008fca0000000000 */
[----:B------:R-:W-:Y:S02]  /*6ab0*/  FSEL R24, R12, R25, P5 ;  /* 0x000000190c187208 */ /* 0x000fe40002800000 */
[----:B------:R-:W-:-:S03]  /*6ac0*/  LOP3.LUT P5, RZ, R0, 0x40, RZ, 0xc0, !PT ;  /* 0x0000004000ff7812 */ /* 0x000fc600078ac0ff */
        /* <DEDUP_REMOVED lines=11> */
[----:B------:R-:W-:-:S03]  /*6b80*/  LOP3.LUT P5, RZ, R0, 0x1000, RZ, 0xc0, !PT ;  /* 0x0000100000ff7812 */ /* 0x000fc600078ac0ff */
[C---:B------:R-:W-:Y:S01]  /*6b90*/  FADD R24, R17.reuse, R24 ;  /* 0x0000001811187221 */ /* 0x040fe20000000000 */
[----:B------:R-:W-:Y:S02]  /*6ba0*/  P2R R31, PR, RZ, 0x20 ;  /* 0x00000020ff1f7803 */ /* 0x000fe40000000000 */
[----:B------:R-:W-:Y:S02]  /*6bb0*/  LOP3.LUT P5, RZ, R0, 0x10000, RZ, 0xc0, !PT ;  /* 0x0001000000ff7812 */ /* 0x000fe400078ac0ff */
[----:B------:R-:W-:Y:S02]  /*6bc0*/  FSEL R25, R17, R24, P3 ;  /* 0x0000001811197208 */ /* 0x000fe40001800000 */
[----:B------:R-:W-:Y:S02]  /*6bd0*/  ISETP.NE.AND P3, PT, R30, RZ, PT ;  /* 0x000000ff1e00720c */ /* 0x000fe40003f65270 */
[----:B------:R-:W-:Y:S01]  /*6be0*/  PLOP3.LUT P0, PT, P4, P5, P0, 0xfe, 0x0 ;  /* 0x000000000000781c */ /* 0x000fe2000270bf06 */
[----:B------:R-:W-:Y:S01]  /*6bf0*/  FADD R25, R18, R25 ;  /* 0x0000001912197221 */ /* 0x000fe20000000000 */
[----:B------:R-:W-:-:S02]  /*6c00*/  ISETP.NE.AND P5, PT, R31, RZ, PT ;  /* 0x000000ff1f00720c */ /* 0x000fc40003fa5270 */
[----:B------:R-:W-:Y:S02]  /*6c10*/  ISETP.NE.AND P4, PT, R27, RZ, PT ;  /* 0x000000ff1b00720c */ /* 0x000fe40003f85270 */
[----:B------:R-:W-:Y:S02]  /*6c20*/  FSEL R24, R18, R25, P3 ;  /* 0x0000001912187208 */ /* 0x000fe40001800000 */
[----:B------:R-:W-:-:S03]  /*6c30*/  ISETP.NE.AND P3, PT, R28, RZ, PT ;  /* 0x000000ff1c00720c */ /* 0x000fc60003f65270 */
[----:B------:R-:W-:-:S05]  /*6c40*/  FADD R24, R19, R24 ;  /* 0x0000001813187221 */ /* 0x000fca0000000000 */
[----:B------:R-:W-:Y:S02]  /*6c50*/  FSEL R25, R19, R24, P3 ;  /* 0x0000001813197208 */ /* 0x000fe40001800000 */
[----:B------:R-:W-:-:S03]  /*6c60*/  ISETP.NE.AND P3, PT, R26, RZ, PT ;  /* 0x000000ff1a00720c */ /* 0x000fc60003f65270 */
[----:B------:R-:W-:Y:S01]  /*6c70*/  FADD R25, R20, R25 ;  /* 0x0000001914197221 */ /* 0x000fe20000000000 */
[----:B------:R-:W-:-:S04]  /*6c80*/  P2R R38, PR, RZ, 0x8 ;  /* 0x00000008ff267803 */ /* 0x000fc80000000000 */
[----:B------:R-:W-:Y:S02]  /*6c90*/  FSEL R24, R20, R25, P6 ;  /* 0x0000001914187208 */ /* 0x000fe40003000000 */
[----:B------:R-:W-:-:S03]  /*6ca0*/  LOP3.LUT P6, RZ, R0, 0x10, RZ, 0xc0, !PT ;  /* 0x0000001000ff7812 */ /* 0x000fc600078cc0ff */
[C---:B------:R-:W-:Y:S01]  /*6cb0*/  FADD R24, R21.reuse, R24 ;  /* 0x0000001815187221 */ /* 0x040fe20000000000 */
[----:B------:R-:W-:Y:S02]  /*6cc0*/  P2R R37, PR, RZ, 0x40 ;  /* 0x00000040ff257803 */ /* 0x000fe40000000000 */
[C---:B------:R-:W-:Y:S02]  /*6cd0*/  LOP3.LUT P6, RZ, R0.reuse, 0x40, RZ, 0xc0, !PT ;  /* 0x0000004000ff7812 */ /* 0x040fe400078cc0ff */
[----:B------:R-:W-:Y:S02]  /*6ce0*/  FSEL R25, R21, R24, P3 ;  /* 0x0000001815197208 */ /* 0x000fe40001800000 */
[----:B------:R-:W-:Y:S02]  /*6cf0*/  P2R R35, PR, RZ, 0x40 ;  /* 0x00000040ff237803 */ /* 0x000fe40000000000 */
[----:B------:R-:W-:Y:S01]  /*6d00*/  LOP3.LUT P6, RZ, R0, 0x100, RZ, 0xc0, !PT ;  /* 0x0000010000ff7812 */ /* 0x000fe200078cc0ff */
[----:B------:R-:W-:Y:S01]  /*6d10*/  FADD R25, R22, R25 ;  /* 0x0000001916197221 */ /* 0x000fe20000000000 */
[----:B------:R-:W-:-:S02]  /*6d20*/  LOP3.LUT P3, RZ, R0, 0x20, RZ, 0xc0, !PT ;  /* 0x0000002000ff7812 */ /* 0x000fc4000786c0ff */
[----:B------:R-:W-:Y:S02]  /*6d30*/  P2R R28, PR, RZ, 0x40 ;  /* 0x00000040ff1c7803 */ /* 0x000fe40000000000 */
[----:B------:R-:W-:Y:S02]  /*6d40*/  LOP3.LUT P6, RZ, R0, 0x800, RZ, 0xc0, !PT ;  /* 0x0000080000ff7812 */ /* 0x000fe400078cc0ff */
[----:B------:R-:W-:Y:S02]  /*6d50*/  FSEL R24, R22, R25, P4 ;  /* 0x0000001916187208 */ /* 0x000fe40002000000 */
[----:B------:R-:W-:Y:S02]  /*6d60*/  P2R R26, PR, RZ, 0x40 ;  /* 0x00000040ff1a7803 */ /* 0x000fe40000000000 */
[----:B------:R-:W-:Y:S01]  /*6d70*/  LOP3.LUT P6, RZ, R0, 0x2000, RZ, 0xc0, !PT ;  /* 0x0000200000ff7812 */ /* 0x000fe200078cc0ff */
[----:B------:R-:W-:Y:S01]  /*6d80*/  FADD R24, R23, R24 ;  /* 0x0000001817187221 */ /* 0x000fe20000000000 */
[----:B------:R-:W-:-:S02]  /*6d90*/  P2R R36, PR, RZ, 0x8 ;  /* 0x00000008ff247803 */ /* 0x000fc40000000000 */
[----:B------:R-:W-:Y:S02]  /*6da0*/  PLOP3.LUT P0, PT, P5, P6, P0, 0xfe, 0x0 ;  /* 0x000000000000781c */ /* 0x000fe40002f0df06 */
[----:B------:R-:W-:Y:S02]  /*6db0*/  ISETP.NE.AND P6, PT, R26, RZ, PT ;  /* 0x000000ff1a00720c */ /* 0x000fe40003fc5270 */
[----:B------:R-:W-:Y:S02]  /*6dc0*/  ISETP.NE.AND P5, PT, R33, RZ, PT ;  /* 0x000000ff2100720c */ /* 0x000fe40003fa5270 */
[----:B------:R-:W-:Y:S02]  /*6dd0*/  LOP3.LUT P3, RZ, R0, 0x80, RZ, 0xc0, !PT ;  /* 0x0000008000ff7812 */ /* 0x000fe4000786c0ff */
[----:B------:R-:W-:Y:S02]  /*6de0*/  PLOP3.LUT P0, PT, P5, P6, P0, 0xfe, 0x0 ;  /* 0x000000000000781c */ /* 0x000fe40002f0df06 */
[----:B------:R-:W-:-:S02]  /*6df0*/  ISETP.NE.AND P5, PT, R29, RZ, PT ;  /* 0x000000ff1d00720c */ /* 0x000fc40003fa5270 */
[----:B------:R-:W-:Y:S02]  /*6e00*/  P2R R32, PR, RZ, 0x8 ;  /* 0x00000008ff207803 */ /* 0x000fe40000000000 */
[----:B------:R-:W-:Y:S02]  /*6e10*/  LOP3.LUT P3, RZ, R0, 0x200, RZ, 0xc0, !PT ;  /* 0x0000020000ff7812 */ /* 0x000fe4000786c0ff */
[----:B------:R-:W-:Y:S02]  /*6e20*/  ISETP.NE.AND P6, PT, R28, RZ, PT ;  /* 0x000000ff1c00720c */ /* 0x000fe40003fc5270 */
[----:B------:R-:W-:Y:S02]  /*6e30*/  FSEL R30, R23, R24, P5 ;  /* 0x00000018171e7208 */ /* 0x000fe40002800000 */
[----:B------:R-:W-:Y:S02]  /*6e40*/  PLOP3.LUT P0, PT, P6, P3, P0, 0xfe, 0x0 ;  /* 0x000000000000781c */ /* 0x000fe40003707f06 */
[----:B------:R-:W-:Y:S01]  /*6e50*/  ISETP.NE.AND P3, PT, R32, RZ, PT ;  /* 0x000000ff2000720c */ /* 0x000fe20003f65270 */
[----:B------:R-:W1:Y:S01]  /*6e60*/  SHFL.UP PT, R25, R30, 0x1, RZ ;  /* 0x042000001e197989 */ /* 0x000e6200000e00ff */
[----:B------:R-:W-:-:S04]  /*6e70*/  ISETP.NE.AND P6, PT, R35, RZ, PT ;  /* 0x000000ff2300720c */ /* 0x000fc80003fc5270 */
[----:B------:R-:W-:Y:S02]  /*6e80*/  PLOP3.LUT P0, PT, P6, P3, P0, 0xfe, 0x0 ;  /* 0x000000000000781c */ /* 0x000fe40003707f06 */
[----:B------:R-:W-:Y:S02]  /*6e90*/  ISETP.NE.AND P3, PT, R36, RZ, PT ;  /* 0x000000ff2400720c */ /* 0x000fe40003f65270 */
[----:B------:R-:W-:-:S04]  /*6ea0*/  ISETP.NE.AND P6, PT, R37, RZ, PT ;  /* 0x000000ff2500720c */ /* 0x000fc80003fc5270 */
[----:B------:R-:W-:Y:S02]  /*6eb0*/  PLOP3.LUT P0, PT, P6, P3, P0, 0xfe, 0x0 ;  /* 0x000000000000781c */ /* 0x000fe40003707f06 */
[----:B------:R-:W-:Y:S02]  /*6ec0*/  ISETP.NE.AND P6, PT, R39, RZ, PT ;  /* 0x000000ff2700720c */ /* 0x000fe40003fc5270 */
[----:B------:R-:W-:Y:S02]  /*6ed0*/  ISETP.NE.AND P3, PT, R38, RZ, PT ;  /* 0x000000ff2600720c */ /* 0x000fe40003f65270 */
[----:B------:R-:W-:Y:S02]  /*6ee0*/  PLOP3.LUT P0, PT, P6, P1, P0, 0xfe, 0x0 ;  /* 0x000000000000781c */ /* 0x000fe40003703f06 */
[----:B------:R-:W-:Y:S02]  /*6ef0*/  ISETP.GE.AND P6, PT, R44, 0x1, PT ;  /* 0x000000012c00780c */ /* 0x000fe40003fc6270 */
[----:B------:R-:W-:Y:S01]  /*6f00*/  PLOP3.LUT P0, PT, P4, P3, P0, 0xfe, 0x0 ;  /* 0x000000000000781c */ /* 0x000fe20002707f06 */
[----:B-1----:R-:W-:Y:S01]  /*6f10*/  FADD R25, R30, R25 ;  /* 0x000000191e197221 */ /* 0x002fe20000000000 */
[----:B------:R-:W-:-:S02]  /*6f20*/  ISETP.GE.U32.AND P1, PT, R3, 0x20, PT ;  /* 0x000000200300780c */ /* 0x000fc40003f26070 */
[----:B------:R-:W-:-:S04]  /*6f30*/  PLOP3.LUT P0, PT, P5, P0, PT, 0xf8, 0x8f ;  /* 0x00000000008f781c */ /* 0x000fc80002f01f70 */
[----:B------:R-:W-:-:S03]  /*6f40*/  SEL R24, RZ, 0x1, !P0 ;  /* 0x00000001ff187807 */ /* 0x000fc60004000000 */
[----:B------:R-:W-:Y:S02]  /*6f50*/  @P6 FSEL R30, R30, R25, P0 ;  /* 0x000000191e1e6208 */ /* 0x000fe40000000000 */
[----:B------:R-:W1:Y:S01]  /*6f60*/  SHFL.UP PT, R25, R24, 0x1, RZ ;  /* 0x0420000018197989 */ /* 0x000e6200000e00ff */
[----:B------:R-:W-:-:S03]  /*6f70*/  ISETP.GE.AND P0, PT, R44, 0x2, PT ;  /* 0x000000022c00780c */ /* 0x000fc60003f06270 */
[----:B------:R-:W2:Y:S01]  /*6f80*/  SHFL.UP PT, R26, R30, 0x2, RZ ;  /* 0x044000001e1a7989 */ /* 0x000ea200000e00ff */
[----:B-1----:R-:W-:Y:S01]  /*6f90*/  SEL R25, R25, RZ, P6 ;  /* 0x000000ff19197207 */ /* 0x002fe20003000000 */
[----:B--2---:R-:W-:-:S03]  /*6fa0*/  FADD R26, R30, R26 ;  /* 0x0000001a1e1a7221 */ /* 0x004fc60000000000 */
[----:B------:R-:W-:-:S05]  /*6fb0*/  LOP3.LUT P6, R25, R25, RZ, R24, 0xfa, !PT ;  /* 0x000000ff19197212 */ /* 0x000fca00078cfa18 */
[----:B------:R-:W-:Y:S02]  /*6fc0*/  @P0 FSEL R30, R26, R30, !P6 ;  /* 0x0000001e1a1e0208 */ /* 0x000fe40007000000 */
[----:B------:R-:W1:Y:S04]  /*6fd0*/  SHFL.UP PT, R26, R25, 0x2, RZ ;  /* 0x04400000191a7989 */ /* 0x000e6800000e00ff */
[----:B------:R-:W2:Y:S01]  /*6fe0*/  SHFL.UP PT, R27, R30, 0x4, RZ ;  /* 0x048000001e1b7989 */ /* 0x000ea200000e00ff */
[----:B-1----:R-:W-:Y:S02]  /*6ff0*/  SEL R26, R26, RZ, P0 ;  /* 0x000000ff1a1a7207 */ /* 0x002fe40000000000 */
[----:B------:R-:W-:Y:S02]  /*7000*/  ISETP.GE.AND P0, PT, R44, 0x4, PT ;  /* 0x000000042c00780c */ /* 0x000fe40003f06270 */
[----:B------:R-:W-:Y:S01]  /*7010*/  LOP3.LUT P6, R26, R26, RZ, R25, 0xfa, !PT ;  /* 0x000000ff1a1a7212 */ /* 0x000fe200078cfa19 */
[----:B--2---:R-:W-:-:S04]  /*7020*/  FADD R27, R30, R27 ;  /* 0x0000001b1e1b7221 */ /* 0x004fc80000000000 */
[----:B------:R-:W1:Y:S06]  /*7030*/  SHFL.UP PT, R24, R26, 0x4, RZ ;  /* 0x048000001a187989 */ /* 0x000e6c00000e00ff */
[----:B------:R-:W-:Y:S02]  /*7040*/  @P0 FSEL R30, R27, R30, !P6 ;  /* 0x0000001e1b1e0208 */ /* 0x000fe40007000000 */
[----:B-1----:R-:W-:-:S03]  /*7050*/  SEL R27, R24, RZ, P0 ;  /* 0x000000ff181b7207 */ /* 0x002fc60000000000 */
[----:B------:R-:W1:Y:S01]  /*7060*/  SHFL.UP PT, R24, R30, 0x8, RZ ;  /* 0x050000001e187989 */ /* 0x000e6200000e00ff */
[----:B------:R-:W-:Y:S02]  /*7070*/  ISETP.GE.AND P0, PT, R44, 0x8, PT ;  /* 0x000000082c00780c */ /* 0x000fe40003f06270 */
[----:B------:R-:W-:Y:S01]  /*7080*/  LOP3.LUT P6, R27, R27, RZ, R26, 0xfa, !PT ;  /* 0x000000ff1b1b7212 */ /* 0x000fe200078cfa1a */
[----:B-1----:R-:W-:-:S10]  /*7090*/  FADD R24, R30, R24 ;  /* 0x000000181e187221 */ /* 0x002fd40000000000 */
[----:B------:R-:W-:Y:S02]  /*70a0*/  @P0 FSEL R30, R24, R30, !P6 ;  /* 0x0000001e181e0208 */ /* 0x000fe40007000000 */
[----:B------:R-:W1:Y:S01]  /*70b0*/  SHFL.UP PT, R24, R27, 0x8, RZ ;  /* 0x050000001b187989 */ /* 0x000e6200000e00ff */
[----:B------:R-:W-:-:S03]  /*70c0*/  ISETP.NE.AND P6, PT, R44, 0x1f, PT ;  /* 0x0000001f2c00780c */ /* 0x000fc60003fc5270 */
[----:B------:R-:W2:Y:S10]  /*70d0*/  SHFL.UP PT, R25, R30, 0x10, RZ ;  /* 0x060000001e197989 */ /* 0x000eb400000e00ff */
[----:B------:R-:W-:-:S02]  /*70e0*/  @!P6 LEA R37, R51, UR4, 0x3 ;  /* 0x000000043325ec11 */ /* 0x000fc4000f8e18ff */
[----:B-1----:R-:W-:-:S04]  /*70f0*/  SEL R24, R24, RZ, P0 ;  /* 0x000000ff18187207 */ /* 0x002fc80000000000 */
[----:B------:R-:W-:Y:S01]  /*7100*/  LOP3.LUT P0, R28, R24, RZ, R27, 0xfa, !PT ;  /* 0x000000ff181c7212 */ /* 0x000fe2000780fa1b */
[----:B--2---:R-:W-:-:S04]  /*7110*/  FADD R25, R30, R25 ;  /* 0x000000191e197221 */ /* 0x004fc80000000000 */
[----:B------:R-:W1:Y:S01]  /*7120*/  SHFL.UP PT, R24, R28, 0x10, RZ ;  /* 0x060000001c187989 */ /* 0x000e6200000e00ff */
[----:B------:R-:W-:Y:S02]  /*7130*/  FSEL R33, R25, R30, !P0 ;  /* 0x0000001e19217208 */ /* 0x000fe40004000000 */
[----:B------:R-:W-:-:S04]  /*7140*/  ISETP.GE.AND P0, PT, R44, 0x10, PT ;  /* 0x000000102c00780c */ /* 0x000fc80003f06270 */
[----:B------:R-:W-:Y:S02]  /*7150*/  FSEL R35, R30, R33, !P0 ;  /* 0x000000211e237208 */ /* 0x000fe40004000000 */
[----:B-1----:R-:W-:-:S04]  /*7160*/  SEL R25, R24, RZ, P0 ;  /* 0x000000ff18197207 */ /* 0x002fc80000000000 */
[----:B------:R-:W-:-:S05]  /*7170*/  LOP3.LUT R32, R25, R28, RZ, 0xfc, !PT ;  /* 0x0000001c19207212 */ /* 0x000fca00078efcff */
[----:B------:R-:W-:Y:S01]  /*7180*/  @!P6 STS.64 [R37], R32 ;  /* 0x000000202500e388 */ /* 0x000fe20000000a00 */
[----:B------:R-:W-:Y:S06]  /*7190*/  BAR.SYNC.DEFER_BLOCKING 0x0 ;  /* 0x0000000000007b1d */ /* 0x000fec0000010000 */
[----:B------:R-:W1:Y:S04]  /*71a0*/  SHFL.UP PT, R32, R32, 0x1, RZ ;  /* 0x0420000020207989 */ /* 0x000e6800000e00ff */
[----:B------:R-:W2:Y:S04]  /*71b0*/  LDS.128 R24, [UR4] ;  /* 0x00000004ff187984 */ /* 0x000ea80008000c00 */
[----:B------:R-:W3:Y:S01]  /*71c0*/  LDS.128 R28, [UR4+0x10] ;  /* 0x00001004ff1c7984 */ /* 0x000ee20008000c00 */
[----:B-1----:R-:W-:-:S02]  /*71d0*/  @P1 ISETP.NE.AND P6, PT, R32, RZ, PT ;  /* 0x000000ff2000120c */ /* 0x002fc40003fc5270 */
[----:B--2---:R-:W-:Y:S02]  /*71e0*/  ISETP.NE.AND P0, PT, R26, RZ, PT ;  /* 0x000000ff1a00720c */ /* 0x004fe40003f05270 */
[----:B---3--:R-:W-:-:S11]  /*71f0*/  LOP3.LUT R33, R28, R26, R24, 0xfe, !PT ;  /* 0x0000001a1c217212 */ /* 0x008fd600078efe18 */
[----:B------:R-:W-:Y:S01]  /*7200*/  @!P0 FADD R27, R25, R27 ;  /* 0x0000001b191b8221 */ /* 0x000fe20000000000 */
[----:B------:R-:W-:-:S04]  /*7210*/  ISETP.NE.AND P0, PT, R51, 0x2, PT ;  /* 0x000000023300780c */ /* 0x000fc80003f05270 */
[----:B------:R-:W-:Y:S02]  /*7220*/  FSEL R36, R27, R25, !P0 ;  /* 0x000000191b247208 */ /* 0x000fe40004000000 */
[----:B------:R-:W-:Y:S02]  /*7230*/  ISETP.NE.AND P0, PT, R28, RZ, PT ;  /* 0x000000ff1c00720c */ /* 0x000fe40003f05270 */
[----:B------:R-:W-:-:S11]  /*7240*/  LOP3.LUT R25, R26, R24, RZ, 0xfc, !PT ;  /* 0x000000181a197212 */ /* 0x000fd600078efcff */
[----:B------:R-:W-:Y:S01]  /*7250*/  @!P0 FADD R29, R27, R29 ;  /* 0x0000001d1b1d8221 */ /* 0x000fe20000000000 */
[----:B------:R-:W-:-:S04]  /*7260*/  ISETP.NE.AND P0, PT, R51, 0x2, PT ;  /* 0x000000023300780c */ /* 0x000fc80003f05270 */
[----:B------:R-:W-:Y:S02]  /*7270*/  SEL R38, R25, R24, !P0 ;  /* 0x0000001819267207 */ /* 0x000fe40004000000 */
[C---:B------:R-:W-:Y:S02]  /*7280*/  ISETP.NE.AND P0, PT, R30.reuse, RZ, PT ;  /* 0x000000ff1e00720c */ /* 0x040fe40003f05270 */
[----:B------:R-:W-:-:S11]  /*7290*/  LOP3.LUT R25, R30, R33, RZ, 0xfc, !PT ;  /* 0x000000211e197212 */ /* 0x000fd600078efcff */
[----:B------:R-:W-:Y:S01]  /*72a0*/  @!P0 FADD R31, R31, R29 ;  /* 0x0000001d1f1f8221 */ /* 0x000fe20000000000 */
[----:B------:R-:W-:-:S04]  /*72b0*/  ISETP.NE.AND P0, PT, R51, 0x3, PT ;  /* 0x000000033300780c */ /* 0x000fc80003f05270 */
[----:B------:R-:W-:Y:S02]  /*72c0*/  FSEL R36, R29, R36, !P0 ;  /* 0x000000241d247208 */ /* 0x000fe40004000000 */
[----:B------:R-:W-:Y:S02]  /*72d0*/  SEL R24, R33, R38, !P0 ;  /* 0x0000002621187207 */ /* 0x000fe40004000000 */
[----:B------:R-:W-:-:S04]  /*72e0*/  ISETP.NE.AND P0, PT, R51, 0x4, PT ;  /* 0x000000043300780c */ /* 0x000fc80003f05270 */
[----:B------:R-:W-:Y:S02]  /*72f0*/  SEL R28, R25, R24, !P0 ;  /* 0x00000018191c7207 */ /* 0x000fe40004000000 */
[----:B------:R-:W1:Y:S01]  /*7300*/  LDS.128 R24, [UR4+0x20] ;  /* 0x00002004ff187984 */ /* 0x000e620008000c00 */
[C---:B------:R-:W-:Y:S02]  /*7310*/  FSEL R36, R31.reuse, R36, !P0 ;  /* 0x000000241f247208 */ /* 0x040fe40004000000 */
[C---:B-1----:R-:W-:Y:S02]  /*7320*/  ISETP.NE.AND P0, PT, R24.reuse, RZ, PT ;  /* 0x000000ff1800720c */ /* 0x042fe40003f05270 */
[----:B------:R-:W-:Y:S02]  /*7330*/  LOP3.LUT R29, R24, R30, R33, 0xfe, !PT ;  /* 0x0000001e181d7212 */ /* 0x000fe400078efe21 */
[----:B------:R-:W1:Y:S09]  /*7340*/  SHFL.UP PT, R33, R35, 0x1, RZ ;  /* 0x0420000023217989 */ /* 0x000e7200000e00ff */
[----:B------:R-:W-:Y:S01]  /*7350*/  @!P0 FADD R25, R31, R25 ;  /* 0x000000191f198221 */ /* 0x000fe20000000000 */
[----:B------:R-:W-:Y:S01]  /*7360*/  PLOP3.LUT P0, PT, PT, PT, PT, 0x80, 0x8 ;  /* 0x000000000008781c */ /* 0x000fe20003f0f070 */
[----:B------:R-:W2:Y:S01]  /*7370*/  LDS.64 R30, [UR4+0x30] ;  /* 0x00003004ff1e7984 */ /* 0x000ea20008000a00 */
[----:B------:R-:W-:-:S02]  /*7380*/  @P1 PLOP3.LUT P0, PT, P6, PT, PT, 0x80, 0x8 ;  /* 0x000000000008181c */ /* 0x000fc4000370f070 */
[----:B------:R-:W-:Y:S02]  /*7390*/  ISETP.NE.AND P6, PT, R26, RZ, PT ;  /* 0x000000ff1a00720c */ /* 0x000fe40003fc5270 */
[----:B------:R-:W-:-:S11]  /*73a0*/  ISETP.NE.AND P1, PT, R34, RZ, PT ;  /* 0x000000ff2200720c */ /* 0x000fd60003f25270 */
[----:B------:R-:W-:Y:S01]  /*73b0*/  @!P6 FADD R27, R27, R25 ;  /* 0x000000191b1be221 */ /* 0x000fe20000000000 */
[----:B------:R-:W-:-:S04]  /*73c0*/  ISETP.NE.AND P6, PT, R51, 0x5, PT ;  /* 0x000000053300780c */ /* 0x000fc80003fc5270 */
[----:B------:R-:W-:Y:S02]  /*73d0*/  FSEL R36, R25, R36, !P6 ;  /* 0x0000002419247208 */ /* 0x000fe40007000000 */
[----:B------:R-:W-:Y:S02]  /*73e0*/  SEL R28, R29, R28, !P6 ;  /* 0x0000001c1d1c7207 */ /* 0x000fe40007000000 */
[----:B------:R-:W-:Y:S02]  /*73f0*/  LOP3.LUT R25, R26, R29, RZ, 0xfc, !PT ;  /* 0x0000001d1a197212 */ /* 0x000fe400078efcff */
[----:B------:R-:W-:-:S04]  /*7400*/  ISETP.NE.AND P6, PT, R51, 0x6, PT ;  /* 0x000000063300780c */ /* 0x000fc80003fc5270 */
[----:B------:R-:W-:Y:S02]  /*7410*/  SEL R25, R25, R28, !P6 ;  /* 0x0000001c19197207 */ /* 0x000fe40007000000 */
[----:B------:R-:W-:Y:S02]  /*7420*/  FSEL R36, R27, R36, !P6 ;  /* 0x000000241b247208 */ /* 0x000fe40007000000 */
[----:B------:R-:W-:-:S03]  /*7430*/  ISETP.GE.U32.AND P6, PT, R3, 0x20, PT ;  /* 0x000000200300780c */ /* 0x000fc60003fc6070 */
[----:B-1----:R-:W-:Y:S01]  /*7440*/  @!P0 FADD R33, R33, R36 ;  /* 0x0000002421218221 */ /* 0x002fe20000000000 */
[----:B--2---:R-:W-:-:S09]  /*7450*/  LOP3.LUT R34, R30, R26, R29, 0xfe, !PT ;  /* 0x0000001a1e227212 */ /* 0x004fd200078efe1d */
[----:B------:R-:W-:-:S04]  /*7460*/  @P6 ISETP.NE.AND P0, PT, R44, RZ, PT ;  /* 0x000000ff2c00620c */ /* 0x000fc80003f05270 */
[----:B------:R-:W-:Y:S02]  /*7470*/  @P6 SEL R24, R32, RZ, P0 ;  /* 0x000000ff20186207 */ /* 0x000fe40000000000 */
[----:B------:R-:W-:Y:S02]  /*7480*/  @P6 FSEL R33, R36, R33, !P0 ;  /* 0x0000002124216208 */ /* 0x000fe40004000000 */
[----:B------:R-:W-:Y:S02]  /*7490*/  ISETP.NE.AND P0, PT, R30, RZ, PT ;  /* 0x000000ff1e00720c */ /* 0x000fe40003f05270 */
[----:B------:R-:W-:-:S11]  /*74a0*/  @P6 LOP3.LUT R32, R25, R24, RZ, 0xfc, !PT ;  /* 0x0000001819206212 */ /* 0x000fd600078efcff */
[----:B------:R-:W-:Y:S01]  /*74b0*/  @!P0 FADD R31, R27, R31 ;  /* 0x0000001f1b1f8221 */ /* 0x000fe20000000000 */
[----:B0-----:R-:W-:Y:S06]  /*74c0*/  @P6 BRA `(.L_x_219) ;  /* 0x0000000c009c6947 */ /* 0x001fec0003800000 */
[----:B------:R-:W0:Y:S01]  /*74d0*/  LDC.64 R28, c[0x0][0x3a0] ;  /* 0x0000e800ff1c7b82 */ /* 0x000e220000000a00 */
[C---:B------:R-:W-:Y:S01]  /*74e0*/  ISETP.NE.AND P6, PT, R3.reuse, RZ, PT ;  /* 0x000000ff0300720c */ /* 0x040fe20003fc5270 */
[----:B------:R-:W-:Y:S01]  /*74f0*/  IMAD.WIDE.U32 R36, R3, 0x10, RZ ;  /* 0x0000001003247825 */ /* 0x000fe200078e00ff */
[----:B------:R-:W-:-:S03]  /*7500*/  LOP3.LUT R41, RZ, R3, RZ, 0x33, !PT ;  /* 0x00000003ff297212 */ /* 0x000fc600078e33ff */
[----:B------:R-:W-:Y:S01]  /*7510*/  IMAD.MOV.U32 R30, RZ, RZ, 0x3a0 ;  /* 0x000003a0ff1e7424 */ /* 0x000fe200078e00ff */
[----:B------:R-:W-:Y:S02]  /*7520*/  LOP3.LUT R35, R36, 0xfffffff0, RZ, 0x3c, !PT ;  /* 0xfffffff024237812 */ /* 0x000fe400078e3cff */
[----:B------:R-:W-:-:S05]  /*7530*/  LOP3.LUT R37, RZ, R37, RZ, 0x33, !PT ;  /* 0x00000025ff257212 */ /* 0x000fca00078e33ff */
[----:B------:R-:W-:Y:S01]  /*7540*/  @!P6 IMAD.MOV.U32 R26, RZ, RZ, 0x64 ;  /* 0x00000064ff1ae424 */ /* 0x000fe200078e00ff */
[----:B------:R1:W-:Y:S01]  /*7550*/  @!P6 STS [UR4+0x74], R34 ;  /* 0x00007422ff00e988 */ /* 0x0003e20008000804 */
[----:B------:R-:W-:Y:S02]  /*7560*/  @!P6 IMAD.MOV.U32 R27, RZ, RZ, 0x0 ;  /* 0x00000000ff1be424 */ /* 0x000fe400078e00ff */
[----:B------:R-:W-:Y:S01]  /*7570*/  @!P6 IMAD.MOV.U32 R24, RZ, RZ, R34 ;  /* 0x000000ffff18e224 */ /* 0x000fe200078e0022 */
[----:B------:R1:W-:Y:S01]  /*7580*/  @!P6 STS [UR4+0x78], R31 ;  /* 0x0000781fff00e988 */ /* 0x0003e20008000804 */
[----:B------:R-:W-:Y:S02]  /*7590*/  @!P6 IMAD.MOV.U32 R25, RZ, RZ, R31 ;  /* 0x000000ffff19e224 */ /* 0x000fe400078e001f */
[----:B0-----:R-:W-:-:S03]  /*75a0*/  IMAD.WIDE.U32 R28, R60, 0x10, R28 ;  /* 0x000000103c1c7825 */ /* 0x001fc600078e001c */
[----:B------:R-:W-:Y:S02]  /*75b0*/  IADD3 R36, P0, PT, R28, R35, RZ ;  /* 0x000000231c247210 */ /* 0x000fe40007f1e0ff */
[----:B------:R1:W-:Y:S01]  /*75c0*/  @!P6 ST.E.128.STRONG.GPU desc[UR8][R28.64+0x200], R24 ;  /* 0x000200181c00e985 */ /* 0x0003e2000c10fd08 */
[----:B------:R-:W-:Y:S05]  /*75d0*/  NANOSLEEP 0x118 ;  /* 0x000001180000795d */ /* 0x000fea0003800000 */
[----:B------:R-:W-:Y:S02]  /*75e0*/  IMAD.X R37, R29, 0x1, R37, P0 ;  /* 0x000000011d257824 */ /* 0x000fe400000e0625 */
[----:B------:R-:W-:-:S07]  /*75f0*/  IMAD.MOV.U32 R35, RZ, RZ, R60 ;  /* 0x000000ffff237224 */ /* 0x000fce00078e003c */
.L_x_221:
        /* <DEDUP_REMOVED lines=29> */
.L_x_266:
        /* <DEDUP_REMOVED lines=17> */
[----:B------:R-:W0:Y:S02]  /*78e0*/  POPC R66, R30 ;  /* 0x0000001e00427309 */ /* 0x000e240000000000 */
[----:B0-----:R-:W0:Y:S04]  /*78f0*/  SHFL.DOWN PT, R65, R25, 0x1, R66 ;  /* 0x0820000019417989 */ /* 0x001e2800000e0042 */
[----:B------:R-:W1:Y:S01]  /*7900*/  SHFL.DOWN PT, R40, R24, 0x1, R66 ;  /* 0x0820000018287989 */ /* 0x000e6200000e0042 */
[----:B0-----:R-:W-:-:S05]  /*7910*/  FADD R65, R25, R65 ;  /* 0x0000004119417221 */ /* 0x001fca0000000000 */
[----:B------:R-:W-:Y:S02]  /*7920*/  FSEL R65, R65, R25, !P0 ;  /* 0x0000001941417208 */ /* 0x000fe40004000000 */
[----:B------:R-:W-:-:S04]  /*7930*/  ISETP.GE.AND P0, PT, R44, R66, PT ;  /* 0x000000422c00720c */ /* 0x000fc80003f06270 */
[----:B------:R-:W-:Y:S02]  /*7940*/  FSEL R37, R65, R25, !P0 ;  /* 0x0000001941257208 */ /* 0x000fe40004000000 */
[----:B-1----:R-:W-:Y:S02]  /*7950*/  SEL R43, R40, RZ, !P0 ;  /* 0x000000ff282b7207 */ /* 0x002fe40004000000 */
[----:B------:R-:W-:Y:S01]  /*7960*/  ISETP.GT.AND P0, PT, R51, R66, PT ;  /* 0x000000423300720c */ /* 0x000fe20003f04270 */
[----:B------:R-:W0:Y:S01]  /*7970*/  SHFL.DOWN PT, R65, R37, 0x2, R66 ;  /* 0x0840000025417989 */ /* 0x000e2200000e0042 */
[----:B------:R-:W-:Y:S01]  /*7980*/  LOP3.LUT P6, R25, R43, RZ, R24, 0xfa, !PT ;  /* 0x000000ff2b197212 */ /* 0x000fe200078cfa18 */
[----:B------:R-:W-:Y:S02]  /*7990*/  VIADD R43, R44, 0x4 ;  /* 0x000000042c2b7836 */ /* 0x000fe40000000000 */
[----:B0-----:R-:W-:-:S08]  /*79a0*/  FADD R30, R37, R65 ;  /* 0x00000041251e7221 */ /* 0x001fd00000000000 */
[----:B------:R-:W-:Y:S02]  /*79b0*/  @!P0 FSEL R37, R30, R37, !P6 ;  /* 0x000000251e258208 */ /* 0x000fe40007000000 */
[----:B------:R-:W0:Y:S04]  /*79c0*/  SHFL.DOWN PT, R30, R25, 0x2, R66 ;  /* 0x08400000191e7989 */ /* 0x000e2800000e0042 */
[----:B------:R-:W1:Y:S01]  /*79d0*/  SHFL.DOWN PT, R65, R37, 0x4, R66 ;  /* 0x0880000025417989 */ /* 0x000e6200000e0042 */
[----:B0-----:R-:W-:Y:S02]  /*79e0*/  SEL R30, R30, RZ, !P0 ;  /* 0x000000ff1e1e7207 */ /* 0x001fe40004000000 */
[----:B------:R-:W-:Y:S01]  /*79f0*/  ISETP.GT.AND P0, PT, R43, R66, PT ;  /* 0x000000422b00720c */ /* 0x000fe20003f04270 */
[----:B-1----:R-:W-:Y:S01]  /*7a00*/  FADD R24, R37, R65 ;  /* 0x0000004125187221 */ /* 0x002fe20000000000 */
[----:B------:R-:W-:Y:S01]  /*7a10*/  LOP3.LUT P6, R43, R25, RZ, R30, 0xfa, !PT ;  /* 0x000000ff192b7212 */ /* 0x000fe200078cfa1e */
[----:B------:R-:W-:-:S10]  /*7a20*/  VIADD R25, R44, 0x8 ;  /* 0x000000082c197836 */ /* 0x000fd40000000000 */
[----:B------:R-:W-:Y:S02]  /*7a30*/  @!P0 FSEL R37, R24, R37, !P6 ;  /* 0x0000002518258208 */ /* 0x000fe40007000000 */
[----:B------:R-:W0:Y:S04]  /*7a40*/  SHFL.DOWN PT, R24, R43, 0x4, R66 ;  /* 0x088000002b187989 */ /* 0x000e2800000e0042 */
[----:B------:R-:W1:Y:S01]  /*7a50*/  SHFL.DOWN PT, R65, R37, 0x8, R66 ;  /* 0x0900000025417989 */ /* 0x000e6200000e0042 */
[----:B0-----:R-:W-:Y:S02]  /*7a60*/  SEL R24, R24, RZ, !P0 ;  /* 0x000000ff18187207 */ /* 0x001fe40004000000 */
[----:B------:R-:W-:Y:S02]  /*7a70*/  ISETP.GT.AND P0, PT, R25, R66, PT ;  /* 0x000000421900720c */ /* 0x000fe40003f04270 */
[----:B------:R-:W-:Y:S01]  /*7a80*/  LOP3.LUT P6, R25, R43, RZ, R24, 0xfa, !PT ;  /* 0x000000ff2b197212 */ /* 0x000fe200078cfa18 */
[----:B-1----:R-:W-:Y:S01]  /*7a90*/  FADD R30, R37, R65 ;  /* 0x00000041251e7221 */ /* 0x002fe20000000000 */
[----:B------:R-:W-:-:S03]  /*7aa0*/  VIADD R43, R44, 0x10 ;  /* 0x000000102c2b7836 */ /* 0x000fc60000000000 */
[----:B------:R-:W0:Y:S06]  /*7ab0*/  SHFL.DOWN PT, R24, R25, 0x8, R66 ;  /* 0x0900000019187989 */ /* 0x000e2c00000e0042 */
[----:B------:R-:W-:-:S05]  /*7ac0*/  @!P0 FSEL R37, R30, R37, !P6 ;  /* 0x000000251e258208 */ /* 0x000fca0007000000 */
[----:B------:R-:W1:Y:S01]  /*7ad0*/  SHFL.DOWN PT, R65, R37, 0x10, R66 ;  /* 0x0a00000025417989 */ /* 0x000e6200000e0042 */
[----:B0-----:R-:W-:Y:S02]  /*7ae0*/  SEL R24, R24, RZ, !P0 ;  /* 0x000000ff18187207 */ /* 0x001fe40004000000 */
[----:B------:R-:W-:Y:S02]  /*7af0*/  ISETP.GT.AND P0, PT, R43, R66, PT ;  /* 0x000000422b00720c */ /* 0x000fe40003f04270 */
[----:B------:R-:W-:-:S05]  /*7b00*/  LOP3.LUT P6, R43, R25, RZ, R24, 0xfa, !PT ;  /* 0x000000ff192b7212 */ /* 0x000fca00078cfa18 */
[----:B------:R-:W0:Y:S01]  /*7b10*/  SHFL.DOWN PT, R24, R43, 0x10, R66 ;  /* 0x0a0000002b187989 */ /* 0x000e2200000e0042 */
[----:B-1----:R-:W-:-:S05]  /*7b20*/  FADD R30, R37, R65 ;  /* 0x00000041251e7221 */ /* 0x002fca0000000000 */
[----:B------:R-:W-:-:S05]  /*7b30*/  @!P0 FSEL R37, R30, R37, !P6 ;  /* 0x000000251e258208 */ /* 0x000fca0007000000 */
[----:B------:R-:W-:Y:S01]  /*7b40*/  IMAD.MOV.U32 R42, RZ, RZ, R37 ;  /* 0x000000ffff2a7224 */ /* 0x000fe200078e0025 */
[----:B0-----:R-:W-:Y:S02]  /*7b50*/  SEL R24, R24, RZ, !P0 ;  /* 0x000000ff18187207 */ /* 0x001fe40004000000 */
[----:B------:R-:W-:Y:S02]  /*7b60*/  ISETP.NE.U32.AND P0, PT, R26, 0x65, PT ;  /* 0x000000651a00780c */ /* 0x000fe40003f05070 */
[----:B------:R-:W-:Y:S02]  /*7b70*/  LOP3.LUT R30, R24, R43, RZ, 0xfc, !PT ;  /* 0x0000002b181e7212 */ /* 0x000fe400078efcff */
[----:B------:R-:W-:-:S13]  /*7b80*/  ISETP.NE.AND.EX P0, PT, R27, RZ, PT, P0 ;  /* 0x000000ff1b00720c */ /* 0x000fda0003f05300 */
[----:B------:R-:W-:-:S13]  /*7b90*/  VOTE.ALL P0, P0 ;  /* 0x0000000000ff7806 */ /* 0x000fda0000000000 */
.L_x_280:
[----:B------:R-:W-:Y:S05]  /*7ba0*/  @!P0 BRA `(.L_x_223) ;  /* 0x00000004007c8947 */ /* 0x000fea0003800000 */
[----:B------:R-:W-:Y:S02]  /*7bb0*/  IMAD.MOV.U32 R37, RZ, RZ, R41 ;  /* 0x000000ffff257224 */ /* 0x000fe400078e0029 */
[----:B------:R-:W-:-:S07]  /*7bc0*/  IMAD.MOV.U32 R40, RZ, RZ, 0x3a0 ;  /* 0x000003a0ff287424 */ /* 0x000fce00078e00ff */
.L_x_227:
[----:B------:R-:W-:Y:S01]  /*7bd0*/  SHF.R.U32.HI R40, RZ, 0x1, R40 ;  /* 0x00000001ff287819 */ /* 0x000fe20000011628 */
[----:B------:R-:W-:Y:S02]  /*7be0*/  IMAD.MOV.U32 R41, RZ, RZ, R42 ;  /* 0x000000ffff297224 */ /* 0x000fe400078e002a */
[----:B------:R-:W-:-:S04]  /*7bf0*/  IMAD.WIDE R42, R37, 0x10, R38 ;  /* 0x00000010252a7825 */ /* 0x000fc800078e0226 */
[----:B------:R-:W-:-:S07]  /*7c00*/  IMAD.MOV.U32 R46, RZ, RZ, R40 ;  /* 0x000000ffff2e7224 */ /* 0x000fce00078e0028 */
.L_x_225:
[----:B------:R-:W-:Y:S01]  /*7c10*/  SHF.R.U32.HI R51, RZ, 0x1, R46 ;  /* 0x00000001ff337819 */ /* 0x000fe2000001162e */
[----:B------:R-:W-:-:S03]  /*7c20*/  IMAD R48, R35, 0x41a7, RZ ;  /* 0x000041a723307824 */ /* 0x000fc600078e02ff */
[----:B------:R-:W-:-:S04]  /*7c30*/  IADD3 R26, PT, PT, R46, 0x1, -R51 ;  /* 0x000000012e1a7810 */ /* 0x000fc80007ffe833 */
[----:B------:R-:W0:Y:S01]  /*7c40*/  I2F.U32.RP R27, R26 ;  /* 0x0000001a001b7306 */ /* 0x000e220000209000 */
[----:B------:R-:W-:-:S07]  /*7c50*/  IMAD.MOV R53, RZ, RZ, -R26 ;  /* 0x000000ffff357224 */ /* 0x000fce00078e0a1a */
        /* <DEDUP_REMOVED lines=24> */
.L_x_283:
        /* <DEDUP_REMOVED lines=50> */
[----:B------:R-:W-:Y:S02]  /*8100*/  @!P0 FSEL R43, R42, R43, !P6 ;  /* 0x0000002b2a2b8208 */ /* 0x000fe40007000000 */
[----:B0-----:R-:W-:Y:S02]  /*8110*/  SEL R24, R24, RZ, !P0 ;  /* 0x000000ff18187207 */ /* 0x001fe40004000000 */
[----:B------:R-:W-:Y:S02]  /*8120*/  ISETP.NE.AND P0, PT, R30, RZ, PT ;  /* 0x000000ff1e00720c */ /* 0x000fe40003f05270 */
[----:B------:R-:W-:-:S11]  /*8130*/  LOP3.LUT R30, R51, R24, R30, 0xfe, !PT ;  /* 0x00000018331e7212 */ /* 0x000fd600078efe1e */
[----:B------:R-:W-:Y:S01]  /*8140*/  @!P0 FADD R41, R43, R41 ;  /* 0x000000292b298221 */ /* 0x000fe20000000000 */
[----:B------:R-:W-:-:S03]  /*8150*/  ISETP.NE.U32.AND P0, PT, R26, 0x65, PT ;  /* 0x000000651a00780c */ /* 0x000fc60003f05070 */
[----:B------:R-:W-:Y:S01]  /*8160*/  IMAD.MOV.U32 R42, RZ, RZ, R41 ;  /* 0x000000ffff2a7224 */ /* 0x000fe200078e0029 */
[----:B------:R-:W-:-:S13]  /*8170*/  ISETP.NE.AND.EX P0, PT, R27, RZ, PT, P0 ;  /* 0x000000ff1b00720c */ /* 0x000fda0003f05300 */
[----:B------:R-:W-:-:S13]  /*8180*/  VOTE.ALL P0, P0 ;  /* 0x0000000000ff7806 */ /* 0x000fda0000000000 */
.L_x_297:
[----:B------:R-:W-:Y:S05]  /*8190*/  @P0 BRA `(.L_x_227) ;  /* 0xfffffff8008c0947 */ /* 0x000fea000383ffff */
.L_x_223:
[----:B------:R-:W-:Y:S01]  /*81a0*/  ISETP.NE.AND P0, PT, R3, RZ, PT ;  /* 0x000000ff0300720c */ /* 0x000fe20003f05270 */
[----:B------:R-:W-:-:S12]  /*81b0*/  BSSY.RECONVERGENT B0, `(.L_x_228) ;  /* 0x0000010000007945 */ /* 0x000fd80003800200 */
[----:B------:R-:W-:Y:S05]  /*81c0*/  @P0 BRA `(.L_x_229) ;  /* 0x0000000000380947 */ /* 0x000fea0003800000 */
[----:B------:R-:W0:Y:S01]  /*81d0*/  S2UR UR6, SR_CgaCtaId ;  /* 0x00000000000679c3 */ /* 0x000e220000008800 */
[----:B------:R-:W-:Y:S01]  /*81e0*/  FADD R24, R31, R42 ;  /* 0x0000002a1f187221 */ /* 0x000fe20000000000 */
[----:B------:R-:W-:Y:S01]  /*81f0*/  ISETP.NE.AND P0, PT, R34, RZ, PT ;  /* 0x000000ff2200720c */ /* 0x000fe20003f05270 */
[----:B------:R-:W-:Y:S01]  /*8200*/  UMOV UR5, 0x400 ;  /* 0x0000040000057882 */ /* 0x000fe20000000000 */
[----:B------:R-:W-:Y:S01]  /*8210*/  LOP3.LUT R43, R30, R34, RZ, 0xfc, !PT ;  /* 0x000000221e2b7212 */ /* 0x000fe200078efcff */
[----:B------:R-:W-:Y:S01]  /*8220*/  IMAD.MOV.U32 R26, RZ, RZ, 0x65 ;  /* 0x00000065ff1a7424 */ /* 0x000fe200078e00ff */
[----:B------:R-:W-:Y:S01]  /*8230*/  FSEL R25, R24, R31, !P0 ;  /* 0x0000001f18197208 */ /* 0x000fe20004000000 */
[----:B------:R-:W-:Y:S02]  /*8240*/  IMAD.MOV.U32 R27, RZ, RZ, 0x0 ;  /* 0x00000000ff1b7424 */ /* 0x000fe400078e00ff */
[----:B------:R-:W-:-:S05]  /*8250*/  IMAD.MOV.U32 R24, RZ, RZ, R43 ;  /* 0x000000ffff187224 */ /* 0x000fca00078e002b */
[----:B------:R1:W-:Y:S01]  /*8260*/  ST.E.128.STRONG.GPU desc[UR8][R28.64+0x200], R24 ;  /* 0x000200181c007985 */ /* 0x0003e2000c10fd08 */
[----:B0-----:R-:W-:-:S09]  /*8270*/  ULEA UR5, UR6, UR5, 0x18 ;  /* 0x0000000506057291 */ /* 0x001fd2000f8ec0ff */
[----:B------:R1:W-:Y:S04]  /*8280*/  STS.64 [UR5+0x68], R42 ;  /* 0x0000682aff007988 */ /* 0x0003e80008000a05 */
[----:B------:R1:W-:Y:S04]  /*8290*/  STS [UR5+0x70], R25 ;  /* 0x00007019ff007988 */ /* 0x0003e80008000805 */
[----:B------:R1:W-:Y:S02]  /*82a0*/  STS [UR5+0x64], R30 ;  /* 0x0000641eff007988 */ /* 0x0003e40008000805 */
.L_x_229:
[----:B------:R-:W-:Y:S05]  /*82b0*/  BSYNC.RECONVERGENT B0 ;  /* 0x0000000000007941 */ /* 0x000fea0003800200 */
.L_x_228:
        /* <DEDUP_REMOVED lines=8> */
.L_x_219:
[----:B------:R-:W-:Y:S05]  /*8340*/  WARPSYNC.ALL ;  /* 0x0000000000007948 */ /* 0x000fea0003800000 */
[----:B------:R-:W-:Y:S01]  /*8350*/  ISETP.NE.AND P0, PT, R3, RZ, PT ;  /* 0x000000ff0300720c */ /* 0x000fe20003f05270 */
[----:B------:R-:W1:Y:S08]  /*8360*/  S2UR UR5, SR_CgaCtaId ;  /* 0x00000000000579c3 */ /* 0x000e700000008800 */
[----:B------:R-:W-:Y:S01]  /*8370*/  BAR.SYNC.DEFER_BLOCKING 0x0 ;  /* 0x0000000000007b1d */ /* 0x000fe20000010000 */
[----:B0-----:R-:W-:-:S02]  /*8380*/  P2R R31, PR, RZ, 0x8 ;  /* 0x00000008ff1f7803 */ /* 0x001fc40000000000 */
[----:B------:R-:W-:Y:S02]  /*8390*/  LOP3.LUT P3, RZ, R0, 0x100, RZ, 0xc0, !PT ;  /* 0x0000010000ff7812 */ /* 0x000fe4000786c0ff */
[----:B------:R-:W-:Y:S01]  /*83a0*/  ISETP.NE.AND P6, PT, R32, RZ, PT ;  /* 0x000000ff2000720c */ /* 0x000fe20003fc5270 */
[----:B------:R-:W-:Y:S01]  /*83b0*/  UMOV UR4, 0x400 ;  /* 0x0000040000047882 */ /* 0x000fe20000000000 */
[----:B------:R-:W-:Y:S02]  /*83c0*/  P2R R30, PR, RZ, 0x8 ;  /* 0x00000008ff1e7803 */ /* 0x000fe40000000000 */
[----:B------:R-:W-:Y:S02]  /*83d0*/  LOP3.LUT P3, RZ, R0, 0x200, RZ, 0xc0, !PT ;  /* 0x0000020000ff7812 */ /* 0x000fe4000786c0ff */
[----:B------:R-:W-:Y:S02]  /*83e0*/  P2R R34, PR, RZ, 0x10 ;  /* 0x00000010ff227803 */ /* 0x000fe40000000000 */
[----:B------:R-:W-:-:S02]  /*83f0*/  P2R R29, PR, RZ, 0x8 ;  /* 0x00000008ff1d7803 */ /* 0x000fc40000000000 */
[C---:B------:R-:W-:Y:S02]  /*8400*/  LOP3.LUT P3, RZ, R0.reuse, 0x400, RZ, 0xc0, !PT ;  /* 0x0000040000ff7812 */ /* 0x040fe4000786c0ff */
[C---:B------:R-:W-:Y:S02]  /*8410*/  LOP3.LUT P4, RZ, R0.reuse, 0x80, RZ, 0xc0, !PT ;  /* 0x0000008000ff7812 */ /* 0x040fe4000788c0ff */
[----:B------:R-:W-:Y:S02]  /*8420*/  P2R R28, PR, RZ, 0x8 ;  /* 0x00000008ff1c7803 */ /* 0x000fe40000000000 */
[----:B------:R-:W-:Y:S01]  /*8430*/  LOP3.LUT P3, RZ, R0, 0x800, RZ, 0xc0, !PT ;  /* 0x0000080000ff7812 */ /* 0x000fe2000786c0ff */
[----:B-1----:R-:W-:Y:S01]  /*8440*/  ULEA UR4, UR5, UR4, 0x18 ;  /* 0x0000000405047291 */ /* 0x002fe2000f8ec0ff */
[----:B------:R-:W-:Y:S02]  /*8450*/  P2R R35, PR, RZ, 0x20 ;  /* 0x00000020ff237803 */ /* 0x000fe40000000000 */
[----:B------:R-:W-:-:S02]  /*8460*/  P2R R27, PR, RZ, 0x8 ;  /* 0x00000008ff1b7803 */ /* 0x000fc40000000000 */
[C---:B------:R-:W-:Y:S02]  /*8470*/  LOP3.LUT P3, RZ, R0.reuse, 0x1000, RZ, 0xc0, !PT ;  /* 0x0000100000ff7812 */ /* 0x040fe4000786c0ff */
[C---:B------:R-:W-:Y:S02]  /*8480*/  LOP3.LUT P5, RZ, R0.reuse, 0x40, RZ, 0xc0, !PT ;  /* 0x0000004000ff7812 */ /* 0x040fe400078ac0ff */
[----:B------:R-:W0:Y:S01]  /*8490*/  LDS R24, [UR4+0x44] ;  /* 0x00004404ff187984 */ /* 0x000e220008000800 */
[----:B------:R-:W-:Y:S02]  /*84a0*/  P2R R26, PR, RZ, 0x8 ;  /* 0x00000008ff1a7803 */ /* 0x000fe40000000000 */
[----:B------:R-:W-:-:S04]  /*84b0*/  LOP3.LUT P3, RZ, R0, 0x8000, RZ, 0xc0, !PT ;  /* 0x0000800000ff7812 */ /* 0x000fc8000786c0ff */
[----:B------:R-:W-:Y:S02]  /*84c0*/  P2R R25, PR, RZ, 0x8 ;  /* 0x00000008ff197803 */ /* 0x000fe40000000000 */
[----:B------:R-:W-:Y:S01]  /*84d0*/  LOP3.LUT P3, RZ, R0, 0x10000, RZ, 0xc0, !PT ;  /* 0x0001000000ff7812 */ /* 0x000fe2000786c0ff */
[----:B0-----:R-:W-:-:S05]  /*84e0*/  FADD R24, R24, R33 ;  /* 0x0000002118187221 */ /* 0x001fca0000000000 */
[----:B------:R-:W-:Y:S02]  /*84f0*/  @P0 FSEL R33, R24, R33, !P6 ;  /* 0x0000002118210208 */ /* 0x000fe40007000000 */
[C---:B------:R-:W-:Y:S02]  /*8500*/  LOP3.LUT P6, RZ, R0.reuse, 0x4000, RZ, 0xc0, !PT ;  /* 0x0000400000ff7812 */ /* 0x040fe400078cc0ff */
[----:B------:R-:W-:-:S11]  /*8510*/  LOP3.LUT P0, RZ, R0, 0x2000, RZ, 0xc0, !PT ;  /* 0x0000200000ff7812 */ /* 0x000fd6000780c0ff */
[----:B------:R-:W-:Y:S01]  /*8520*/  @!P6 FADD R4, R4, R33 ;  /* 0x000000210404e221 */ /* 0x000fe20000000000 */
[----:B------:R-:W-:-:S03]  /*8530*/  LOP3.LUT P6, RZ, R0, 0x8, RZ, 0xc0, !PT ;  /* 0x0000000800ff7812 */ /* 0x000fc600078cc0ff */
[----:B------:R-:W-:Y:S01]  /*8540*/  @!P1 FADD R5, R5, R4 ;  /* 0x0000000405059221 */ /* 0x000fe20000000000 */
[----:B------:R-:W-:-:S03]  /*8550*/  LOP3.LUT P1, RZ, R0, 0x10, RZ, 0xc0, !PT ;  /* 0x0000001000ff7812 */ /* 0x000fc6000782c0ff */
[----:B------:R-:W-:Y:S01]  /*8560*/  @!P2 FADD R6, R6, R5 ;  /* 0x000000050606a221 */ /* 0x000fe20000000000 */
[----:B------:R-:W-:-:S03]  /*8570*/  LOP3.LUT P2, RZ, R0, 0x20, RZ, 0xc0, !PT ;  /* 0x0000002000ff7812 */ /* 0x000fc6000784c0ff */
[----:B------:R-:W-:Y:S01]  /*8580*/  @!P3 FADD R7, R7, R6 ;  /* 0x000000060707b221 */ /* 0x000fe20000000000 */
[----:B------:R-:W-:-:S13]  /*8590*/  ISETP.NE.AND P3, PT, R25, RZ, PT ;  /* 0x000000ff1900720c */ /* 0x000fda0003f65270 */
[----:B------:R-:W-:Y:S01]  /*85a0*/  @!P3 FADD R8, R8, R7 ;  /* 0x000000070808b221 */ /* 0x000fe20000000000 */
[----:B------:R-:W-:-:S03]  /*85b0*/  ISETP.NE.AND P3, PT, R26, RZ, PT ;  /* 0x000000ff1a00720c */ /* 0x000fc60003f65270 */
[----:B------:R-:W-:Y:S01]  /*85c0*/  @!P0 FADD R9, R9, R8 ;  /* 0x0000000809098221 */ /* 0x000fe20000000000 */
[----:B------:R-:W-:-:S09]  /*85d0*/  LOP3.LUT P0, RZ, R0, 0x2, RZ, 0xc0, !PT ;  /* 0x0000000200ff7812 */ /* 0x000fd2000780c0ff */
[----:B------:R-:W-:Y:S01]  /*85e0*/  @!P3 FADD R10, R10, R9 ;  /* 0x000000090a0ab221 */ /* 0x000fe20000000000 */
[----:B------:R-:W-:-:S13]  /*85f0*/  ISETP.NE.AND P3, PT, R27, RZ, PT ;  /* 0x000000ff1b00720c */ /* 0x000fda0003f65270 */
[----:B------:R-:W-:Y:S01]  /*8600*/  @!P3 FADD R11, R11, R10 ;  /* 0x0000000a0b0bb221 */ /* 0x000fe20000000000 */
[----:B------:R-:W-:-:S13]  /*8610*/  ISETP.NE.AND P3, PT, R28, RZ, PT ;  /* 0x000000ff1c00720c */ /* 0x000fda0003f65270 */
[----:B------:R-:W-:Y:S01]  /*8620*/  @!P3 FADD R12, R12, R11 ;  /* 0x0000000b0c0cb221 */ /* 0x000fe20000000000 */
[----:B------:R-:W-:-:S13]  /*8630*/  ISETP.NE.AND P3, PT, R29, RZ, PT ;  /* 0x000000ff1d00720c */ /* 0x000fda0003f65270 */
[----:B------:R-:W-:Y:S01]  /*8640*/  @!P3 FADD R13, R13, R12 ;  /* 0x0000000c0d0db221 */ /* 0x000fe20000000000 */
[----:B------:R-:W-:-:S13]  /*8650*/  ISETP.NE.AND P3, PT, R30, RZ, PT ;  /* 0x000000ff1e00720c */ /* 0x000fda0003f65270 */
[----:B------:R-:W-:Y:S01]  /*8660*/  @!P3 FADD R14, R14, R13 ;  /* 0x0000000d0e0eb221 */ /* 0x000fe20000000000 */
[----:B------:R-:W-:-:S03]  /*8670*/  ISETP.NE.AND P3, PT, R31, RZ, PT ;  /* 0x000000ff1f00720c */ /* 0x000fc60003f65270 */
[----:B------:R-:W-:Y:S01]  /*8680*/  @!P4 FADD R15, R15, R14 ;  /* 0x0000000e0f0fc221 */ /* 0x000fe20000000000 */
[----:B------:R-:W-:-:S03]  /*8690*/  ISETP.NE.AND P4, PT, R34, RZ, PT ;  /* 0x000000ff2200720c */ /* 0x000fc60003f85270 */
[----:B------:R-:W-:Y:S01]  /*86a0*/  @!P5 FADD R16, R16, R15 ;  /* 0x0000000f1010d221 */ /* 0x000fe20000000000 */
[----:B------:R-:W-:-:S03]  /*86b0*/  ISETP.NE.AND P5, PT, R35, RZ, PT ;  /* 0x000000ff2300720c */ /* 0x000fc60003fa5270 */
[----:B------:R-:W-:-:S04]  /*86c0*/  @!P2 FADD R17, R17, R16 ;  /* 0x000000101111a221 */ /* 0x000fc80000000000 */
[----:B------:R-:W-:-:S04]  /*86d0*/  @!P1 FADD R18, R18, R17 ;  /* 0x0000001112129221 */ /* 0x000fc80000000000 */
[----:B------:R-:W-:-:S04]  /*86e0*/  @!P6 FADD R19, R19, R18 ;  /* 0x000000121313e221 */ /* 0x000fc80000000000 */
[----:B------:R-:W-:-:S04]  /*86f0*/  @!P0 FADD R20, R20, R19 ;  /* 0x0000001314148221 */ /* 0x000fc80000000000 */
[--C-:B------:R-:W-:Y:S01]  /*8700*/  @!P3 FADD R21, R21, R20.reuse ;  /* 0x000000141515b221 */ /* 0x100fe20000000000 */
[----:B------:R-:W-:-:S03]  /*8710*/  IMAD.MOV.U32 R24, RZ, RZ, R20 ;  /* 0x000000ffff187224 */ /* 0x000fc600078e0014 */
[--C-:B------:R-:W-:Y:S01]  /*8720*/  @!P4 FADD R22, R22, R21.reuse ;  /* 0x000000151616c221 */ /* 0x100fe20000000000 */
[----:B------:R-:W-:-:S03]  /*8730*/  IMAD.MOV.U32 R25, RZ, RZ, R21 ;  /* 0x000000ffff197224 */ /* 0x000fc600078e0015 */
[--C-:B------:R-:W-:Y:S01]  /*8740*/  @!P5 FADD R23, R23, R22.reuse ;  /* 0x000000161717d221 */ /* 0x100fe20000000000 */
[----:B------:R-:W-:-:S03]  /*8750*/  IMAD.MOV.U32 R26, RZ, RZ, R22 ;  /* 0x000000ffff1a7224 */ /* 0x000fc600078e0016 */
[----:B------:R-:W-:-:S07]  /*8760*/  IMAD.MOV.U32 R27, RZ, RZ, R23 ;  /* 0x000000ffff1b7224 */ /* 0x000fce00078e0017 */
.L_x_218:
[----:B------:R-:W0:Y:S01]  /*8770*/  S2R R0, SR_LANEID ;  /* 0x0000000000007919 */ /* 0x000e220000000000 */
[----:B------:R-:W-:Y:S01]  /*8780*/  BAR.SYNC.DEFER_BLOCKING 0x0 ;  /* 0x0000000000007b1d */ /* 0x000fe20000010000 */
[----:B------:R-:W-:-:S05]  /*8790*/  ISETP.NE.AND P0, PT, R3, RZ, PT ;  /* 0x000000ff0300720c */ /* 0x000fca0003f05270 */
[----:B------:R-:W1:Y:S01]  /*87a0*/  LDCU.64 UR6, c[0x0][0x398] ;  /* 0x00007300ff0677ac */ /* 0x000e620008000a00 */
[----:B------:R-:W2:Y:S01]  /*87b0*/  S2R R20, SR_TID.X ;  /* 0x0000000000147919 */ /* 0x000ea20000002100 */
[----:B------:R-:W3:Y:S01]  /*87c0*/  S2R R3, SR_CTAID.X ;  /* 0x0000000000037919 */ /* 0x000ee20000002500 */
[----:B0-----:R-:W-:-:S05]  /*87d0*/  IMAD R0, R0, 0x4c, R49 ;  /* 0x0000004c00007824 */ /* 0x001fca00078e0231 */
[----:B------:R2:W-:Y:S04]  /*87e0*/  STS.128 [R0], R4 ;  /* 0x0000000400007388 */ /* 0x0005e80000000c00 */
[----:B------:R-:W-:Y:S04]  /*87f0*/  STS.128 [R0+0x10], R8 ;  /* 0x0000100800007388 */ /* 0x000fe80000000c00 */
[----:B------:R-:W-:Y:S04]  /*8800*/  STS.128 [R0+0x20], R12 ;  /* 0x0000200c00007388 */ /* 0x000fe80000000c00 */
[----:B------:R-:W-:Y:S04]  /*8810*/  STS.128 [R0+0x30], R16 ;  /* 0x0000301000007388 */ /* 0x000fe80000000c00 */
[----:B------:R-:W-:Y:S01]  /*8820*/  STS.128 [R0+0x40], R24 ;  /* 0x0000401800007388 */ /* 0x000fe20000000c00 */
[----:B------:R-:W-:-:S03]  /*8830*/  NOP ;  /* 0x0000000000007918 */ /* 0x000fc60000000000 */
[----:B------:R-:W-:Y:S01]  /*8840*/  LDS R21, [R49] ;  /* 0x0000000031157984 */ /* 0x000fe20000000800 */
[C---:B--2---:R-:W-:Y:S02]  /*8850*/  LOP3.LUT R4, R20.reuse, 0x1f, RZ, 0xc0, !PT ;  /* 0x0000001f14047812 */ /* 0x044fe400078ec0ff */
[----:B------:R-:W-:Y:S01]  /*8860*/  LOP3.LUT R5, R20, 0x3e0, RZ, 0xc0, !PT ;  /* 0x000003e014057812 */ /* 0x000fe200078ec0ff */
[----:B------:R-:W-:Y:S04]  /*8870*/  LDS R23, [R49+0x80] ;  /* 0x0000800031177984 */ /* 0x000fe80000000800 */
[----:B------:R-:W-:Y:S01]  /*8880*/  LDS R29, [R49+0x100] ;  /* 0x00010000311d7984 */ /* 0x000fe20000000800 */
[----:B------:R-:W-:Y:S02]  /*8890*/  IMAD R4, R5, 0x14, R4 ;  /* 0x0000001405047824 */ /* 0x000fe400078e0204 */
[----:B------:R-:W-:Y:S01]  /*88a0*/  IMAD.MOV.U32 R5, RZ, RZ, RZ ;  /* 0x000000ffff057224 */ /* 0x000fe200078e00ff */
[----:B------:R-:W-:Y:S01]  /*88b0*/  LDS R31, [R49+0x180] ;  /* 0x00018000311f7984 */ /* 0x000fe20000000800 */
[----:B------:R-:W-:-:S02]  /*88c0*/  VIADD R55, R4, 0xe0 ;  /* 0x000000e004377836 */ /* 0x000fc40000000000 */
[----:B---3--:R-:W-:Y:S01]  /*88d0*/  IMAD.WIDE.U32 R6, R3, 0x1180, R4 ;  /* 0x0000118003067825 */ /* 0x008fe200078e0004 */
[----:B------:R-:W-:Y:S03]  /*88e0*/  LDS R9, [R49+0x200] ;  /* 0x0002000031097984 */ /* 0x000fe60000000800 */
[C---:B------:R-:W-:Y:S01]  /*88f0*/  VIADD R5, R4.reuse, 0x20 ;  /* 0x0000002004057836 */ /* 0x040fe20000000000 */
        /* <DEDUP_REMOVED lines=14> */
[----:B------:R0:W-:Y:S04]  /*89e0*/  LDS R53, [R49+0x980] ;  /* 0x0009800031357984 */ /* 0x0001e80000000800 */
[----:B------:R1:W-:Y:S01]  /*89f0*/  @!P0 STS [UR4+0x4600], R2 ;  /* 0x00460002ff008988 */ /* 0x0003e20008000804 */
[----:B------:R-:W-:Y:S01]  /*8a00*/  BAR.SYNC.DEFER_BLOCKING 0x0 ;  /* 0x0000000000007b1d */ /* 0x000fe20000010000 */
[----:B0-----:R-:W-:Y:S01]  /*8a10*/  VIADD R49, R4, 0x40 ;  /* 0x0000004004317836 */ /* 0x001fe20000000000 */
[----:B-1----:R-:W-:-:S04]  /*8a20*/  LEA R2, P0, R6, UR6, 0x2 ;  /* 0x0000000606027c11 */ /* 0x002fc8000f8010ff */
[----:B------:R-:W0:Y:S01]  /*8a30*/  S2R R8, SR_TID.X ;  /* 0x0000000000087919 */ /* 0x000e220000002100 */
[----:B------:R-:W1:Y:S01]  /*8a40*/  LDS R0, [UR4+0x4600] ;  /* 0x00460004ff007984 */ /* 0x000e620008000800 */
[C---:B0-----:R-:W-:Y:S02]  /*8a50*/  LOP3.LUT R3, R8.reuse, 0x3e0, RZ, 0xc0, !PT ;  /* 0x000003e008037812 */ /* 0x041fe400078ec0ff */
[----:B------:R-:W-:-:S05]  /*8a60*/  LOP3.LUT R8, R8, 0x1f, RZ, 0xc0, !PT ;  /* 0x0000001f08087812 */ /* 0x000fca00078ec0ff */
[----:B------:R-:W-:Y:S01]  /*8a70*/  IMAD R8, R3, 0x14, R8 ;  /* 0x0000001403087824 */ /* 0x000fe200078e0208 */
[----:B------:R-:W-:Y:S01]  /*8a80*/  LEA.HI.X R3, R6, UR7, R7, 0x2, P0 ;  /* 0x0000000706037c11 */ /* 0x000fe200080f1407 */
[C---:B------:R-:W-:Y:S01]  /*8a90*/  VIADD R7, R4.reuse, 0xa0 ;  /* 0x000000a004077836 */ /* 0x040fe20000000000 */
[CC--:B-1----:R-:W-:Y:S02]  /*8aa0*/  ISETP.GE.AND P5, PT, R4.reuse, R0.reuse, PT ;  /* 0x000000000400720c */ /* 0x0c2fe40003fa6270 */
[-C--:B------:R-:W-:Y:S01]  /*8ab0*/  ISETP.GE.AND P4, PT, R5, R0.reuse, PT ;  /* 0x000000000500720c */ /* 0x080fe20003f86270 */
[C---:B------:R-:W-:Y:S01]  /*8ac0*/  VIADD R5, R4.reuse, 0x80 ;  /* 0x0000008004057836 */ /* 0x040fe20000000000 */
[-C--:B------:R-:W-:Y:S01]  /*8ad0*/  ISETP.GE.AND P3, PT, R49, R0.reuse, PT ;  /* 0x000000003100720c */ /* 0x080fe20003f66270 */
[----:B------:R-:W-:Y:S01]  /*8ae0*/  VIADD R49, R4, 0xc0 ;  /* 0x000000c004317836 */ /* 0x000fe20000000000 */
[-C--:B------:R-:W-:Y:S01]  /*8af0*/  ISETP.GE.AND P1, PT, R7, R0.reuse, PT ;  /* 0x000000000700720c */ /* 0x080fe20003f26270 */
[C---:B------:R-:W-:Y:S01]  /*8b00*/  VIADD R7, R8.reuse, 0x100 ;  /* 0x0000010008077836 */ /* 0x040fe20000000000 */
[-C--:B------:R-:W-:Y:S01]  /*8b10*/  ISETP.GE.AND P2, PT, R5, R0.reuse, PT ;  /* 0x000000000500720c */ /* 0x080fe20003f46270 */
[----:B------:R-:W-:Y:S01]  /*8b20*/  VIADD R5, R8, 0x60 ;  /* 0x0000006008057836 */ /* 0x000fe20000000000 */
[----:B------:R-:W-:-:S02]  /*8b30*/  ISETP.GE.AND P0, PT, R49, R0, PT ;  /* 0x000000003100720c */ /* 0x000fc40003f06270 */
[-C--:B------:R-:W-:Y:S01]  /*8b40*/  ISETP.GE.AND P6, PT, R55, R0.reuse, PT ;  /* 0x000000003700720c */ /* 0x080fe20003fc6270 */
[----:B------:R0:W-:Y:S01]  /*8b50*/  @!P5 STG.E desc[UR8][R2.64], R21 ;  /* 0x000000150200d986 */ /* 0x0001e2000c101908 */
[-C--:B------:R-:W-:Y:S01]  /*8b60*/  ISETP.GE.AND P5, PT, R5, R0.reuse, PT ;  /* 0x000000000500720c */ /* 0x080fe20003fa6270 */
[C---:B------:R-:W-:Y:S02]  /*8b70*/  VIADD R5, R8.reuse, 0x120 ;  /* 0x0000012008057836 */ /* 0x040fe40000000000 */
        /* <DEDUP_REMOVED lines=20> */
[----:B------:R-:W-:Y:S02]  /*8cc0*/  VIADD R7, R4, 0x200 ;  /* 0x0000020004077836 */ /* 0x000fe40000000000 */
[----:B------:R0:W-:Y:S01]  /*8cd0*/  @!P4 STG.E desc[UR8][R2.64+0x400], R17 ;  /* 0x000400110200c986 */ /* 0x0001e2000c101908 */
[----:B------:R-:W-:Y:S01]  /*8ce0*/  ISETP.GE.AND P4, PT, R5, R0, PT ;  /* 0x000000000500720c */ /* 0x000fe20003f86270 */
[----:B------:R-:W-:-:S02]  /*8cf0*/  VIADD R5, R8, 0x220 ;  /* 0x0000022008057836 */ /* 0x000fc40000000000 */
        /* <DEDUP_REMOVED lines=17> */
.L_x_205:
[----:B------:R-:W-:Y:S01]  /*8e10*/  BSSY B1, `(.L_x_230) ;  /* 0x0000006000017945 */ /* 0x000fe20003800000 */
[----:B------:R-:W-:Y:S01]  /*8e20*/  PLOP3.LUT P0, PT, P0, PT, PT, 0x8, 0x80 ;  /* 0x000000000080781c */ /* 0x000fe2000070e170 */
[----:B------:R-:W-:-:S12]  /*8e30*/  IMAD.MOV.U32 R61, RZ, RZ, -0x1 ;  /* 0xffffffffff3d7424 */ /* 0x000fd800078e00ff */
[----:B------:R-:W-:Y:S05]  /*8e40*/  WARPSYNC.COLLECTIVE R61, `(.L_x_231) ;  /* 0x000000003d087348 */ /* 0x000fea0003c00000 */
[----:B------:R-:W-:Y:S01]  /*8e50*/  VOTE.ANY P0, P0 ;  /* 0x0000000000ff7806 */ /* 0x000fe20000000100 */
[----:B------:R-:W-:-:S12]  /*8e60*/  ENDCOLLECTIVE ;  /* 0x000000000000791b */ /* 0x000fd80003800000 */
.L_x_231:
[----:B------:R-:W-:Y:S05]  /*8e70*/  BSYNC B1 ;  /* 0x0000000000017941 */ /* 0x000fea0003800000 */
.L_x_230:
[----:B------:R-:W-:Y:S05]  /*8e80*/  BRA `(.L_x_232) ;  /* 0xffffff9800307947 */ /* 0x000fea000383ffff */
.L_x_207:
        /* <DEDUP_REMOVED lines=10> */
.L_x_234:
[----:B------:R-:W-:Y:S05]  /*8f30*/  BSYNC B1 ;  /* 0x0000000000017941 */ /* 0x000fea0003800000 */
.L_x_233:
        /* <DEDUP_REMOVED lines=12> */
.L_x_235:
[----:B------:R-:W-:Y:S02]  /*9000*/  IMAD.MOV.U32 R54, RZ, RZ, R45 ;  /* 0x000000ffff367224 */ /* 0x000fe400078e002d */
[----:B------:R-:W-:-:S07]  /*9010*/  IMAD.MOV.U32 R52, RZ, RZ, R65 ;  /* 0x000000ffff347224 */ /* 0x000fce00078e0041 */
[----:B------:R-:W-:Y:S05]  /*9020*/  WARPSYNC.COLLECTIVE R61, `(.L_x_236) ;  /* 0x000000003d087348 */ /* 0x000fea0003c00000 */
[----:B------:R0:W1:Y:S02]  /*9030*/  SHFL.DOWN P0, R65, R54, R55, R66 ;  /* 0x0800003736417389 */ /* 0x0000640000000042 */
[----:B01----:R-:W-:Y:S05]  /*9040*/  ENDCOLLECTIVE ;  /* 0x000000000000791b */ /* 0x003fea0003800000 */
.L_x_236:
[----:B------:R-:W-:Y:S01]  /*9050*/  IMAD.MOV.U32 R55, RZ, RZ, 0x2 ;  /* 0x00000002ff377424 */ /* 0x000fe200078e00ff */
[----:B------:R-:W-:Y:S01]  /*9060*/  ISETP.GE.AND P0, PT, R2, R66, PT ;  /* 0x000000420200720c */ /* 0x000fe20003f06270 */
[----:B------:R-:W-:-:S03]  /*9070*/  FADD R65, R45, R65 ;  /* 0x000000412d417221 */ /* 0x000fc60000000000 */
[----:B------:R-:W-:Y:S02]  /*9080*/  SEL R53, R52, RZ, !P0 ;  /* 0x000000ff34357207 */ /* 0x000fe40004000000 */
[-C--:B------:R-:W-:Y:S02]  /*9090*/  FSEL R65, R65, R45.reuse, !P2 ;  /* 0x0000002d41417208 */ /* 0x080fe40005000000 */
[----:B------:R-:W-:Y:S02]  /*90a0*/  LOP3.LUT P3, R53, R53, RZ, R44, 0xfa, !PT ;  /* 0x000000ff35357212 */ /* 0x000fe4000786fa2c */
[----:B------:R-:W-:Y:S01]  /*90b0*/  FSEL R62, R65, R45, !P0 ;  /* 0x0000002d413e7208 */ /* 0x000fe20004000000 */
[----:B------:R-:W-:Y:S02]  /*90c0*/  VIADD R45, R2, 0x2 ;  /* 0x00000002022d7836 */ /* 0x000fe40000000000 */
[----:B------:R-:W-:-:S03]  /*90d0*/  IMAD.MOV.U32 R54, RZ, RZ, R53 ;  /* 0x000000ffff367224 */ /* 0x000fc600078e0035 */
[----:B------:R-:W-:-:S13]  /*90e0*/  ISETP.GT.AND P4, PT, R45, R66, PT ;  /* 0x000000422d00720c */ /* 0x000fda0003f84270 */
[----:B------:R-:W-:Y:S05]  /*90f0*/  WARPSYNC.COLLECTIVE R61, `(.L_x_237) ;  /* 0x000000003d087348 */ /* 0x000fea0003c00000 */
[----:B------:R0:W1:Y:S02]  /*9100*/  SHFL.DOWN P0, R65, R54, R55, R66 ;  /* 0x0800003736417389 */ /* 0x0000640000000042 */
[----:B01----:R-:W-:Y:S05]  /*9110*/  ENDCOLLECTIVE ;  /* 0x000000000000791b */ /* 0x003fea0003800000 */
.L_x_237:
[----:B------:R-:W-:Y:S01]  /*9120*/  IMAD.MOV.U32 R54, RZ, RZ, R62 ;  /* 0x000000ffff367224 */ /* 0x000fe200078e003e */
[----:B------:R-:W-:-:S07]  /*9130*/  SEL R44, R65, RZ, !P4 ;  /* 0x000000ff412c7207 */ /* 0x000fce0006000000 */
[----:B------:R-:W-:Y:S05]  /*9140*/  WARPSYNC.COLLECTIVE R61, `(.L_x_238) ;  /* 0x000000003d087348 */ /* 0x000fea0003c00000 */
[----:B------:R0:W1:Y:S02]  /*9150*/  SHFL.DOWN P0, R65, R54, R55, R66 ;  /* 0x0800003736417389 */ /* 0x0000640000000042 */
[----:B01----:R-:W-:Y:S05]  /*9160*/  ENDCOLLECTIVE ;  /* 0x000000000000791b */ /* 0x003fea0003800000 */
.L_x_238:
[----:B------:R-:W-:-:S05]  /*9170*/  LOP3.LUT P2, R45, R53, RZ, R44, 0xfa, !PT ;  /* 0x000000ff352d7212 */ /* 0x000fca000784fa2c */
[----:B------:R-:W-:Y:S02]  /*9180*/  IMAD.MOV.U32 R54, RZ, RZ, R45 ;  /* 0x000000ffff367224 */ /* 0x000fe400078e002d */
[----:B------:R-:W-:Y:S02]  /*9190*/  IMAD.MOV.U32 R55, RZ, RZ, 0x4 ;  /* 0x00000004ff377424 */ /* 0x000fe400078e00ff */
[----:B------:R-:W-:-:S07]  /*91a0*/  IMAD.MOV.U32 R67, RZ, RZ, R65 ;  /* 0x000000ffff437224 */ /* 0x000fce00078e0041 */
[----:B------:R-:W-:Y:S05]  /*91b0*/  WARPSYNC.COLLECTIVE R61, `(.L_x_239) ;  /* 0x000000003d087348 */ /* 0x000fea0003c00000 */
[----:B------:R0:W1:Y:S02]  /*91c0*/  SHFL.DOWN P0, R65, R54, R55, R66 ;  /* 0x0800003736417389 */ /* 0x0000640000000042 */
[----:B01----:R-:W-:Y:S05]  /*91d0*/  ENDCOLLECTIVE ;  /* 0x000000000000791b */ /* 0x003fea0003800000 */
.L_x_239:
[----:B------:R-:W-:-:S05]  /*91e0*/  FADD R67, R62, R67 ;  /* 0x000000433e437221 */ /* 0x000fca0000000000 */
[----:B------:R-:W-:Y:S02]  /*91f0*/  @!P4 FSEL R62, R67, R62, !P3 ;  /* 0x0000003e433ec208 */ /* 0x000fe40005800000 */
[----:B------:R-:W-:-:S03]  /*9200*/  ISETP.GT.AND P4, PT, R47, R66, PT ;  /* 0x000000422f00720c */ /* 0x000fc60003f84270 */
[----:B------:R-:W-:Y:S01]  /*9210*/  IMAD.MOV.U32 R54, RZ, RZ, R62 ;  /* 0x000000ffff367224 */ /* 0x000fe200078e003e */
[----:B------:R-:W-:-:S09]  /*9220*/  SEL R44, R65, RZ, !P4 ;  /* 0x000000ff412c7207 */ /* 0x000fd20006000000 */
[----:B------:R-:W-:Y:S05]  /*9230*/  WARPSYNC.COLLECTIVE R61, `(.L_x_240) ;  /* 0x000000003d087348 */ /* 0x000fea0003c00000 */
[----:B------:R0:W1:Y:S02]  /*9240*/  SHFL.DOWN P0, R65, R54, R55, R66 ;  /* 0x0800003736417389 */ /* 0x0000640000000042 */
[----:B01----:R-:W-:Y:S05]  /*9250*/  ENDCOLLECTIVE ;  /* 0x000000000000791b */ /* 0x003fea0003800000 */
.L_x_240:
[----:B------:R-:W-:Y:S01]  /*9260*/  LOP3.LUT P3, R53, R45, RZ, R44, 0xfa, !PT ;  /* 0x000000ff2d357212 */ /* 0x000fe2000786fa2c */
[----:B------:R-:W-:-:S04]  /*9270*/  VIADD R45, R2, 0x8 ;  /* 0x00000008022d7836 */ /* 0x000fc80000000000 */
[----:B------:R-:W-:Y:S02]  /*9280*/  IMAD.MOV.U32 R54, RZ, RZ, R53 ;  /* 0x000000ffff367224 */ /* 0x000fe400078e0035 */
[----:B------:R-:W-:Y:S02]  /*9290*/  IMAD.MOV.U32 R55, RZ, RZ, 0x8 ;  /* 0x00000008ff377424 */ /* 0x000fe400078e00ff */
[----:B------:R-:W-:-:S07]  /*92a0*/  IMAD.MOV.U32 R67, RZ, RZ, R65 ;  /* 0x000000ffff437224 */ /* 0x000fce00078e0041 */
[----:B------:R-:W-:Y:S05]  /*92b0*/  WARPSYNC.COLLECTIVE R61, `(.L_x_241) ;  /* 0x000000003d087348 */ /* 0x000fea0003c00000 */
[----:B------:R0:W1:Y:S02]  /*92c0*/  SHFL.DOWN P0, R65, R54, R55, R66 ;  /* 0x0800003736417389 */ /* 0x0000640000000042 */
[----:B01----:R-:W-:Y:S05]  /*92d0*/  ENDCOLLECTIVE ;  /* 0x000000000000791b */ /* 0x003fea0003800000 */
.L_x_241:
[----:B------:R-:W-:-:S05]  /*92e0*/  FADD R67, R62, R67 ;  /* 0x000000433e437221 */ /* 0x000fca0000000000 */
[----:B------:R-:W-:Y:S02]  /*92f0*/  @!P4 FSEL R62, R67, R62, !P2 ;  /* 0x0000003e433ec208 */ /* 0x000fe40005000000 */
[----:B------:R-:W-:Y:S01]  /*9300*/  ISETP.GT.AND P4, PT, R45, R66, PT ;  /* 0x000000422d00720c */ /* 0x000fe20003f84270 */
[----:B------:R-:W-:Y:S02]  /*9310*/  VIADD R45, R2, 0x10 ;  /* 0x00000010022d7836 */ /* 0x000fe40000000000 */
[----:B------:R-:W-:Y:S01]  /*9320*/  IMAD.MOV.U32 R54, RZ, RZ, R62 ;  /* 0x000000ffff367224 */ /* 0x000fe200078e003e */
[----:B------:R-:W-:-:S09]  /*9330*/  SEL R44, R65, RZ, !P4 ;  /* 0x000000ff412c7207 */ /* 0x000fd20006000000 */
[----:B------:R-:W-:Y:S05]  /*9340*/  WARPSYNC.COLLECTIVE R61, `(.L_x_242) ;  /* 0x000000003d087348 */ /* 0x000fea0003c00000 */
[----:B------:R0:W1:Y:S02]  /*9350*/  SHFL.DOWN P0, R65, R54, R55, R66 ;  /* 0x0800003736417389 */ /* 0x0000640000000042 */
[----:B01----:R-:W-:Y:S05]  /*9360*/  ENDCOLLECTIVE ;  /* 0x000000000000791b */ /* 0x003fea0003800000 */
.L_x_242:
[----:B------:R-:W-:-:S05]  /*9370*/  LOP3.LUT P2, R67, R53, RZ, R44, 0xfa, !PT ;  /* 0x000000ff35437212 */ /* 0x000fca000784fa2c */
[----:B------:R-:W-:Y:S02]  /*9380*/  IMAD.MOV.U32 R54, RZ, RZ, R67 ;  /* 0x000000ffff367224 */ /* 0x000fe400078e0043 */
[----:B------:R-:W-:Y:S02]  /*9390*/  IMAD.MOV.U32 R55, RZ, RZ, 0x10 ;  /* 0x00000010ff377424 */ /* 0x000fe400078e00ff */
[----:B------:R-:W-:-:S07]  /*93a0*/  IMAD.MOV.U32 R69, RZ, RZ, R65 ;  /* 0x000000ffff457224 */ /* 0x000fce00078e0041 */
[----:B------:R-:W-:Y:S05]  /*93b0*/  WARPSYNC.COLLECTIVE R61, `(.L_x_243) ;  /* 0x000000003d087348 */ /* 0x000fea0003c00000 */
[----:B------:R0:W1:Y:S02]  /*93c0*/  SHFL.DOWN P0, R65, R54, R55, R66 ;  /* 0x0800003736417389 */ /* 0x0000640000000042 */
[----:B01----:R-:W-:Y:S05]  /*93d0*/  ENDCOLLECTIVE ;  /* 0x000000000000791b */ /* 0x003fea0003800000 */
.L_x_243:
[----:B------:R-:W-:-:S05]  /*93e0*/  FADD R69, R62, R69 ;  /* 0x000000453e457221 */ /* 0x000fca0000000000 */
[----:B------:R-:W-:-:S05]  /*93f0*/  @!P4 FSEL R62, R69, R62, !P3 ;  /* 0x0000003e453ec208 */ /* 0x000fca0005800000 */
[----:B------:R-:W-:Y:S02]  /*9400*/  IMAD.MOV.U32 R54, RZ, RZ, R62 ;  /* 0x000000ffff367224 */ /* 0x000fe400078e003e */
[----:B------:R-:W-:-:S07]  /*9410*/  IMAD.MOV.U32 R52, RZ, RZ, R65 ;  /* 0x000000ffff347224 */ /* 0x000fce00078e0041 */
[----:B------:R-:W-:Y:S05]  /*9420*/  WARPSYNC.COLLECTIVE R61, `(.L_x_244) ;  /* 0x000000003d087348 */ /* 0x000fea0003c00000 */
[----:B------:R0:W1:Y:S02]  /*9430*/  SHFL.DOWN P0, R65, R54, R55, R66 ;  /* 0x0800003736417389 */ /* 0x0000640000000042 */
[----:B01----:R-:W-:Y:S05]  /*9440*/  ENDCOLLECTIVE ;  /* 0x000000000000791b */ /* 0x003fea0003800000 */
.L_x_244:
[----:B------:R-:W-:Y:S01]  /*9450*/  ISETP.GT.AND P0, PT, R45, R66, PT ;  /* 0x000000422d00720c */ /* 0x000fe20003f04270 */
[----:B------:R-:W-:Y:S01]  /*9460*/  FADD R65, R62, R65 ;  /* 0x000000413e417221 */ /* 0x000fe20000000000 */
[----:B------:R-:W0:Y:S02]  /*9470*/  LDC.64 R44, c[0x0][0x3a0] ;  /* 0x0000e800ff2c7b82 */ /* 0x000e240000000a00 */
[----:B------:R-:W-:-:S04]  /*9480*/  SEL R52, R52, RZ, !P0 ;  /* 0x000000ff34347207 */ /* 0x000fc80004000000 */
[----:B------:R-:W-:-:S05]  /*9490*/  LOP3.LUT R52, R52, R67, RZ, 0xfc, !PT ;  /* 0x0000004334347212 */ /* 0x000fca00078efcff */
[----:B------:R-:W-:Y:S02]  /*94a0*/  @!P0 FSEL R62, R65, R62, !P2 ;  /* 0x0000003e413e8208 */ /* 0x000fe40005000000 */
[----:B------:R-:W-:-:S03]  /*94b0*/  PLOP3.LUT P0, PT, P1, PT, PT, 0x80, 0x8 ;  /* 0x000000000008781c */ /* 0x000fc60000f0f070 */
[----:B------:R-:W-:Y:S01]  /*94c0*/  IMAD.MOV.U32 R54, RZ, RZ, R62 ;  /* 0x000000ffff367224 */ /* 0x000fe200078e003e */
[----:B0-----:R-:W-:-:S13]  /*94d0*/  IADD3 R53, P2, PT, R44, 0x200, RZ ;  /* 0x000002002c357810 */ /* 0x001fda0007f5e0ff */
[----:B------:R-:W-:Y:S05]  /*94e0*/  WARPSYNC.COLLECTIVE R61, `(.L_x_245) ;  /* 0x000000003d087348 */ /* 0x000fea0003c00000 */
[----:B------:R-:W-:Y:S01]  /*94f0*/  VOTE.ALL P0, P0 ;  /* 0x0000000000ff7806 */ /* 0x000fe20000000000 */
[----:B------:R-:W-:-:S12]  /*9500*/  ENDCOLLECTIVE ;  /* 0x000000000000791b */ /* 0x000fd80003800000 */
.L_x_245:
[----:B------:R-:W-:Y:S01]  /*9510*/  IMAD.X R60, RZ, RZ, R45, P2 ;  /* 0x000000ffff3c7224 */ /* 0x000fe200010e062d */
[----:B------:R-:W-:Y:S06]  /*9520*/  BRA `(.L_x_246) ;  /* 0xffffff94007c7947 */ /* 0x000fec000383ffff */
.L_x_209:
[----:B------:R-:W-:Y:S01]  /*9530*/  BSSY B1, `(.L_x_247) ;  /* 0x0000006000017945 */ /* 0x000fe20003800000 */
[----:B------:R-:W-:Y:S01]  /*9540*/  PLOP3.LUT P0, PT, P0, PT, PT, 0x8, 0x80 ;  /* 0x000000000080781c */ /* 0x000fe2000070e170 */
[----:B------:R-:W-:-:S12]  /*9550*/  IMAD.MOV.U32 R61, RZ, RZ, -0x1 ;  /* 0xffffffffff3d7424 */ /* 0x000fd800078e00ff */
[----:B------:R-:W-:Y:S05]  /*9560*/  WARPSYNC.COLLECTIVE R61, `(.L_x_248) ;  /* 0x000000003d087348 */ /* 0x000fea0003c00000 */
[----:B------:R-:W-:Y:S01]  /*9570*/  VOTE.ANY P0, P0 ;  /* 0x0000000000ff7806 */ /* 0x000fe20000000100 */
[----:B------:R-:W-:-:S12]  /*9580*/  ENDCOLLECTIVE ;  /* 0x000000000000791b */ /* 0x000fd80003800000 */
.L_x_248:
[----:B------:R-:W-:Y:S05]  /*9590*/  BSYNC B1 ;  /* 0x0000000000017941 */ /* 0x000fea0003800000 */
.L_x_247:
[----:B------:R-:W-:Y:S05]  /*95a0*/  BRA `(.L_x_249) ;  /* 0xffffff9400f07947 */ /* 0x000fea000383ffff */
.L_x_211:
[----:B------:R-:W-:Y:S01]  /*95b0*/  BSSY B1, `(.L_x_250) ;  /* 0x0000006000017945 */ /* 0x000fe20003800000 */
[----:B------:R-:W-:Y:S01]  /*95c0*/  PLOP3.LUT P0, PT, P0, PT, PT, 0x8, 0x80 ;  /* 0x000000000080781c */ /* 0x000fe2000070e170 */
[----:B------:R-:W-:-:S12]  /*95d0*/  IMAD.MOV.U32 R61, RZ, RZ, -0x1 ;  /* 0xffffffffff3d7424 */ /* 0x000fd800078e00ff */
[----:B------:R-:W-:Y:S05]  /*95e0*/  WARPSYNC.COLLECTIVE R61, `(.L_x_251) ;  /* 0x000000003d087348 */ /* 0x000fea0003c00000 */
[----:B------:R-:W-:Y:S01]  /*95f0*/  VOTE.ANY R61, PT, P0 ;  /* 0x00000000003d7806 */ /* 0x000fe200000e0100 */
[----:B------:R-:W-:Y:S06]  /*9600*/  ENDCOLLECTIVE ;  /* 0x000000000000791b */ /* 0x000fec0003800000 */
.L_x_251:
[----:B------:R-:W-:Y:S05]  /*9610*/  BSYNC B1 ;  /* 0x0000000000017941 */ /* 0x000fea0003800000 */
.L_x_250:
        /* <DEDUP_REMOVED lines=12> */
.L_x_252:
[----:B------:R-:W-:Y:S02]  /*96e0*/  IMAD.MOV.U32 R54, RZ, RZ, R45 ;  /* 0x000000ffff367224 */ /* 0x000fe400078e002d */
[----:B------:R-:W-:-:S07]  /*96f0*/  IMAD.MOV.U32 R67, RZ, RZ, R65 ;  /* 0x000000ffff437224 */ /* 0x000fce00078e0041 */
[----:B------:R-:W-:Y:S05]  /*9700*/  WARPSYNC.COLLECTIVE R61, `(.L_x_253) ;  /* 0x000000003d087348 */ /* 0x000fea0003c00000 */
[----:B------:R0:W1:Y:S02]  /*9710*/  SHFL.DOWN P0, R65, R54, R55, R66 ;  /* 0x0800003736417389 */ /* 0x0000640000000042 */
[----:B01----:R-:W-:Y:S05]  /*9720*/  ENDCOLLECTIVE ;  /* 0x000000000000791b */ /* 0x003fea0003800000 */
.L_x_253:
        /* <DEDUP_REMOVED lines=13> */
.L_x_254:
[----:B------:R-:W-:Y:S01]  /*9800*/  IMAD.MOV.U32 R54, RZ, RZ, R67 ;  /* 0x000000ffff367224 */ /* 0x000fe200078e0043 */
[----:B------:R-:W-:-:S07]  /*9810*/  SEL R44, R65, RZ, !P3 ;  /* 0x000000ff412c7207 */ /* 0x000fce0005800000 */
[----:B------:R-:W-:Y:S05]  /*9820*/  WARPSYNC.COLLECTIVE R61, `(.L_x_255) ;  /* 0x000000003d087348 */ /* 0x000fea0003c00000 */
[----:B------:R0:W1:Y:S02]  /*9830*/  SHFL.DOWN P0, R65, R54, R55, R66 ;  /* 0x0800003736417389 */ /* 0x0000640000000042 */
[----:B01----:R-:W-:Y:S05]  /*9840*/  ENDCOLLECTIVE ;  /* 0x000000000000791b */ /* 0x003fea0003800000 */
.L_x_255:
[----:B------:R-:W-:-:S05]  /*9850*/  LOP3.LUT P2, R45, R69, RZ, R44, 0xfa, !PT ;  /* 0x000000ff452d7212 */ /* 0x000fca000784fa2c */
[----:B------:R-:W-:Y:S02]  /*9860*/  IMAD.MOV.U32 R54, RZ, RZ, R45 ;  /* 0x000000ffff367224 */ /* 0x000fe400078e002d */
[----:B------:R-:W-:Y:S02]  /*9870*/  IMAD.MOV.U32 R55, RZ, RZ, 0x4 ;  /* 0x00000004ff377424 */ /* 0x000fe400078e00ff */
[----:B------:R-:W-:Y:S02]  /*9880*/  IMAD.MOV.U32 R68, RZ, RZ, R65 ;  /* 0x000000ffff447224 */ /* 0x000fe400078e0041 */
[----:B------:R-:W-:Y:S02]  /*9890*/  VIADD R65, R2, 0x4 ;  /* 0x0000000402417836 */ /* 0x000fe40000000000 */
[----:B------:R-:W-:-:S05]  /*98a0*/  FADD R68, R67, R68 ;  /* 0x0000004443447221 */ /* 0x000fca0000000000 */
[----:B------:R-:W-:Y:S02]  /*98b0*/  @!P3 FSEL R67, R68, R67, !P1 ;  /* 0x000000434443b208 */ /* 0x000fe40004800000 */
[----:B------:R-:W-:-:S13]  /*98c0*/  ISETP.GT.AND P1, PT, R65, R66, PT ;  /* 0x000000424100720c */ /* 0x000fda0003f24270 */
[----:B------:R-:W-:Y:S05]  /*98d0*/  WARPSYNC.COLLECTIVE R61, `(.L_x_256) ;  /* 0x000000003d087348 */ /* 0x000fea0003c00000 */
[----:B------:R0:W1:Y:S02]  /*98e0*/  SHFL.DOWN P0, R65, R54, R55, R66 ;  /* 0x0800003736417389 */ /* 0x0000640000000042 */
[----:B01----:R-:W-:Y:S05]  /*98f0*/  ENDCOLLECTIVE ;  /* 0x000000000000791b */ /* 0x003fea0003800000 */
.L_x_256:
[----:B------:R-:W-:Y:S01]  /*9900*/  IMAD.MOV.U32 R54, RZ, RZ, R67 ;  /* 0x000000ffff367224 */ /* 0x000fe200078e0043 */
[----:B------:R-:W-:-:S07]  /*9910*/  SEL R44, R65, RZ, !P1 ;  /* 0x000000ff412c7207 */ /* 0x000fce0004800000 */
[----:B------:R-:W-:Y:S05]  /*9920*/  WARPSYNC.COLLECTIVE R61, `(.L_x_257) ;  /* 0x000000003d087348 */ /* 0x000fea0003c00000 */
[----:B------:R0:W1:Y:S02]  /*9930*/  SHFL.DOWN P0, R65, R54, R55, R66 ;  /* 0x0800003736417389 */ /* 0x0000640000000042 */
[----:B01----:R-:W-:Y:S05]  /*9940*/  ENDCOLLECTIVE ;  /* 0x000000000000791b */ /* 0x003fea0003800000 */
.L_x_257:
        /* <DEDUP_REMOVED lines=8> */
.L_x_258:
        /* <DEDUP_REMOVED lines=8> */
.L_x_259:
        /* <DEDUP_REMOVED lines=8> */
.L_x_260:
[----:B------:R-:W-:-:S05]  /*9ad0*/  FADD R44, R67, R44 ;  /* 0x0000002c432c7221 */ /* 0x000fca0000000000 */
[----:B------:R-:W-:-:S05]  /*9ae0*/  @!P2 FSEL R67, R44, R67, !P3 ;  /* 0x000000432c43a208 */ /* 0x000fca0005800000 */
[----:B------:R-:W-:Y:S02]  /*9af0*/  IMAD.MOV.U32 R54, RZ, RZ, R67 ;  /* 0x000000ffff367224 */ /* 0x000fe400078e0043 */
[----:B------:R-:W-:-:S07]  /*9b00*/  IMAD.MOV.U32 R44, RZ, RZ, R65 ;  /* 0x000000ffff2c7224 */ /* 0x000fce00078e0041 */
[----:B------:R-:W-:Y:S05]  /*9b10*/  WARPSYNC.COLLECTIVE R61, `(.L_x_261) ;  /* 0x000000003d087348 */ /* 0x000fea0003c00000 */
[----:B------:R0:W1:Y:S02]  /*9b20*/  SHFL.DOWN P0, R65, R54, R55, R66 ;  /* 0x0800003736417389 */ /* 0x0000640000000042 */
[----:B01----:R-:W-:Y:S05]  /*9b30*/  ENDCOLLECTIVE ;  /* 0x000000000000791b */ /* 0x003fea0003800000 */
.L_x_261:
[----:B------:R-:W-:Y:S01]  /*9b40*/  ISETP.GT.AND P0, PT, R69, R66, PT ;  /* 0x000000424500720c */ /* 0x000fe20003f04270 */
[----:B------:R-:W-:-:S03]  /*9b50*/  FADD R68, R67, R65 ;  /* 0x0000004143447221 */ /* 0x000fc60000000000 */
[----:B------:R-:W-:-:S09]  /*9b60*/  SEL R44, R44, RZ, !P0 ;  /* 0x000000ff2c2c7207 */ /* 0x000fd20004000000 */
[----:B------:R-:W-:Y:S02]  /*9b70*/  @!P0 FSEL R67, R68, R67, !P1 ;  /* 0x0000004344438208 */ /* 0x000fe40004800000 */
[----:B------:R-:W-:Y:S02]  /*9b80*/  ISETP.NE.AND P1, PT, R52, RZ, PT ;  /* 0x000000ff3400720c */ /* 0x000fe40003f25270 */
[----:B------:R-:W-:Y:S02]  /*9b90*/  ISETP.NE.U32.AND P0, PT, R46, 0x65, PT ;  /* 0x000000652e00780c */ /* 0x000fe40003f05070 */
[----:B------:R-:W-:Y:S02]  /*9ba0*/  LOP3.LUT R52, R45, R44, R52, 0xfe, !PT ;  /* 0x0000002c2d347212 */ /* 0x000fe400078efe34 */
[----:B------:R-:W-:-:S07]  /*9bb0*/  ISETP.NE.AND.EX P0, PT, R47, RZ, PT, P0 ;  /* 0x000000ff2f00720c */ /* 0x000fce0003f05300 */
[----:B------:R-:W-:-:S04]  /*9bc0*/  @!P1 FADD R64, R67, R64 ;  /* 0x0000004043409221 */ /* 0x000fc80000000000 */
[----:B------:R-:W-:-:S07]  /*9bd0*/  IMAD.MOV.U32 R54, RZ, RZ, R64 ;  /* 0x000000ffff367224 */ /* 0x000fce00078e0040 */
[----:B------:R-:W-:Y:S05]  /*9be0*/  WARPSYNC.COLLECTIVE R61, `(.L_x_262) ;  /* 0x000000003d087348 */ /* 0x000fea0003c00000 */
[----:B------:R-:W-:Y:S01]  /*9bf0*/  VOTE.ALL P0, P0 ;  /* 0x0000000000ff7806 */ /* 0x000fe20000000000 */
[----:B------:R-:W-:-:S12]  /*9c00*/  ENDCOLLECTIVE ;  /* 0x000000000000791b */ /* 0x000fd80003800000 */
.L_x_262:
[----:B------:R-:W-:Y:S05]  /*9c10*/  BRA `(.L_x_263) ;  /* 0xffffff9400407947 */ /* 0x000fea000383ffff */
.L_x_220:
[----:B------:R-:W-:Y:S01]  /*9c20*/  BSSY B0, `(.L_x_264) ;  /* 0x0000006000007945 */ /* 0x000fe20003800000 */
[----:B------:R-:W-:Y:S01]  /*9c30*/  PLOP3.LUT P0, PT, P0, PT, PT, 0x8, 0x80 ;  /* 0x000000000080781c */ /* 0x000fe2000070e170 */
[----:B------:R-:W-:-:S12]  /*9c40*/  IMAD.MOV.U32 R61, RZ, RZ, -0x1 ;  /* 0xffffffffff3d7424 */ /* 0x000fd800078e00ff */
[----:B------:R-:W-:Y:S05]  /*9c50*/  WARPSYNC.COLLECTIVE R61, `(.L_x_265) ;  /* 0x000000003d087348 */ /* 0x000fea0003c00000 */
[----:B------:R-:W-:Y:S01]  /*9c60*/  VOTE.ANY P0, P0 ;  /* 0x0000000000ff7806 */ /* 0x000fe20000000100 */
[----:B------:R-:W-:-:S12]  /*9c70*/  ENDCOLLECTIVE ;  /* 0x000000000000791b */ /* 0x000fd80003800000 */
.L_x_265:
[----:B------:R-:W-:Y:S05]  /*9c80*/  BSYNC B0 ;  /* 0x0000000000007941 */ /* 0x000fea0003800000 */
.L_x_264:
[----:B------:R-:W-:Y:S05]  /*9c90*/  BRA `(.L_x_266) ;  /* 0xffffffd800cc7947 */ /* 0x000fea000383ffff */
.L_x_222:
[----:B------:R-:W-:Y:S01]  /*9ca0*/  BSSY B0, `(.L_x_267) ;  /* 0x0000006000007945 */ /* 0x000fe20003800000 */
[----:B------:R-:W-:Y:S01]  /*9cb0*/  PLOP3.LUT P0, PT, P0, PT, PT, 0x8, 0x80 ;  /* 0x000000000080781c */ /* 0x000fe2000070e170 */
[----:B------:R-:W-:-:S12]  /*9cc0*/  IMAD.MOV.U32 R61, RZ, RZ, -0x1 ;  /* 0xffffffffff3d7424 */ /* 0x000fd800078e00ff */
[----:B------:R-:W-:Y:S05]  /*9cd0*/  WARPSYNC.COLLECTIVE R61, `(.L_x_268) ;  /* 0x000000003d087348 */ /* 0x000fea0003c00000 */
[----:B------:R-:W-:Y:S01]  /*9ce0*/  VOTE.ANY R61, PT, P0 ;  /* 0x00000000003d7806 */ /* 0x000fe200000e0100 */
[----:B------:R-:W-:Y:S06]  /*9cf0*/  ENDCOLLECTIVE ;  /* 0x000000000000791b */ /* 0x000fec0003800000 */
.L_x_268:
[----:B------:R-:W-:Y:S05]  /*9d00*/  BSYNC B0 ;  /* 0x0000000000007941 */ /* 0x000fea0003800000 */
.L_x_267:
[----:B------:R-:W0:Y:S01]  /*9d10*/  S2R R36, SR_GEMASK ;  /* 0x0000000000247919 */ /* 0x000e220000003c00 */
[----:B------:R-:W-:Y:S02]  /*9d20*/  IMAD.MOV.U32 R54, RZ, RZ, R24 ;  /* 0x000000ffff367224 */ /* 0x000fe400078e0018 */
[----:B------:R-:W-:Y:S02]  /*9d30*/  IMAD.MOV.U32 R55, RZ, RZ, 0x1 ;  /* 0x00000001ff377424 */ /* 0x000fe400078e00ff */
        /* <DEDUP_REMOVED lines=9> */
.L_x_269:
[----:B------:R-:W-:Y:S02]  /*9dd0*/  IMAD.MOV.U32 R54, RZ, RZ, R25 ;  /* 0x000000ffff367224 */ /* 0x000fe400078e0019 */
[----:B------:R-:W-:-:S07]  /*9de0*/  IMAD.MOV.U32 R40, RZ, RZ, R65 ;  /* 0x000000ffff287224 */ /* 0x000fce00078e0041 */
[----:B------:R-:W-:Y:S05]  /*9df0*/  WARPSYNC.COLLECTIVE R61, `(.L_x_270) ;  /* 0x000000003d087348 */ /* 0x000fea0003c00000 */
[----:B------:R0:W1:Y:S02]  /*9e00*/  SHFL.DOWN P0, R65, R54, R55, R66 ;  /* 0x0800003736417389 */ /* 0x0000640000000042 */
[----:B01----:R-:W-:Y:S05]  /*9e10*/  ENDCOLLECTIVE ;  /* 0x000000000000791b */ /* 0x003fea0003800000 */
.L_x_270:
[----:B------:R-:W-:Y:S02]  /*9e20*/  IMAD.MOV.U32 R55, RZ, RZ, 0x2 ;  /* 0x00000002ff377424 */ /* 0x000fe400078e00ff */
[----:B------:R-:W-:Y:S01]  /*9e30*/  FADD R65, R25, R65 ;  /* 0x0000004119417221 */ /* 0x000fe20000000000 */
[----:B------:R-:W-:-:S04]  /*9e40*/  ISETP.NE.AND P0, PT, R24, RZ, PT ;  /* 0x000000ff1800720c */ /* 0x000fc80003f05270 */
[----:B------:R-:W-:Y:S02]  /*9e50*/  FSEL R65, R65, R25, !P0 ;  /* 0x0000001941417208 */ /* 0x000fe40004000000 */
[----:B------:R-:W-:-:S04]  /*9e60*/  ISETP.GE.AND P0, PT, R44, R66, PT ;  /* 0x000000422c00720c */ /* 0x000fc80003f06270 */
[----:B------:R-:W-:Y:S02]  /*9e70*/  SEL R39, R40, RZ, !P0 ;  /* 0x000000ff28277207 */ /* 0x000fe40004000000 */
[----:B------:R-:W-:Y:S02]  /*9e80*/  FSEL R37, R65, R25, !P0 ;  /* 0x0000001941257208 */ /* 0x000fe40004000000 */
[----:B------:R-:W-:Y:S01]  /*9e90*/  LOP3.LUT P6, R25, R39, RZ, R24, 0xfa, !PT ;  /* 0x000000ff27197212 */ /* 0x000fe200078cfa18 */
[----:B------:R-:W-:-:S04]  /*9ea0*/  VIADD R39, R44, 0x2 ;  /* 0x000000022c277836 */ /* 0x000fc80000000000 */
[----:B------:R-:W-:-:S08]  /*9eb0*/  IMAD.MOV.U32 R54, RZ, RZ, R25 ;  /* 0x000000ffff367224 */ /* 0x000fd000078e0019 */
[----:B------:R-:W-:Y:S05]  /*9ec0*/  WARPSYNC.COLLECTIVE R61, `(.L_x_271) ;  /* 0x000000003d087348 */ /* 0x000fea0003c00000 */
[----:B------:R0:W1:Y:S02]  /*9ed0*/  SHFL.DOWN P0, R65, R54, R55, R66 ;  /* 0x0800003736417389 */ /* 0x0000640000000042 */
[----:B01----:R-:W-:Y:S05]  /*9ee0*/  ENDCOLLECTIVE ;  /* 0x000000000000791b */ /* 0x003fea0003800000 */
.L_x_271:
[----:B------:R-:W-:Y:S02]  /*9ef0*/  IMAD.MOV.U32 R54, RZ, RZ, R37 ;  /* 0x000000ffff367224 */ /* 0x000fe400078e0025 */
[----:B------:R-:W-:-:S07]  /*9f00*/  IMAD.MOV.U32 R30, RZ, RZ, R65 ;  /* 0x000000ffff1e7224 */ /* 0x000fce00078e0041 */
[----:B------:R-:W-:Y:S05]  /*9f10*/  WARPSYNC.COLLECTIVE R61, `(.L_x_272) ;  /* 0x000000003d087348 */ /* 0x000fea0003c00000 */
[----:B------:R0:W1:Y:S02]  /*9f20*/  SHFL.DOWN P0, R65, R54, R55, R66 ;  /* 0x0800003736417389 */ /* 0x0000640000000042 */
[----:B01----:R-:W-:Y:S05]  /*9f30*/  ENDCOLLECTIVE ;  /* 0x000000000000791b */ /* 0x003fea0003800000 */
.L_x_272:
[----:B------:R-:W-:Y:S01]  /*9f40*/  IMAD.MOV.U32 R55, RZ, RZ, 0x4 ;  /* 0x00000004ff377424 */ /* 0x000fe200078e00ff */
[----:B------:R-:W-:Y:S01]  /*9f50*/  ISETP.GT.AND P0, PT, R39, R66, PT ;  /* 0x000000422700720c */ /* 0x000fe20003f04270 */
[----:B------:R-:W-:Y:S01]  /*9f60*/  FADD R24, R37, R65 ;  /* 0x0000004125187221 */ /* 0x000fe20000000000 */
[----:B------:R-:W-:Y:S02]  /*9f70*/  VIADD R39, R44, 0x8 ;  /* 0x000000082c277836 */ /* 0x000fe40000000000 */
[----:B------:R-:W-:-:S09]  /*9f80*/  SEL R30, R30, RZ, !P0 ;  /* 0x000000ff1e1e7207 */ /* 0x000fd20004000000 */
[----:B------:R-:W-:Y:S02]  /*9f90*/  @!P0 FSEL R37, R24, R37, !P6 ;  /* 0x0000002518258208 */ /* 0x000fe40007000000 */
[----:B------:R-:W-:Y:S01]  /*9fa0*/  LOP3.LUT P6, R43, R25, RZ, R30, 0xfa, !PT ;  /* 0x000000ff192b7212 */ /* 0x000fe200078cfa1e */
[----:B------:R-:W-:-:S04]  /*9fb0*/  VIADD R25, R44, 0x4 ;  /* 0x000000042c197836 */ /* 0x000fc80000000000 */
[----:B------:R-:W-:-:S08]  /*9fc0*/  IMAD.MOV.U32 R54, RZ, RZ, R43 ;  /* 0x000000ffff367224 */ /* 0x000fd000078e002b */
[----:B------:R-:W-:Y:S05]  /*9fd0*/  WARPSYNC.COLLECTIVE R61, `(.L_x_273) ;  /* 0x000000003d087348 */ /* 0x000fea0003c00000 */
[----:B------:R0:W1:Y:S02]  /*9fe0*/  SHFL.DOWN P0, R65, R54, R55, R66 ;  /* 0x0800003736417389 */ /* 0x0000640000000042 */
[----:B01----:R-:W-:Y:S05]  /*9ff0*/  ENDCOLLECTIVE ;  /* 0x000000000000791b */ /* 0x003fea0003800000 */
.L_x_273:
[----:B------:R-:W-:Y:S02]  /*a000*/  IMAD.MOV.U32 R54, RZ, RZ, R37 ;  /* 0x000000ffff367224 */ /* 0x000fe400078e0025 */
[----:B------:R-:W-:-:S07]  /*a010*/  IMAD.MOV.U32 R24, RZ, RZ, R65 ;  /* 0x000000ffff187224 */ /* 0x000fce00078e0041 */
[----:B------:R-:W-:Y:S05]  /*a020*/  WARPSYNC.COLLECTIVE R61, `(.L_x_274) ;  /* 0x000000003d087348 */ /* 0x000fea0003c00000 */
[----:B------:R0:W1:Y:S02]  /*a030*/  SHFL.DOWN P0, R65, R54, R55, R66 ;  /* 0x0800003736417389 */ /* 0x0000640000000042 */
[----:B01----:R-:W-:Y:S05]  /*a040*/  ENDCOLLECTIVE ;  /* 0x000000000000791b */ /* 0x003fea0003800000 */
.L_x_274:
[----:B------:R-:W-:Y:S01]  /*a050*/  IMAD.MOV.U32 R55, RZ, RZ, 0x8 ;  /* 0x00000008ff377424 */ /* 0x000fe200078e00ff */
[----:B------:R-:W-:Y:S01]  /*a060*/  ISETP.GT.AND P0, PT, R25, R66, PT ;  /* 0x000000421900720c */ /* 0x000fe20003f04270 */
[----:B------:R-:W-:-:S03]  /*a070*/  FADD R30, R37, R65 ;  /* 0x00000041251e7221 */ /* 0x000fc60000000000 */
[----:B------:R-:W-:-:S09]  /*a080*/  SEL R24, R24, RZ, !P0 ;  /* 0x000000ff18187207 */ /* 0x000fd20004000000 */
[----:B------:R-:W-:Y:S02]  /*a090*/  @!P0 FSEL R37, R30, R37, !P6 ;  /* 0x000000251e258208 */ /* 0x000fe40007000000 */
[----:B------:R-:W-:-:S05]  /*a0a0*/  LOP3.LUT P6, R25, R43, RZ, R24, 0xfa, !PT ;  /* 0x000000ff2b197212 */ /* 0x000fca00078cfa18 */
[----:B------:R-:W-:-:S08]  /*a0b0*/  IMAD.MOV.U32 R54, RZ, RZ, R25 ;  /* 0x000000ffff367224 */ /* 0x000fd000078e0019 */
[----:B------:R-:W-:Y:S05]  /*a0c0*/  WARPSYNC.COLLECTIVE R61, `(.L_x_275) ;  /* 0x000000003d087348 */ /* 0x000fea0003c00000 */
[----:B------:R0:W1:Y:S02]  /*a0d0*/  SHFL.DOWN P0, R65, R54, R55, R66 ;  /* 0x0800003736417389 */ /* 0x0000640000000042 */
[----:B01----:R-:W-:Y:S05]  /*a0e0*/  ENDCOLLECTIVE ;  /* 0x000000000000791b */ /* 0x003fea0003800000 */
.L_x_275:
[----:B------:R-:W-:Y:S02]  /*a0f0*/  IMAD.MOV.U32 R54, RZ, RZ, R37 ;  /* 0x000000ffff367224 */ /* 0x000fe400078e0025 */
[----:B------:R-:W-:-:S07]  /*a100*/  IMAD.MOV.U32 R24, RZ, RZ, R65 ;  /* 0x000000ffff187224 */ /* 0x000fce00078e0041 */
[----:B------:R-:W-:Y:S05]  /*a110*/  WARPSYNC.COLLECTIVE R61, `(.L_x_276) ;  /* 0x000000003d087348 */ /* 0x000fea0003c00000 */
[----:B------:R0:W1:Y:S02]  /*a120*/  SHFL.DOWN P0, R65, R54, R55, R66 ;  /* 0x0800003736417389 */ /* 0x0000640000000042 */
[----:B01----:R-:W-:Y:S05]  /*a130*/  ENDCOLLECTIVE ;  /* 0x000000000000791b */ /* 0x003fea0003800000 */
.L_x_276:
[----:B------:R-:W-:Y:S01]  /*a140*/  IMAD.MOV.U32 R55, RZ, RZ, 0x10 ;  /* 0x00000010ff377424 */ /* 0x000fe200078e00ff */
[----:B------:R-:W-:Y:S01]  /*a150*/  ISETP.GT.AND P0, PT, R39, R66, PT ;  /* 0x000000422700720c */ /* 0x000fe20003f04270 */
[----:B------:R-:W-:Y:S01]  /*a160*/  FADD R30, R37, R65 ;  /* 0x00000041251e7221 */ /* 0x000fe20000000000 */
[----:B------:R-:W0:Y:S02]  /*a170*/  LDC.64 R38, c[0x0][0x3a0] ;  /* 0x0000e800ff267b82 */ /* 0x000e240000000a00 */
[----:B------:R-:W-:-:S09]  /*a180*/  SEL R24, R24, RZ, !P0 ;  /* 0x000000ff18187207 */ /* 0x000fd20004000000 */
[----:B------:R-:W-:Y:S02]  /*a190*/  @!P0 FSEL R37, R30, R37, !P6 ;  /* 0x000000251e258208 */ /* 0x000fe40007000000 */
[----:B------:R-:W-:Y:S01]  /*a1a0*/  LOP3.LUT P6, R43, R25, RZ, R24, 0xfa, !PT ;  /* 0x000000ff192b7212 */ /* 0x000fe200078cfa18 */
[----:B------:R-:W-:-:S04]  /*a1b0*/  VIADD R25, R44, 0x10 ;  /* 0x000000102c197836 */ /* 0x000fc80000000000 */
[----:B------:R-:W-:Y:S01]  /*a1c0*/  IMAD.MOV.U32 R54, RZ, RZ, R43 ;  /* 0x000000ffff367224 */ /* 0x000fe200078e002b */
[----:B0-----:R-:W-:-:S05]  /*a1d0*/  IADD3 R38, P0, PT, R38, 0x200, RZ ;  /* 0x0000020026267810 */ /* 0x001fca0007f1e0ff */
[----:B------:R-:W-:-:S08]  /*a1e0*/  IMAD.X R39, RZ, RZ, R39, P0 ;  /* 0x000000ffff277224 */ /* 0x000fd000000e0627 */
[----:B------:R-:W-:Y:S05]  /*a1f0*/  WARPSYNC.COLLECTIVE R61, `(.L_x_277) ;  /* 0x000000003d087348 */ /* 0x000fea0003c00000 */
[----:B------:R0:W1:Y:S02]  /*a200*/  SHFL.DOWN P0, R65, R54, R55, R66 ;  /* 0x0800003736417389 */ /* 0x0000640000000042 */
[----:B01----:R-:W-:Y:S05]  /*a210*/  ENDCOLLECTIVE ;  /* 0x000000000000791b */ /* 0x003fea0003800000 */
.L_x_277:
[----:B------:R-:W-:Y:S02]  /*a220*/  IMAD.MOV.U32 R54, RZ, RZ, R37 ;  /* 0x000000ffff367224 */ /* 0x000fe400078e0025 */
[----:B------:R-:W-:-:S07]  /*a230*/  IMAD.MOV.U32 R24, RZ, RZ, R65 ;  /* 0x000000ffff187224 */ /* 0x000fce00078e0041 */
[----:B------:R-:W-:Y:S05]  /*a240*/  WARPSYNC.COLLECTIVE R61, `(.L_x_278) ;  /* 0x000000003d087348 */ /* 0x000fea0003c00000 */
[----:B------:R0:W1:Y:S02]  /*a250*/  SHFL.DOWN P0, R65, R54, R55, R66 ;  /* 0x0800003736417389 */ /* 0x0000640000000042 */
[----:B01----:R-:W-:Y:S05]  /*a260*/  ENDCOLLECTIVE ;  /* 0x000000000000791b */ /* 0x003fea0003800000 */
.L_x_278:
[----:B------:R-:W-:Y:S01]  /*a270*/  ISETP.GT.AND P0, PT, R25, R66, PT ;  /* 0x000000421900720c */ /* 0x000fe20003f04270 */
[----:B------:R-:W-:-:S03]  /*a280*/  FADD R30, R37, R65 ;  /* 0x00000041251e7221 */ /* 0x000fc60000000000 */
[----:B------:R-:W-:-:S09]  /*a290*/  SEL R24, R24, RZ, !P0 ;  /* 0x000000ff18187207 */ /* 0x000fd20004000000 */
[----:B------:R-:W-:Y:S02]  /*a2a0*/  @!P0 FSEL R37, R30, R37, !P6 ;  /* 0x000000251e258208 */ /* 0x000fe40007000000 */
[----:B------:R-:W-:Y:S02]  /*a2b0*/  ISETP.NE.U32.AND P0, PT, R26, 0x65, PT ;  /* 0x000000651a00780c */ /* 0x000fe40003f05070 */
[----:B------:R-:W-:Y:S01]  /*a2c0*/  LOP3.LUT R30, R24, R43, RZ, 0xfc, !PT ;  /* 0x0000002b181e7212 */ /* 0x000fe200078efcff */
[----:B------:R-:W-:Y:S01]  /*a2d0*/  IMAD.MOV.U32 R42, RZ, RZ, R37 ;  /* 0x000000ffff2a7224 */ /* 0x000fe200078e0025 */
[----:B------:R-:W-:-:S13]  /*a2e0*/  ISETP.NE.AND.EX P0, PT, R27, RZ, PT, P0 ;  /* 0x000000ff1b00720c */ /* 0x000fda0003f05300 */
[----:B------:R-:W-:Y:S05]  /*a2f0*/  WARPSYNC.COLLECTIVE R61, `(.L_x_279) ;  /* 0x000000003d087348 */ /* 0x000fea0003c00000 */
[----:B------:R-:W-:Y:S01]  /*a300*/  VOTE.ALL P0, P0 ;  /* 0x0000000000ff7806 */ /* 0x000fe20000000000 */
[----:B------:R-:W-:-:S12]  /*a310*/  ENDCOLLECTIVE ;  /* 0x000000000000791b */ /* 0x000fd80003800000 */
.L_x_279:
[----:B------:R-:W-:Y:S05]  /*a320*/  BRA `(.L_x_280) ;  /* 0xffffffd8001c7947 */ /* 0x000fea000383ffff */
.L_x_224:
[----:B------:R-:W-:Y:S01]  /*a330*/  BSSY B0, `(.L_x_281) ;  /* 0x0000006000007945 */ /* 0x000fe20003800000 */
[----:B------:R-:W-:Y:S01]  /*a340*/  PLOP3.LUT P0, PT, P0, PT, PT, 0x8, 0x80 ;  /* 0x000000000080781c */ /* 0x000fe2000070e170 */
[----:B------:R-:W-:-:S12]  /*a350*/  IMAD.MOV.U32 R61, RZ, RZ, -0x1 ;  /* 0xffffffffff3d7424 */ /* 0x000fd800078e00ff */
[----:B------:R-:W-:Y:S05]  /*a360*/  WARPSYNC.COLLECTIVE R61, `(.L_x_282) ;  /* 0x000000003d087348 */ /* 0x000fea0003c00000 */
[----:B------:R-:W-:Y:S01]  /*a370*/  VOTE.ANY P0, P0 ;  /* 0x0000000000ff7806 */ /* 0x000fe20000000100 */
[----:B------:R-:W-:-:S12]  /*a380*/  ENDCOLLECTIVE ;  /* 0x000000000000791b */ /* 0x000fd80003800000 */
.L_x_282:
[----:B------:R-:W-:Y:S05]  /*a390*/  BSYNC B0 ;  /* 0x0000000000007941 */ /* 0x000fea0003800000 */
.L_x_281:
[----:B------:R-:W-:Y:S05]  /*a3a0*/  BRA `(.L_x_283) ;  /* 0xffffffd8008c7947 */ /* 0x000fea000383ffff */
.L_x_226:
[----:B------:R-:W-:Y:S01]  /*a3b0*/  BSSY B0, `(.L_x_284) ;  /* 0x0000006000007945 */ /* 0x000fe20003800000 */
[----:B------:R-:W-:Y:S01]  /*a3c0*/  PLOP3.LUT P0, PT, P0, PT, PT, 0x8, 0x80 ;  /* 0x000000000080781c */ /* 0x000fe2000070e170 */
[----:B------:R-:W-:-:S12]  /*a3d0*/  IMAD.MOV.U32 R61, RZ, RZ, -0x1 ;  /* 0xffffffffff3d7424 */ /* 0x000fd800078e00ff */
[----:B------:R-:W-:Y:S05]  /*a3e0*/  WARPSYNC.COLLECTIVE R61, `(.L_x_285) ;  /* 0x000000003d087348 */ /* 0x000fea0003c00000 */
[----:B------:R-:W-:Y:S01]  /*a3f0*/  VOTE.ANY R61, PT, P0 ;  /* 0x00000000003d7806 */ /* 0x000fe200000e0100 */
[----:B------:R-:W-:Y:S06]  /*a400*/  ENDCOLLECTIVE ;  /* 0x000000000000791b */ /* 0x000fec0003800000 */
.L_x_285:
[----:B------:R-:W-:Y:S05]  /*a410*/  BSYNC B0 ;  /* 0x0000000000007941 */ /* 0x000fea0003800000 */
.L_x_284:
        /* <DEDUP_REMOVED lines=11> */
.L_x_286:
[----:B------:R-:W-:Y:S02]  /*a4d0*/  IMAD.MOV.U32 R54, RZ, RZ, R25 ;  /* 0x000000ffff367224 */ /* 0x000fe400078e0019 */
[----:B------:R-:W-:-:S07]  /*a4e0*/  IMAD.MOV.U32 R46, RZ, RZ, R65 ;  /* 0x000000ffff2e7224 */ /* 0x000fce00078e0041 */
[----:B------:R-:W-:Y:S05]  /*a4f0*/  WARPSYNC.COLLECTIVE R61, `(.L_x_287) ;  /* 0x000000003d087348 */ /* 0x000fea0003c00000 */
[----:B------:R0:W1:Y:S02]  /*a500*/  SHFL.DOWN P0, R65, R54, R55, R66 ;  /* 0x0800003736417389 */ /* 0x0000640000000042 */
[----:B01----:R-:W-:Y:S05]  /*a510*/  ENDCOLLECTIVE ;  /* 0x000000000000791b */ /* 0x003fea0003800000 */
.L_x_287:
        /* <DEDUP_REMOVED lines=13> */
.L_x_288:
[----:B------:R-:W-:Y:S02]  /*a5f0*/  IMAD.MOV.U32 R54, RZ, RZ, R43 ;  /* 0x000000ffff367224 */ /* 0x000fe400078e002b */
[----:B------:R-:W-:-:S07]  /*a600*/  IMAD.MOV.U32 R42, RZ, RZ, R65 ;  /* 0x000000ffff2a7224 */ /* 0x000fce00078e0041 */
[----:B------:R-:W-:Y:S05]  /*a610*/  WARPSYNC.COLLECTIVE R61, `(.L_x_289) ;  /* 0x000000003d087348 */ /* 0x000fea0003c00000 */
[----:B------:R0:W1:Y:S02]  /*a620*/  SHFL.DOWN P0, R65, R54, R55, R66 ;  /* 0x0800003736417389 */ /* 0x0000640000000042 */
[----:B01----:R-:W-:Y:S05]  /*a630*/  ENDCOLLECTIVE ;  /* 0x000000000000791b */ /* 0x003fea0003800000 */
.L_x_289:
[----:B------:R-:W-:Y:S01]  /*a640*/  IMAD.MOV.U32 R55, RZ, RZ, 0x4 ;  /* 0x00000004ff377424 */ /* 0x000fe200078e00ff */
[----:B------:R-:W-:Y:S01]  /*a650*/  ISETP.GT.AND P0, PT, R51, R66, PT ;  /* 0x000000423300720c */ /* 0x000fe20003f04270 */
[----:B------:R-:W-:-:S03]  /*a660*/  FADD R24, R43, R65 ;  /* 0x000000412b187221 */ /* 0x000fc60000000000 */
        /* <DEDUP_REMOVED lines=8> */
.L_x_290:
[----:B------:R-:W-:Y:S02]  /*a6f0*/  IMAD.MOV.U32 R54, RZ, RZ, R43 ;  /* 0x000000ffff367224 */ /* 0x000fe400078e002b */
[----:B------:R-:W-:-:S07]  /*a700*/  IMAD.MOV.U32 R24, RZ, RZ, R65 ;  /* 0x000000ffff187224 */ /* 0x000fce00078e0041 */
[----:B------:R-:W-:Y:S05]  /*a710*/  WARPSYNC.COLLECTIVE R61, `(.L_x_291) ;  /* 0x000000003d087348 */ /* 0x000fea0003c00000 */
[----:B------:R0:W1:Y:S02]  /*a720*/  SHFL.DOWN P0, R65, R54, R55, R66 ;  /* 0x0800003736417389 */ /* 0x0000640000000042 */
[----:B01----:R-:W-:Y:S05]  /*a730*/  ENDCOLLECTIVE ;  /* 0x000000000000791b */ /* 0x003fea0003800000 */
.L_x_291:
        /* <DEDUP_REMOVED lines=11> */
.L_x_292:
[----:B------:R-:W-:Y:S02]  /*a7f0*/  IMAD.MOV.U32 R54, RZ, RZ, R43 ;  /* 0x000000ffff367224 */ /* 0x000fe400078e002b */
[----:B------:R-:W-:-:S07]  /*a800*/  IMAD.MOV.U32 R24, RZ, RZ, R65 ;  /* 0x000000ffff187224 */ /* 0x000fce00078e0041 */
[----:B------:R-:W-:Y:S05]  /*a810*/  WARPSYNC.COLLECTIVE R61, `(.L_x_293) ;  /* 0x000000003d087348 */ /* 0x000fea0003c00000 */
[----:B------:R0:W1:Y:S02]  /*a820*/  SHFL.DOWN P0, R65, R54, R55, R66 ;  /* 0x0800003736417389 */ /* 0x0000640000000042 */
[----:B01----:R-:W-:Y:S05]  /*a830*/  ENDCOLLECTIVE ;  /* 0x000000000000791b */ /* 0x003fea0003800000 */
.L_x_293:
        /* <DEDUP_REMOVED lines=11> */
.L_x_294:
[----:B------:R-:W-:Y:S02]  /*a8f0*/  IMAD.MOV.U32 R54, RZ, RZ, R43 ;  /* 0x000000ffff367224 */ /* 0x000fe400078e002b */
[----:B------:R-:W-:-:S07]  /*a900*/  IMAD.MOV.U32 R24, RZ, RZ, R65 ;  /* 0x000000ffff187224 */ /* 0x000fce00078e0041 */
[----:B------:R-:W-:Y:S05]  /*a910*/  WARPSYNC.COLLECTIVE R61, `(.L_x_295) ;  /* 0x000000003d087348 */ /* 0x000fea0003c00000 */
[----:B------:R0:W1:Y:S02]  /*a920*/  SHFL.DOWN P0, R65, R54, R55, R66 ;  /* 0x0800003736417389 */ /* 0x0000640000000042 */
[----:B01----:R-:W-:Y:S05]  /*a930*/  ENDCOLLECTIVE ;  /* 0x000000000000791b */ /* 0x003fea0003800000 */
.L_x_295:
[----:B------:R-:W-:Y:S01]  /*a940*/  ISETP.GT.AND P0, PT, R25, R66, PT ;  /* 0x000000421900720c */ /* 0x000fe20003f04270 */
[----:B------:R-:W-:-:S03]  /*a950*/  FADD R42, R43, R65 ;  /* 0x000000412b2a7221 */ /* 0x000fc60000000000 */
[----:B------:R-:W-:-:S09]  /*a960*/  SEL R24, R24, RZ, !P0 ;  /* 0x000000ff18187207 */ /* 0x000fd20004000000 */
[----:B------:R-:W-:Y:S02]  /*a970*/  @!P0 FSEL R43, R42, R43, !P6 ;  /* 0x0000002b2a2b8208 */ /* 0x000fe40007000000 */
[----:B------:R-:W-:Y:S02]  /*a980*/  ISETP.NE.AND P0, PT, R30, RZ, PT ;  /* 0x000000ff1e00720c */ /* 0x000fe40003f05270 */
[----:B------:R-:W-:-:S11]  /*a990*/  LOP3.LUT R30, R51, R24, R30, 0xfe, !PT ;  /* 0x00000018331e7212 */ /* 0x000fd600078efe1e */
[----:B------:R-:W-:Y:S01]  /*a9a0*/  @!P0 FADD R41, R43, R41 ;  /* 0x000000292b298221 */ /* 0x000fe20000000000 */
[----:B------:R-:W-:-:S03]  /*a9b0*/  ISETP.NE.U32.AND P0, PT, R26, 0x65, PT ;  /* 0x000000651a00780c */ /* 0x000fc60003f05070 */
[----:B------:R-:W-:Y:S01]  /*a9c0*/  IMAD.MOV.U32 R42, RZ, RZ, R41 ;  /* 0x000000ffff2a7224 */ /* 0x000fe200078e0029 */
[----:B------:R-:W-:-:S13]  /*a9d0*/  ISETP.NE.AND.EX P0, PT, R27, RZ, PT, P0 ;  /* 0x000000ff1b00720c */ /* 0x000fda0003f05300 */
[----:B------:R-:W-:Y:S05]  /*a9e0*/  WARPSYNC.COLLECTIVE R61, `(.L_x_296) ;  /* 0x000000003d087348 */ /* 0x000fea0003c00000 */
[----:B------:R-:W-:Y:S01]  /*a9f0*/  VOTE.ALL P0, P0 ;  /* 0x0000000000ff7806 */ /* 0x000fe20000000000 */
[----:B------:R-:W-:-:S12]  /*aa00*/  ENDCOLLECTIVE ;  /* 0x000000000000791b */ /* 0x000fd80003800000 */
.L_x_296:
[----:B------:R-:W-:Y:S05]  /*aa10*/  BRA `(.L_x_297) ;  /* 0xffffffd400dc7947 */ /* 0x000fea000383ffff */
.L_x_298:
        /* <DEDUP_REMOVED lines=14> */
.L_x_522:


//--------------------- .text._ZN3cub18CUB_300001_SM_10006detail11scan_by_key25DeviceScanByKeyInitKernelINS0_24ReduceByKeyScanTileStateIfiLb1EEEPimEEvT_T0_PN4cuda3std3__415iterator_traitsIS8_vE10value_typeET1_i --------------------------
	.section	.text._ZN3cub18CUB_300001_SM_10006detail11scan_by_key25DeviceScanByKeyInitKernelINS0_24ReduceByKeyScanTileStateIfiLb1EEEPimEEvT_T0_PN4cuda3std3__415iterator_traitsIS8_vE10value_typeET1_i,"ax",@progbits
	.align	128
        .global         _ZN3cub18CUB_300001_SM_10006detail11scan_by_key25DeviceScanByKeyInitKernelINS0_24ReduceByKeyScanTileStateIfiLb1EEEPimEEvT_T0_PN4cuda3std3__415iterator_traitsIS8_vE10value_typeET1_i
        .type           _ZN3cub18CUB_300001_SM_10006detail11scan_by_key25DeviceScanByKeyInitKernelINS0_24ReduceByKeyScanTileStateIfiLb1EEEPimEEvT_T0_PN4cuda3std3__415iterator_traitsIS8_vE10value_typeET1_i,@function
        .size           _ZN3cub18CUB_300001_SM_10006detail11scan_by_key25DeviceScanByKeyInitKernelINS0_24ReduceByKeyScanTileStateIfiLb1EEEPimEEvT_T0_PN4cuda3std3__415iterator_traitsIS8_vE10value_typeET1_i,(.L_x_523 - _ZN3cub18CUB_300001_SM_10006detail11scan_by_key25DeviceScanByKeyInitKernelINS0_24ReduceByKeyScanTileStateIfiLb1EEEPimEEvT_T0_PN4cuda3std3__415iterator_traitsIS8_vE10value_typeET1_i)
        .other          _ZN3cub18CUB_300001_SM_10006detail11scan_by_key25DeviceScanByKeyInitKernelINS0_24ReduceByKeyScanTileStateIfiLb1EEEPimEEvT_T0_PN4cuda3std3__415iterator_traitsIS8_vE10value_typeET1_i,@"STO_CUDA_ENTRY STV_DEFAULT"
_ZN3cub18CUB_300001_SM_10006detail11scan_by_key25DeviceScanByKeyInitKernelINS0_24ReduceByKeyScanTileStateIfiLb1EEEPimEEvT_T0_PN4cuda3std3__415iterator_traitsIS8_vE10value_typeET1_i:
.text._ZN3cub18CUB_300001_SM_10006detail11scan_by_key25DeviceScanByKeyInitKernelINS0_24ReduceByKeyScanTileStateIfiLb1EEEPimEEvT_T0_PN4cuda3std3__415iterator_traitsIS8_vE10value_typeET1_i:
        /* <DEDUP_REMOVED lines=33> */
.L_x_299:
        /* <DEDUP_REMOVED lines=15> */
.L_x_523:


//--------------------- .text._ZN3cub18CUB_300001_SM_10006detail11scan_by_key21DeviceScanByKeyKernelINS2_10policy_hubIPiffN4cuda3std3__44plusIvEEE10Policy1000ES5_PfSD_NS0_24ReduceByKeyScanTileStateIfiLb1EEENS8_8equal_toIvEESA_NS0_8NullTypeEjfiEEvT0_PT9_T1_T2_T3_iT4_T5_T6_T7_ --------------------------
	.section	.text._ZN3cub18CUB_300001_SM_10006detail11scan_by_key21DeviceScanByKeyKernelINS2_10policy_hubIPiffN4cuda3std3__44plusIvEEE10Policy1000ES5_PfSD_NS0_24ReduceByKeyScanTileStateIfiLb1EEENS8_8equal_toIvEESA_NS0_8NullTypeEjfiEEvT0_PT9_T1_T2_T3_iT4_T5_T6_T7_,"ax",@progbits
	.align	128
        .global         _ZN3cub18CUB_300001_SM_10006detail11scan_by_key21DeviceScanByKeyKernelINS2_10policy_hubIPiffN4cuda3std3__44plusIvEEE10Policy1000ES5_PfSD_NS0_24ReduceByKeyScanTileStateIfiLb1EEENS8_8equal_toIvEESA_NS0_8NullTypeEjfiEEvT0_PT9_T1_T2_T3_iT4_T5_T6_T7_
        .type           _ZN3cub18CUB_300001_SM_10006detail11scan_by_key21DeviceScanByKeyKernelINS2_10policy_hubIPiffN4cuda3std3__44plusIvEEE10Policy1000ES5_PfSD_NS0_24ReduceByKeyScanTileStateIfiLb1EEENS8_8equal_toIvEESA_NS0_8NullTypeEjfiEEvT0_PT9_T1_T2_T3_iT4_T5_T6_T7_,@function
        .size           _ZN3cub18CUB_300001_SM_10006detail11scan_by_key21DeviceScanByKeyKernelINS2_10policy_hubIPiffN4cuda3std3__44plusIvEEE10Policy1000ES5_PfSD_NS0_24ReduceByKeyScanTileStateIfiLb1EEENS8_8equal_toIvEESA_NS0_8NullTypeEjfiEEvT0_PT9_T1_T2_T3_iT4_T5_T6_T7_,(.L_x_524 - _ZN3cub18CUB_300001_SM_10006detail11scan_by_key21DeviceScanByKeyKernelINS2_10policy_hubIPiffN4cuda3std3__44plusIvEEE10Policy1000ES5_PfSD_NS0_24ReduceByKeyScanTileStateIfiLb1EEENS8_8equal_toIvEESA_NS0_8NullTypeEjfiEEvT0_PT9_T1_T2_T3_iT4_T5_T6_T7_)
        .other          _ZN3cub18CUB_300001_SM_10006detail11scan_by_key21DeviceScanByKeyKernelINS2_10policy_hubIPiffN4cuda3std3__44plusIvEEE10Policy1000ES5_PfSD_NS0_24ReduceByKeyScanTileStateIfiLb1EEENS8_8equal_toIvEESA_NS0_8NullTypeEjfiEEvT0_PT9_T1_T2_T3_iT4_T5_T6_T7_,@"STO_CUDA_ENTRY STV_DEFAULT"
_ZN3cub18CUB_300001_SM_10006detail11scan_by_key21DeviceScanByKeyKernelINS2_10policy_hubIPiffN4cuda3std3__44plusIvEEE10Policy1000ES5_PfSD_NS0_24ReduceByKeyScanTileStateIfiLb1EEENS8_8equal_toIvEESA_NS0_8NullTypeEjfiEEvT0_PT9_T1_T2_T3_iT4_T5_T6_T7_:
.text._ZN3cub18CUB_300001_SM_10006detail11scan_by_key21DeviceScanByKeyKernelINS2_10policy_hubIPiffN4cuda3std3__44plusIvEEE10Policy1000ES5_PfSD_NS0_24ReduceByKeyScanTileStateIfiLb1EEENS8_8equal_toIvEESA_NS0_8NullTypeEjfiEEvT0_PT9_T1_T2_T3_iT4_T5_T6_T7_:
        /* <DEDUP_REMOVED lines=404> */
.L_x_302:
        /* <DEDUP_REMOVED lines=194> */
.L_x_306:
        /* <DEDUP_REMOVED lines=29> */
.L_x_332:
        /* <DEDUP_REMOVED lines=61> */
.L_x_346:
[----:B------:R-:W-:Y:S05]  /*2b00*/  @!P0 BRA `(.L_x_308) ;  /* 0x0000000400808947 */ /* 0x000fea0003800000 */
[----:B------:R-:W-:-:S07]  /*2b10*/  IMAD.MOV.U32 R62, RZ, RZ, 0x3a0 ;  /* 0x000003a0ff3e7424 */ /* 0x000fce00078e00ff */
.L_x_312:
[----:B------:R-:W-:Y:S01]  /*2b20*/  SHF.R.U32.HI R62, RZ, 0x1, R62 ;  /* 0x00000001ff3e7819 */ /* 0x000fe2000001163e */
[----:B------:R-:W-:Y:S02]  /*2b30*/  IMAD.MOV.U32 R44, RZ, RZ, R53 ;  /* 0x000000ffff2c7224 */ /* 0x000fe400078e0035 */
[----:B------:R-:W-:Y:S02]  /*2b40*/  IMAD.MOV.U32 R45, RZ, RZ, R60 ;  /* 0x000000ffff2d7224 */ /* 0x000fe400078e003c */
[----:B------:R-:W-:Y:S02]  /*2b50*/  IMAD.MOV.U32 R64, RZ, RZ, R54 ;  /* 0x000000ffff407224 */ /* 0x000fe400078e0036 */
[----:B------:R-:W-:-:S04]  /*2b60*/  IMAD.WIDE R54, R63, 0x10, R44 ;  /* 0x000000103f367825 */ /* 0x000fc800078e022c */
[----:B------:R-:W-:-:S07]  /*2b70*/  IMAD.MOV.U32 R66, RZ, RZ, R62 ;  /* 0x000000ffff427224 */ /* 0x000fce00078e003e */
.L_x_310:
        /* <DEDUP_REMOVED lines=29> */
.L_x_349:
        /* <DEDUP_REMOVED lines=59> */
.L_x_363:
[----:B------:R-:W-:Y:S05]  /*3100*/  @P0 BRA `(.L_x_312) ;  /* 0xfffffff800840947 */ /* 0x000fea000383ffff */
.L_x_308:
        /* <DEDUP_REMOVED lines=23> */
.L_x_314:
[----:B------:R-:W-:Y:S05]  /*3280*/  BSYNC.RECONVERGENT B1 ;  /* 0x0000000000017941 */ /* 0x000fea0003800200 */
.L_x_313:
[----:B------:R0:W-:Y:S01]  /*3290*/  @!P1 STS.64 [R2+0x40], R52 ;  /* 0x0000403402009388 */ /* 0x0001e20000000a00 */
[----:B------:R-:W-:Y:S02]  /*32a0*/  @!P1 IMAD.MOV.U32 R56, RZ, RZ, R52 ;  /* 0x000000ffff389224 */ /* 0x000fe400078e0034 */
[----:B------:R-:W-:-:S07]  /*32b0*/  @!P1 IMAD.MOV.U32 R48, RZ, RZ, R54 ;  /* 0x000000ffff309224 */ /* 0x000fce00078e0036 */
.L_x_304:
        /* <DEDUP_REMOVED lines=54> */
.L_x_303:
[----:B------:R-:W-:Y:S05]  /*3620*/  BSYNC.RECONVERGENT B0 ;  /* 0x0000000000007941 */ /* 0x000fea0003800200 */
.L_x_301:
[----:B0-----:R-:W0:Y:S01]  /*3630*/  S2R R2, SR_LANEID ;  /* 0x0000000000027919 */ /* 0x001e220000000000 */
[----:B------:R-:W2:Y:S01]  /*3640*/  LDCU.64 UR6, c[0x0][0x398] ;  /* 0x00007300ff0677ac */ /* 0x000ea20008000a00 */
[C---:B------:R-:W-:Y:S02]  /*3650*/  LOP3.LUT R0, R61.reuse, 0x3e0, RZ, 0xc0, !PT ;  /* 0x000003e03d007812 */ /* 0x040fe400078ec0ff */
[----:B------:R-:W-:-:S05]  /*3660*/  LOP3.LUT R61, R61, 0x1f, RZ, 0xc0, !PT ;  /* 0x0000001f3d3d7812 */ /* 0x000fca00078ec0ff */
[----:B------:R-:W-:Y:S02]  /*3670*/  IMAD R0, R0, 0x14, R61 ;  /* 0x0000001400007824 */ /* 0x000fe400078e023d */
[----:B0-----:R-:W-:Y:S01]  /*3680*/  IMAD R3, R2, 0x4c, R57 ;  /* 0x0000004c02037824 */ /* 0x001fe200078e0239 */
[----:B------:R-:W-:Y:S06]  /*3690*/  BAR.SYNC.DEFER_BLOCKING 0x0 ;  /* 0x0000000000007b1d */ /* 0x000fec0000010000 */
[----:B------:R-:W0:Y:S01]  /*36a0*/  S2R R2, SR_CTAID.X ;  /* 0x0000000000027919 */ /* 0x000e220000002500 */
[----:B------:R-:W-:Y:S04]  /*36b0*/  STS.128 [R3], R36 ;  /* 0x0000002403007388 */ /* 0x000fe80000000c00 */
[----:B------:R-:W-:Y:S04]  /*36c0*/  STS.128 [R3+0x10], R16 ;  /* 0x0000101003007388 */ /* 0x000fe80000000c00 */
[----:B------:R-:W-:Y:S04]  /*36d0*/  STS.128 [R3+0x20], R12 ;  /* 0x0000200c03007388 */ /* 0x000fe80000000c00 */
[----:B------:R-:W-:Y:S04]  /*36e0*/  STS.128 [R3+0x30], R8 ;  /* 0x0000300803007388 */ /* 0x000fe80000000c00 */
[----:B------:R0:W-:Y:S01]  /*36f0*/  STS.128 [R3+0x40], R4 ;  /* 0x0000400403007388 */ /* 0x0001e20000000c00 */
[----:B------:R-:W-:-:S03]  /*3700*/  NOP ;  /* 0x0000000000007918 */ /* 0x000fc60000000000 */
[----:B------:R-:W3:Y:S04]  /*3710*/  LDS R21, [R57] ;  /* 0x0000000039157984 */ /* 0x000ee80000000800 */
[----:B------:R-:W4:Y:S04]  /*3720*/  LDS R23, [R57+0x80] ;  /* 0x0000800039177984 */ /* 0x000f280000000800 */
[----:B------:R-:W5:Y:S01]  /*3730*/  LDS R25, [R57+0x100] ;  /* 0x0001000039197984 */ /* 0x000f620000000800 */
[----:B0-----:R-:W-:-:S03]  /*3740*/  IMAD R3, R2, 0x1180, RZ ;  /* 0x0000118002037824 */ /* 0x001fc600078e02ff */
[----:B------:R-:W0:Y:S02]  /*3750*/  LDS R27, [R57+0x180] ;  /* 0x00018000391b7984 */ /* 0x000e240000000800 */
[----:B------:R-:W-:Y:S02]  /*3760*/  IADD3 R0, P0, PT, R3, R0, RZ ;  /* 0x0000000003007210 */ /* 0x000fe40007f1e0ff */
[----:B------:R-:W1:Y:S03]  /*3770*/  LDS R29, [R57+0x200] ;  /* 0x00020000391d7984 */ /* 0x000e660000000800 */
[----:B------:R-:W-:Y:S01]  /*3780*/  IMAD.X R3, RZ, RZ, RZ, P0 ;  /* 0x000000ffff037224 */ /* 0x000fe200000e06ff */
[----:B------:R-:W1:Y:S01]  /*3790*/  LDS R17, [R57+0x280] ;  /* 0x0002800039117984 */ /* 0x000e620000000800 */
[----:B--2---:R-:W-:-:S03]  /*37a0*/  LEA R2, P0, R0, UR6, 0x2 ;  /* 0x0000000600027c11 */ /* 0x004fc6000f8010ff */
[----:B------:R-:W2:Y:S01]  /*37b0*/  LDS R13, [R57+0x300] ;  /* 0x00030000390d7984 */ /* 0x000ea20000000800 */
[----:B------:R-:W-:-:S03]  /*37c0*/  LEA.HI.X R3, R0, UR7, R3, 0x2, P0 ;  /* 0x0000000700037c11 */ /* 0x000fc600080f1403 */
[----:B------:R-:W2:Y:S04]  /*37d0*/  LDS R9, [R57+0x380] ;  /* 0x0003800039097984 */ /* 0x000ea80000000800 */
        /* <DEDUP_REMOVED lines=12> */
[----:B---3--:R-:W-:Y:S04]  /*38a0*/  STG.E desc[UR8][R2.64], R21 ;  /* 0x0000001502007986 */ /* 0x008fe8000c101908 */
[----:B----4-:R-:W-:Y:S04]  /*38b0*/  STG.E desc[UR8][R2.64+0x80], R23 ;  /* 0x0000801702007986 */ /* 0x010fe8000c101908 */
[----:B-----5:R-:W-:Y:S04]  /*38c0*/  STG.E desc[UR8][R2.64+0x100], R25 ;  /* 0x0001001902007986 */ /* 0x020fe8000c101908 */
[----:B0-----:R-:W-:Y:S04]  /*38d0*/  STG.E desc[UR8][R2.64+0x180], R27 ;  /* 0x0001801b02007986 */ /* 0x001fe8000c101908 */
[----:B-1----:R-:W-:Y:S04]  /*38e0*/  STG.E desc[UR8][R2.64+0x200], R29 ;  /* 0x0002001d02007986 */ /* 0x002fe8000c101908 */
[----:B------:R-:W-:Y:S04]  /*38f0*/  STG.E desc[UR8][R2.64+0x280], R17 ;  /* 0x0002801102007986 */ /* 0x000fe8000c101908 */
[----:B--2---:R-:W-:Y:S04]  /*3900*/  STG.E desc[UR8][R2.64+0x300], R13 ;  /* 0x0003000d02007986 */ /* 0x004fe8000c101908 */
        /* <DEDUP_REMOVED lines=14> */
.L_x_300:
[----:B------:R-:W-:-:S13]  /*39f0*/  ISETP.NE.AND P0, PT, R2, RZ, PT ;  /* 0x000000ff0200720c */ /* 0x000fda0003f05270 */
[----:B------:R-:W-:Y:S05]  /*3a00*/  @!P0 EXIT ;  /* 0x000000000000894d */ /* 0x000fea0003800000 */
[----:B------:R-:W0:Y:S01]  /*3a10*/  LDC.64 R4, c[0x0][0x380] ;  /* 0x0000e000ff047b82 */ /* 0x000e220000000a00 */
[----:B------:R-:W1:Y:S07]  /*3a20*/  S2R R3, SR_TID.X ;  /* 0x0000000000037919 */ /* 0x000e6e0000002100 */
[----:B------:R-:W2:Y:S01]  /*3a30*/  LDC.64 R20, c[0x0][0x390] ;  /* 0x0000e400ff147b82 */ /* 0x000ea20000000a00 */
[----:B0-----:R-:W-:-:S05]  /*3a40*/  IMAD.WIDE.U32 R4, R7, 0x4, R4 ;  /* 0x0000000407047825 */ /* 0x001fca00078e0004 */
[----:B------:R0:W3:Y:S01]  /*3a50*/  LD.E.STRONG.SM R0, desc[UR8][R4.64] ;  /* 0x0000000804007980 */ /* 0x0000e2000c10b900 */
[C---:B-1----:R-:W-:Y:S02]  /*3a60*/  LOP3.LUT R19, R3.reuse, 0x1f, RZ, 0xc0, !PT ;  /* 0x0000001f03137812 */ /* 0x042fe400078ec0ff */
[----:B------:R-:W-:-:S05]  /*3a70*/  LOP3.LUT R6, R3, 0x3e0, RZ, 0xc0, !PT ;  /* 0x000003e003067812 */ /* 0x000fca00078ec0ff */
[----:B------:R-:W-:Y:S01]  /*3a80*/  IMAD R19, R6, 0x14, R19 ;  /* 0x0000001406137824 */ /* 0x000fe200078e0213 */
[----:B--2---:R-:W-:-:S03]  /*3a90*/  LEA R6, P0, R7, R20, 0x2 ;  /* 0x0000001407067211 */ /* 0x004fc600078010ff */
[----:B------:R-:W-:Y:S01]  /*3aa0*/  IMAD.SHL.U32 R9, R19, 0x4, RZ ;  /* 0x0000000413097824 */ /* 0x000fe200078e00ff */
[----:B------:R-:W-:Y:S01]  /*3ab0*/  LEA.HI.X R7, R7, R21, RZ, 0x2, P0 ;  /* 0x0000001507077211 */ /* 0x000fe200000f14ff */
        /* <DEDUP_REMOVED lines=204> */
[----:B------:R-:W-:Y:S01]  /*4780*/  BSSY.RECONVERGENT B0, `(.L_x_316) ;  /* 0x000010e000007945 */ /* 0x000fe20003800200 */
[----:B------:R-:W-:Y:S02]  /*4790*/  ISETP.NE.AND P6, PT, R3, RZ, PT ;  /* 0x000000ff0300720c */ /* 0x000fe40003fc5270 */
[----:B------:R-:W-:Y:S01]  /*47a0*/  ISETP.NE.AND P0, PT, R24, R25, PT ;  /* 0x000000191800720c */ /* 0x000fe20003f05270 */
[----:B------:R-:W-:Y:S01]  /*47b0*/  STS [R46+0x3fc], R43 ;  /* 0x0003fc2b2e007388 */ /* 0x000fe20000000800 */
[----:B------:R-:W-:Y:S01]  /*47c0*/  BAR.SYNC.DEFER_BLOCKING 0x0 ;  /* 0x0000000000007b1d */ /* 0x000fe20000010000 */
[----:B------:R-:W-:Y:S01]  /*47d0*/  ISETP.NE.AND P1, PT, R25, R26, PT ;  /* 0x0000001a1900720c */ /* 0x000fe20003f25270 */
[----:B------:R-:W-:Y:S01]  /*47e0*/  IMAD R25, R3, 0x14, RZ ;  /* 0x0000001403197824 */ /* 0x000fe200078e02ff */
[----:B------:R-:W-:Y:S02]  /*47f0*/  LOP3.LUT R0, R0, 0xffffbfff, RZ, 0xc0, !PT ;  /* 0xffffbfff00007812 */ /* 0x000fe400078ec0ff */
[----:B------:R-:W-:Y:S01]  /*4800*/  ISETP.NE.AND P5, PT, R27, R28, PT ;  /* 0x0000001c1b00720c */ /* 0x000fe20003fa5270 */
[C---:B------:R-:W-:Y:S01]  /*4810*/  VIADD R55, R25.reuse, 0x6 ;  /* 0x0000000619377836 */ /* 0x040fe20000000000 */
[----:B------:R-:W-:-:S02]  /*4820*/  ISETP.NE.AND P3, PT, R25, R2, PT ;  /* 0x000000021900720c */ /* 0x000fc40003f65270 */
[----:B------:R-:W-:Y:S02]  /*4830*/  @P6 LOP3.LUT R0, R0, 0x4000, RZ, 0xfc, !PT ;  /* 0x0000400000006812 */ /* 0x000fe400078efcff */
[----:B------:R-:W-:Y:S01]  /*4840*/  ISETP.NE.AND P2, PT, R26, R27, PT ;  /* 0x0000001b1a00720c */ /* 0x000fe20003f45270 */
[----:B------:R-:W-:Y:S01]  /*4850*/  VIADD R27, R25, 0x1 ;  /* 0x00000001191b7836 */ /* 0x000fe20000000000 */
[----:B------:R-:W-:-:S04]  /*4860*/  LOP3.LUT R0, R0, 0xffffdfff, RZ, 0xc0, !PT ;  /* 0xffffdfff00007812 */ /* 0x000fc800078ec0ff */
[----:B------:R-:W-:Y:S01]  /*4870*/  ISETP.EQ.OR P0, PT, R27, R2, P0 ;  /* 0x000000021b00720c */ /* 0x000fe20000702670 */
[----:B------:R-:W-:-:S05]  /*4880*/  VIADD R27, R25, 0x3 ;  /* 0x00000003191b7836 */ /* 0x000fca0000000000 */
[----:B------:R-:W-:Y:S01]  /*4890*/  ISETP.EQ.OR P2, PT, R27, R2, P2 ;  /* 0x000000021b00720c */ /* 0x000fe20001742670 */
[----:B------:R-:W0:Y:S01]  /*48a0*/  @P6 LDS R53, [R46+0x3f8] ;  /* 0x0003f8002e356984 */ /* 0x000e220000000800 */
[----:B------:R-:W-:Y:S01]  /*48b0*/  VIADD R27, R25, 0x7 ;  /* 0x00000007191b7836 */ /* 0x000fe20000000000 */
[----:B0-----:R-:W-:Y:S01]  /*48c0*/  @P6 ISETP.NE.AND P4, PT, R53, R24, PT ;  /* 0x000000183500620c */ /* 0x001fe20003f85270 */
[----:B------:R-:W-:Y:S02]  /*48d0*/  IMAD.MOV.U32 R24, RZ, RZ, 0x1 ;  /* 0x00000001ff187424 */ /* 0x000fe400078e00ff */
[----:B------:R-:W-:Y:S01]  /*48e0*/  VIADD R53, R25, 0x2 ;  /* 0x0000000219357836 */ /* 0x000fe20000000000 */
[----:B------:R-:W-:Y:S02]  /*48f0*/  @P6 SEL R24, RZ, 0x1, !P4 ;  /* 0x00000001ff186807 */ /* 0x000fe40006000000 */
[----:B------:R-:W-:Y:S02]  /*4900*/  ISETP.NE.AND P4, PT, R28, R29, PT ;  /* 0x0000001d1c00720c */ /* 0x000fe40003f85270 */
[----:B------:R-:W-:-:S02]  /*4910*/  SEL R24, R24, 0x1, P3 ;  /* 0x0000000118187807 */ /* 0x000fc40001800000 */
[----:B------:R-:W-:Y:S01]  /*4920*/  ISETP.NE.AND P3, PT, R29, R30, PT ;  /* 0x0000001e1d00720c */ /* 0x000fe20003f65270 */
[----:B------:R-:W-:Y:S01]  /*4930*/  VIADD R29, R25, 0x4 ;  /* 0x00000004191d7836 */ /* 0x000fe20000000000 */
[-C--:B------:R-:W-:Y:S01]  /*4940*/  ISETP.EQ.OR P1, PT, R53, R2.reuse, P1 ;  /* 0x000000023500720c */ /* 0x080fe20000f22670 */
[----:B------:R-:W-:Y:S01]  /*4950*/  VIADD R53, R25, 0x5 ;  /* 0x0000000519357836 */ /* 0x000fe20000000000 */
[----:B------:R-:W-:Y:S02]  /*4960*/  P2R R28, PR, RZ, 0x4 ;  /* 0x00000004ff1c7803 */ /* 0x000fe40000000000 */
[-C--:B------:R-:W-:Y:S02]  /*4970*/  ISETP.EQ.OR P6, PT, R29, R2.reuse, P5 ;  /* 0x000000021d00720c */ /* 0x080fe40002fc2670 */
[-C--:B------:R-:W-:Y:S02]  /*4980*/  ISETP.EQ.OR P5, PT, R53, R2.reuse, P4 ;  /* 0x000000023500720c */ /* 0x080fe400027a2670 */
[----:B------:R-:W-:-:S02]  /*4990*/  ISETP.EQ.OR P4, PT, R55, R2, P3 ;  /* 0x000000023700720c */ /* 0x000fc40001f82670 */
[----:B------:R-:W-:Y:S02]  /*49a0*/  ISETP.NE.AND P3, PT, R30, R31, PT ;  /* 0x0000001f1e00720c */ /* 0x000fe40003f65270 */
[----:B------:R-:W-:Y:S02]  /*49b0*/  P2R R29, PR, RZ, 0x1 ;  /* 0x00000001ff1d7803 */ /* 0x000fe40000000000 */
[----:B------:R-:W-:-:S03]  /*49c0*/  P2R R30, PR, RZ, 0x2 ;  /* 0x00000002ff1e7803 */ /* 0x000fc60000000000 */
[----:B------:R-:W-:Y:S02]  /*49d0*/  @P6 LOP3.LUT R0, R0, 0x2000, RZ, 0xfc, !PT ;  /* 0x0000200000006812 */ /* 0x000fe400078efcff */
[----:B------:R-:W-:Y:S02]  /*49e0*/  PLOP3.LUT P6, PT, P2, P0, P1, 0xfe, 0x0 ;  /* 0x000000000000781c */ /* 0x000fe400017c1f16 */
[----:B------:R-:W-:-:S04]  /*49f0*/  LOP3.LUT R0, R0, 0xffffefff, RZ, 0xc0, !PT ;  /* 0xffffefff00007812 */ /* 0x000fc800078ec0ff */
[----:B------:R-:W-:Y:S02]  /*4a00*/  @P5 LOP3.LUT R0, R0, 0x1000, RZ, 0xfc, !PT ;  /* 0x0000100000005812 */ /* 0x000fe400078efcff */
[----:B------:R-:W-:Y:S01]  /*4a10*/  ISETP.EQ.OR P5, PT, R27, R2, P3 ;  /* 0x000000021b00720c */ /* 0x000fe20001fa2670 */
[----:B------:R-:W-:Y:S01]  /*4a20*/  VIADD R27, R25, 0x8 ;  /* 0x00000008191b7836 */ /* 0x000fe20000000000 */
[----:B------:R-:W-:Y:S02]  /*4a30*/  LOP3.LUT R0, R0, 0xfffff7ff, RZ, 0xc0, !PT ;  /* 0xfffff7ff00007812 */ /* 0x000fe400078ec0ff */
[----:B------:R-:W-:Y:S02]  /*4a40*/  ISETP.NE.AND P3, PT, R31, R32, PT ;  /* 0x000000201f00720c */ /* 0x000fe40003f65270 */
[----:B------:R-:W-:Y:S02]  /*4a50*/  @P4 LOP3.LUT R0, R0, 0x800, RZ, 0xfc, !PT ;  /* 0x0000080000004812 */ /* 0x000fe400078efcff */
[----:B------:R-:W-:Y:S01]  /*4a60*/  ISETP.EQ.OR P3, PT, R27, R2, P3 ;  /* 0x000000021b00720c */ /* 0x000fe20001f62670 */
[----:B------:R-:W-:Y:S01]  /*4a70*/  VIADD R27, R25, 0x9 ;  /* 0x00000009191b7836 */ /* 0x000fe20000000000 */
[----:B------:R-:W-:-:S04]  /*4a80*/  LOP3.LUT R0, R0, 0xfffffbff, RZ, 0xc0, !PT ;  /* 0xfffffbff00007812 */ /* 0x000fc800078ec0ff */
[----:B------:R-:W-:-:S04]  /*4a90*/  @P5 LOP3.LUT R0, R0, 0x400, RZ, 0xfc, !PT ;  /* 0x0000040000005812 */ /* 0x000fc800078efcff */
[----:B------:R-:W-:-:S04]  /*4aa0*/  LOP3.LUT R0, R0, 0xfffffdff, RZ, 0xc0, !PT ;  /* 0xfffffdff00007812 */ /* 0x000fc800078ec0ff */
[----:B------:R-:W-:Y:S02]  /*4ab0*/  @P3 LOP3.LUT R0, R0, 0x200, RZ, 0xfc, !PT ;  /* 0x0000020000003812 */ /* 0x000fe400078efcff */
[----:B------:R-:W-:Y:S02]  /*4ac0*/  ISETP.NE.AND P3, PT, R32, R33, PT ;  /* 0x000000212000720c */ /* 0x000fe40003f65270 */
[----:B------:R-:W-:Y:S02]  /*4ad0*/  LOP3.LUT R0, R0, 0xfffffeff, RZ, 0xc0, !PT ;  /* 0xfffffeff00007812 */ /* 0x000fe400078ec0ff */
[----:B------:R-:W-:Y:S01]  /*4ae0*/  ISETP.EQ.OR P4, PT, R27, R2, P3 ;  /* 0x000000021b00720c */ /* 0x000fe20001f82670 */
[----:B------:R-:W-:Y:S01]  /*4af0*/  VIADD R27, R25, 0xa ;  /* 0x0000000a191b7836 */ /* 0x000fe20000000000 */
[----:B------:R-:W-:-:S11]  /*4b00*/  ISETP.NE.AND P3, PT, R33, R34, PT ;  /* 0x000000222100720c */ /* 0x000fd60003f65270 */
[----:B------:R-:W-:Y:S02]  /*4b10*/  @P4 LOP3.LUT R0, R0, 0x100, RZ, 0xfc, !PT ;  /* 0x0000010000004812 */ /* 0x000fe400078efcff */
[----:B------:R-:W-:Y:S01]  /*4b20*/  ISETP.EQ.OR P4, PT, R27, R2, P3 ;  /* 0x000000021b00720c */ /* 0x000fe20001f82670 */
[----:B------:R-:W-:Y:S01]  /*4b30*/  VIADD R27, R25, 0xb ;  /* 0x0000000b191b7836 */ /* 0x000fe20000000000 */
[----:B------:R-:W-:Y:S02]  /*4b40*/  LOP3.LUT R0, R0, 0xffffff7f, RZ, 0xc0, !PT ;  /* 0xffffff7f00007812 */ /* 0x000fe400078ec0ff */
[----:B------:R-:W-:-:S09]  /*4b50*/  ISETP.NE.AND P3, PT, R34, R35, PT ;  /* 0x000000232200720c */ /* 0x000fd20003f65270 */
        /* <DEDUP_REMOVED lines=13> */
[C---:B------:R-:W-:Y:S02]  /*4c30*/  LOP3.LUT P2, RZ, R0.reuse, 0x20, RZ, 0xc0, !PT ;  /* 0x0000002000ff7812 */ /* 0x040fe4000784c0ff */
[C---:B------:R-:W-:Y:S02]  /*4c40*/  LOP3.LUT P3, RZ, R0.reuse, 0x1000, RZ, 0xc0, !PT ;  /* 0x0000100000ff7812 */ /* 0x040fe4000786c0ff */
[----:B------:R-:W-:Y:S02]  /*4c50*/  P2R R26, PR, RZ, 0x4 ;  /* 0x00000004ff1a7803 */ /* 0x000fe40000000000 */
[----:B------:R-:W-:-:S02]  /*4c60*/  LOP3.LUT P0, RZ, R0, 0x2000, RZ, 0xc0, !PT ;  /* 0x0000200000ff7812 */ /* 0x000fc4000780c0ff */
[C---:B------:R-:W-:Y:S02]  /*4c70*/  LOP3.LUT P2, RZ, R0.reuse, 0x80, RZ, 0xc0, !PT ;  /* 0x0000008000ff7812 */ /* 0x040fe4000784c0ff */
[----:B------:R-:W-:Y:S02]  /*4c80*/  LOP3.LUT R0, R0, 0xffffffef, RZ, 0xc0, !PT ;  /* 0xffffffef00007812 */ /* 0x000fe400078ec0ff */
[----:B------:R-:W-:Y:S02]  /*4c90*/  PLOP3.LUT P6, PT, P3, P6, P0, 0xfe, 0x0 ;  /* 0x000000000000781c */ /* 0x000fe40001fcdf06 */
[----:B------:R-:W-:Y:S02]  /*4ca0*/  ISETP.NE.AND P3, PT, R37, R38, PT ;  /* 0x000000262500720c */ /* 0x000fe40003f65270 */
[----:B------:R-:W-:Y:S02]  /*4cb0*/  @P4 LOP3.LUT R0, R0, 0x10, RZ, 0xfc, !PT ;  /* 0x0000001000004812 */ /* 0x000fe400078efcff */
[----:B------:R-:W-:Y:S01]  /*4cc0*/  ISETP.EQ.OR P0, PT, R27, R2, P3 ;  /* 0x000000021b00720c */ /* 0x000fe20001f02670 */
[----:B------:R-:W-:Y:S01]  /*4cd0*/  VIADD R27, R25, 0xf ;  /* 0x0000000f191b7836 */ /* 0x000fe20000000000 */
[----:B------:R-:W-:-:S02]  /*4ce0*/  LOP3.LUT P3, RZ, R0, 0x800, RZ, 0xc0, !PT ;  /* 0x0000080000ff7812 */ /* 0x000fc4000786c0ff */
[----:B------:R-:W-:Y:S02]  /*4cf0*/  LOP3.LUT P1, RZ, R0, 0x100, RZ, 0xc0, !PT ;  /* 0x0000010000ff7812 */ /* 0x000fe4000782c0ff */
[----:B------:R-:W-:Y:S02]  /*4d00*/  PLOP3.LUT P6, PT, P5, P6, P3, 0xfe, 0x0 ;  /* 0x000000000000781c */ /* 0x000fe40002fcdf36 */
[----:B------:R-:W-:Y:S02]  /*4d10*/  ISETP.NE.AND P3, PT, R38, R39, PT ;  /* 0x000000272600720c */ /* 0x000fe40003f65270 */
[----:B------:R-:W-:Y:S02]  /*4d20*/  LOP3.LUT R0, R0, 0xfffffff7, RZ, 0xc0, !PT ;  /* 0xfffffff700007812 */ /* 0x000fe400078ec0ff */
[----:B------:R-:W-:Y:S01]  /*4d30*/  ISETP.EQ.OR P5, PT, R27, R2, P3 ;  /* 0x000000021b00720c */ /* 0x000fe20001fa2670 */
[----:B------:R-:W-:Y:S01]  /*4d40*/  VIADD R27, R25, 0x10 ;  /* 0x00000010191b7836 */ /* 0x000fe20000000000 */
[----:B------:R-:W-:-:S04]  /*4d50*/  @P0 LOP3.LUT R0, R0, 0x8, RZ, 0xfc, !PT ;  /* 0x0000000800000812 */ /* 0x000fc800078efcff */
        /* <DEDUP_REMOVED lines=8> */
[----:B------:R-:W-:Y:S02]  /*4de0*/  LOP3.LUT R0, R0, 0xfffffffd, RZ, 0xc0, !PT ;  /* 0xfffffffd00007812 */ /* 0x000fe400078ec0ff */
[----:B------:R-:W-:Y:S02]  /*4df0*/  PLOP3.LUT P6, PT, P3, P6, P2, 0xfe, 0x0 ;  /* 0x000000000000781c */ /* 0x000fe40001fcdf26 */
[----:B------:R-:W-:Y:S01]  /*4e00*/  ISETP.NE.AND P2, PT, R26, RZ, PT ;  /* 0x000000ff1a00720c */ /* 0x000fe20003f45270 */
[----:B-1----:R-:W-:Y:S01]  /*4e10*/  FADD R26, R4, R5 ;  /* 0x00000005041a7221 */ /* 0x002fe20000000000 */
[----:B------:R-:W-:Y:S02]  /*4e20*/  ISETP.NE.AND P3, PT, R40, R41, PT ;  /* 0x000000292800720c */ /* 0x000fe40003f65270 */
[----:B------:R-:W-:Y:S02]  /*4e30*/  PLOP3.LUT P6, PT, P4, P6, P2, 0xfe, 0x0 ;  /* 0x000000000000781c */ /* 0x000fe400027cdf26 */
[----:B------:R-:W-:Y:S01]  /*4e40*/  ISETP.EQ.OR P3, PT, R27, R2, P3 ;  /* 0x000000021b00720c */ /* 0x000fe20001f62670 */
[C---:B------:R-:W-:Y:S01]  /*4e50*/  VIADD R27, R25.reuse, 0x12 ;  /* 0x00000012191b7836 */ /* 0x040fe20000000000 */
[----:B------:R-:W-:Y:S01]  /*4e60*/  PLOP3.LUT P6, PT, P5, P6, P0, 0xfe, 0x0 ;  /* 0x000000000000781c */ /* 0x000fe20002fcdf06 */
[----:B------:R-:W-:Y:S01]  /*4e70*/  VIADD R25, R25, 0x13 ;  /* 0x0000001319197836 */ /* 0x000fe20000000000 */
[----:B------:R-:W-:-:S02]  /*4e80*/  @P1 LOP3.LUT R0, R0, 0x2, RZ, 0xfc, !PT ;  /* 0x0000000200001812 */ /* 0x000fc400078efcff */
[----:B------:R-:W-:Y:S02]  /*4e90*/  ISETP.NE.AND P0, PT, R29, RZ, PT ;  /* 0x000000ff1d00720c */ /* 0x000fe40003f05270 */
[----:B------:R-:W-:Y:S02]  /*4ea0*/  PLOP3.LUT P6, PT, P3, P6, P1, 0xfe, 0x0 ;  /* 0x000000000000781c */ /* 0x000fe40001fcdf16 */
[----:B------:R-:W-:Y:S02]  /*4eb0*/  P2R R29, PR, RZ, 0x8 ;  /* 0x00000008ff1d7803 */ /* 0x000fe40000000000 */
[----:B------:R-:W-:Y:S02]  /*4ec0*/  LOP3.LUT P3, RZ, R0, 0x8, RZ, 0xc0, !PT ;  /* 0x0000000800ff7812 */ /* 0x000fe4000786c0ff */
[----:B------:R-:W-:Y:S02]  /*4ed0*/  ISETP.NE.AND P4, PT, R41, R42, PT ;  /* 0x0000002a2900720c */ /* 0x000fe40003f85270 */
[----:B------:R-:W-:-:S02]  /*4ee0*/  P2R R39, PR, RZ, 0x8 ;  /* 0x00000008ff277803 */ /* 0x000fc40000000000 */
[C---:B------:R-:W-:Y:S02]  /*4ef0*/  LOP3.LUT P3, RZ, R0.reuse, 0x10, RZ, 0xc0, !PT ;  /* 0x0000001000ff7812 */ /* 0x040fe4000786c0ff */
[----:B------:R-:W-:Y:S02]  /*4f00*/  ISETP.EQ.OR P4, PT, R27, R2, P4 ;  /* 0x000000021b00720c */ /* 0x000fe40002782670 */
[----:B------:R-:W-:Y:S02]  /*4f10*/  P2R R38, PR, RZ, 0x8 ;  /* 0x00000008ff267803 */ /* 0x000fe40000000000 */
[----:B------:R-:W-:Y:S02]  /*4f20*/  LOP3.LUT P3, RZ, R0, 0x20, RZ, 0xc0, !PT ;  /* 0x0000002000ff7812 */ /* 0x000fe4000786c0ff */
[----:B------:R-:W-:Y:S02]  /*4f30*/  FSEL R27, R5, R26, P0 ;  /* 0x0000001a051b7208 */ /* 0x000fe40000000000 */
[----:B------:R-:W-:-:S02]  /*4f40*/  P2R R37, PR, RZ, 0x8 ;  /* 0x00000008ff257803 */ /* 0x000fc40000000000 */
[----:B------:R-:W-:Y:S01]  /*4f50*/  LOP3.LUT P3, RZ, R0, 0x40, RZ, 0xc0, !PT ;  /* 0x0000004000ff7812 */ /* 0x000fe2000786c0ff */
[----:B------:R-:W-:Y:S01]  /*4f60*/  FADD R27, R6, R27 ;  /* 0x0000001b061b7221 */ /* 0x000fe20000000000 */
[----:B------:R-:W-:Y:S02]  /*4f70*/  ISETP.NE.AND P1, PT, R30, RZ, PT ;  /* 0x000000ff1e00720c */ /* 0x000fe40003f25270 */
[----:B------:R-:W-:Y:S02]  /*4f80*/  P2R R36, PR, RZ, 0x8 ;  /* 0x00000008ff247803 */ /* 0x000fe40000000000 */
[----:B------:R-:W-:Y:S02]  /*4f90*/  LOP3.LUT P3, RZ, R0, 0x80, RZ, 0xc0, !PT ;  /* 0x0000008000ff7812 */ /* 0x000fe4000786c0ff */
[----:B------:R-:W-:Y:S02]  /*4fa0*/  FSEL R26, R6, R27, P1 ;  /* 0x0000001b061a7208 */ /* 0x000fe40000800000 */
[----:B------:R-:W-:-:S02]  /*4fb0*/  P2R R35, PR, RZ, 0x8 ;  /* 0x00000008ff237803 */ /* 0x000fc40000000000 */
[----:B------:R-:W-:Y:S01]  /*4fc0*/  LOP3.LUT P3, RZ, R0, 0x100, RZ, 0xc0, !PT ;  /* 0x0000010000ff7812 */ /* 0x000fe2000786c0ff */
[C---:B------:R-:W-:Y:S01]  /*4fd0*/  FADD R26, R7.reuse, R26 ;  /* 0x0000001a071a7221 */ /* 0x040fe20000000000 */
[----:B------:R-:W-:Y:S02]  /*4fe0*/  ISETP.NE.AND P2, PT, R28, RZ, PT ;  /* 0x000000ff1c00720c */ /* 0x000fe40003f45270 */
[----:B------:R-:W-:Y:S02]  /*4ff0*/  P2R R34, PR, RZ, 0x8 ;  /* 0x00000008ff227803 */ /* 0x000fe40000000000 */
[----:B------:R-:W-:Y:S02]  /*5000*/  LOP3.LUT P3, RZ, R0, 0x200, RZ, 0xc0, !PT ;  /* 0x0000020000ff7812 */ /* 0x000fe4000786c0ff */
[----:B------:R-:W-:Y:S02]  /*5010*/  FSEL R27, R7, R26, P2 ;  /* 0x0000001a071b7208 */ /* 0x000fe40001000000 */
[----:B------:R-:W-:-:S02]  /*5020*/  P2R R33, PR, RZ, 0x8 ;  /* 0x00000008ff217803 */ /* 0x000fc40000000000 */
[----:B------:R-:W-:Y:S01]  /*5030*/  LOP3.LUT P3, RZ, R0, 0x400, RZ, 0xc0, !PT ;  /* 0x0000040000ff7812 */ /* 0x000fe2000786c0ff */
[----:B--2---:R-:W-:Y:S01]  /*5040*/  FADD R27, R8, R27 ;  /* 0x0000001b081b7221 */ /* 0x004fe20000000000 */
[----:B------:R-:W-:Y:S02]  /*5050*/  ISETP.NE.AND P5, PT, R42, R43, PT ;  /* 0x0000002b2a00720c */ /* 0x000fe40003fa5270 */
[----:B------:R-:W-:Y:S02]  /*5060*/  P2R R32, PR, RZ, 0x8 ;  /* 0x00000008ff207803 */ /* 0x000fe40000000000 */
[----:B------:R-:W-:Y:S02]  /*5070*/  LOP3.LUT P3, RZ, R0, 0x800, RZ, 0xc0, !PT ;  /* 0x0000080000ff7812 */ /* 0x000fe4000786c0ff */
[----:B------:R-:W-:Y:S02]  /*5080*/  P2R R28, PR, RZ, 0x1 ;  /* 0x00000001ff1c7803 */ /* 0x000fe40000000000 */
[----:B------:R-:W-:-:S02]  /*5090*/  P2R R31, PR, RZ, 0x8 ;  /* 0x00000008ff1f7803 */ /* 0x000fc40000000000 */
[C---:B------:R-:W-:Y:S02]  /*50a0*/  LOP3.LUT P3, RZ, R0.reuse, 0x1000, RZ, 0xc0, !PT ;  /* 0x0000100000ff7812 */ /* 0x040fe4000786c0ff */
[C---:B------:R-:W-:Y:S02]  /*50b0*/  LOP3.LUT P0, RZ, R0.reuse, 0x4, RZ, 0xc0, !PT ;  /* 0x0000000400ff7812 */ /* 0x040fe4000780c0ff */
[----:B------:R-:W-:Y:S02]  /*50c0*/  P2R R30, PR, RZ, 0x8 ;  /* 0x00000008ff1e7803 */ /* 0x000fe40000000000 */
[----:B------:R-:W-:Y:S02]  /*50d0*/  LOP3.LUT P3, RZ, R0, 0x2000, RZ, 0xc0, !PT ;  /* 0x0000200000ff7812 */ /* 0x000fe4000786c0ff */
[----:B------:R-:W-:Y:S02]  /*50e0*/  ISETP.EQ.OR P5, PT, R25, R2, P5 ;  /* 0x000000021900720c */ /* 0x000fe40002fa2670 */
[----:B------:R-:W-:-:S02]  /*50f0*/  FSEL R26, R8, R27, P3 ;  /* 0x0000001b081a7208 */ /* 0x000fc40001800000 */
[----:B------:R-:W-:Y:S02]  /*5100*/  ISETP.NE.AND P3, PT, R30, RZ, PT ;  /* 0x000000ff1e00720c */ /* 0x000fe40003f65270 */
[----:B------:R-:W-:Y:S01]  /*5110*/  PLOP3.LUT P6, PT, P5, P6, P4, 0xfe, 0x0 ;  /* 0x000000000000781c */ /* 0x000fe20002fcdf46 */
[----:B------:R-:W-:-:S03]  /*5120*/  FADD R26, R9, R26 ;  /* 0x0000001a091a7221 */ /* 0x000fc60000000000 */
[----:B------:R-:W-:Y:S02]  /*5130*/  SEL R25, RZ, 0x1, !P6 ;  /* 0x00000001ff197807 */ /* 0x000fe40007000000 */
[----:B------:R-:W-:Y:S02]  /*5140*/  FSEL R27, R9, R26, P3 ;  /* 0x0000001a091b7208 */ /* 0x000fe40001800000 */
[----:B------:R-:W-:Y:S02]  /*5150*/  ISETP.NE.AND P3, PT, R31, RZ, PT ;  /* 0x000000ff1f00720c */ /* 0x000fe40003f65270 */
[----:B------:R-:W-:Y:S01]  /*5160*/  LOP3.LUT P6, RZ, R0, 0x2, RZ, 0xc0, !PT ;  /* 0x0000000200ff7812 */ /* 0x000fe200078cc0ff */
        /* <DEDUP_REMOVED lines=111> */
.L_x_317:
[----:B------:R-:W-:Y:S05]  /*5860*/  BSYNC.RECONVERGENT B0 ;  /* 0x0000000000007941 */ /* 0x000fea0003800200 */
.L_x_316:
        /* <DEDUP_REMOVED lines=75> */
.L_x_315:
[----:B------:R-:W-:Y:S01]  /*5d20*/  ISETP.NE.AND P0, PT, R3, RZ, PT ;  /* 0x000000ff0300720c */ /* 0x000fe20003f05270 */
[----:B------:R-:W-:Y:S01]  /*5d30*/  IMAD.MOV.U32 R53, RZ, RZ, RZ ;  /* 0x000000ffff357224 */ /* 0x000fe200078e00ff */
[----:B0-----:R-:W-:-:S11]  /*5d40*/  LOP3.LUT R0, R0, 0xfffffffb, RZ, 0xc0, !PT ;  /* 0xfffffffb00007812 */ /* 0x001fd600078ec0ff */
[----:B------:R-:W0:Y:S01]  /*5d50*/  @!P0 LDC.64 R56, c[0x0][0x388] ;  /* 0x0000e200ff388b82 */ /* 0x000e220000000a00 */
[----:B------:R-:W-:Y:S01]  /*5d60*/  IMAD R55, R3, 0x14, RZ ;  /* 0x0000001403377824 */ /* 0x000fe200078e02ff */
[----:B------:R-:W-:Y:S01]  /*5d70*/  ISETP.NE.AND P1, PT, R24, R25, PT ;  /* 0x000000191800720c */ /* 0x000fe20003f25270 */
[----:B-1----:R-:W-:Y:S01]  /*5d80*/  FADD R46, R4, R5 ;  /* 0x00000005042e7221 */ /* 0x002fe20000000000 */
[----:B------:R-:W-:Y:S02]  /*5d90*/  ISETP.NE.AND P2, PT, R25, R26, PT ;  /* 0x0000001a1900720c */ /* 0x000fe40003f45270 */
[----:B------:R-:W-:Y:S01]  /*5da0*/  @P0 LOP3.LUT R0, R0, 0x4, RZ, 0xfc, !PT ;  /* 0x0000000400000812 */ /* 0x000fe200078efcff */
[----:B0-----:R-:W-:-:S05]  /*5db0*/  @!P0 IMAD.WIDE.U32 R56, R60, 0x4, R56 ;  /* 0x000000043c388825 */ /* 0x001fca00078e0038 */
[----:B------:R0:W5:Y:S01]  /*5dc0*/  @!P0 LDG.E R53, desc[UR8][R56.64] ;  /* 0x0000000838358981 */ /* 0x000162000c1e1900 */
[C---:B------:R-:W-:Y:S01]  /*5dd0*/  VIADD R59, R55.reuse, 0x1 ;  /* 0x00000001373b7836 */ /* 0x040fe20000000000 */
[----:B------:R-:W-:Y:S01]  /*5de0*/  ISETP.NE.AND P0, PT, R26, R27, PT ;  /* 0x0000001b1a00720c */ /* 0x000fe20003f05270 */
[----:B------:R-:W-:Y:S01]  /*5df0*/  VIADD R25, R55, 0x2 ;  /* 0x0000000237197836 */ /* 0x000fe20000000000 */
[----:B------:R-:W-:Y:S02]  /*5e00*/  LEA R26, R3, UR4, 0x2 ;  /* 0x00000004031a7c11 */ /* 0x000fe4000f8e10ff */
[-C--:B------:R-:W-:Y:S02]  /*5e10*/  ISETP.EQ.OR P1, PT, R59, R2.reuse, P1 ;  /* 0x000000023b00720c */ /* 0x080fe40000f22670 */
[----:B------:R-:W-:Y:S01]  /*5e20*/  ISETP.EQ.OR P2, PT, R25, R2, P2 ;  /* 0x000000021900720c */ /* 0x000fe20001742670 */
[----:B------:R-:W-:Y:S01]  /*5e30*/  VIADD R25, R55, 0x3 ;  /* 0x0000000337197836 */ /* 0x000fe20000000000 */
[----:B------:R-:W-:Y:S01]  /*5e40*/  FSEL R59, R5, R46, P1 ;  /* 0x0000002e053b7208 */ /* 0x000fe20000800000 */
[----:B------:R-:W-:Y:S01]  /*5e50*/  STS [R26+0x3fc], R43 ;  /* 0x0003fc2b1a007388 */ /* 0x000fe20000000800 */
[----:B------:R-:W-:Y:S01]  /*5e60*/  LOP3.LUT R0, R0, 0xffff7fff, RZ, 0xc0, !PT ;  /* 0xffff7fff00007812 */ /* 0x000fe200078ec0ff */
[----:B------:R-:W-:Y:S02]  /*5e70*/  BAR.SYNC.DEFER_BLOCKING 0x0 ;  /* 0x0000000000007b1d */ /* 0x000fe40000010000 */
[----:B------:R-:W-:Y:S01]  /*5e80*/  FADD R59, R6, R59 ;  /* 0x0000003b063b7221 */ /* 0x000fe20000000000 */
[----:B------:R-:W-:Y:S01]  /*5e90*/  ISETP.EQ.OR P3, PT, R25, R2, P0 ;  /* 0x000000021900720c */ /* 0x000fe20000762670 */
[----:B------:R-:W-:Y:S01]  /*5ea0*/  VIADD R25, R55, 0x4 ;  /* 0x0000000437197836 */ /* 0x000fe20000000000 */
[----:B------:R-:W-:-:S02]  /*5eb0*/  ISETP.NE.AND P0, PT, R27, R28, PT ;  /* 0x0000001c1b00720c */ /* 0x000fc40003f05270 */
[----:B------:R-:W-:Y:S02]  /*5ec0*/  FSEL R46, R6, R59, P2 ;  /* 0x0000003b062e7208 */ /* 0x000fe40001000000 */
[----:B------:R-:W-:Y:S01]  /*5ed0*/  ISETP.EQ.OR P4, PT, R25, R2, P0 ;  /* 0x000000021900720c */ /* 0x000fe20000782670 */
[----:B------:R-:W-:Y:S01]  /*5ee0*/  VIADD R25, R55, 0x5 ;  /* 0x0000000537197836 */ /* 0x000fe20000000000 */
[----:B------:R-:W-:Y:S01]  /*5ef0*/  ISETP.NE.AND P0, PT, R3, RZ, PT ;  /* 0x000000ff0300720c */ /* 0x000fe20003f05270 */
[----:B------:R-:W-:-:S04]  /*5f00*/  FADD R46, R7, R46 ;  /* 0x0000002e072e7221 */ /* 0x000fc80000000000 */
[----:B------:R-:W-:Y:S02]  /*5f10*/  @P3 LOP3.LUT R0, R0, 0x8000, RZ, 0xfc, !PT ;  /* 0x0000800000003812 */ /* 0x000fe400078efcff */
[----:B------:R-:W-:Y:S02]  /*5f20*/  FSEL R27, R7, R46, P3 ;  /* 0x0000002e071b7208 */ /* 0x000fe40001800000 */
[----:B------:R-:W-:Y:S02]  /*5f30*/  ISETP.NE.AND P3, PT, R28, R29, PT ;  /* 0x0000001d1c00720c */ /* 0x000fe40003f65270 */
[----:B------:R-:W-:Y:S01]  /*5f40*/  LOP3.LUT R0, R0, 0xffffbfff, RZ, 0xc0, !PT ;  /* 0xffffbfff00007812 */ /* 0x000fe200078ec0ff */
[----:B--2---:R-:W-:Y:S01]  /*5f50*/  FADD R27, R8, R27 ;  /* 0x0000001b081b7221 */ /* 0x004fe20000000000 */
[----:B------:R-:W-:Y:S01]  /*5f60*/  ISETP.EQ.OR P3, PT, R25, R2, P3 ;  /* 0x000000021900720c */ /* 0x000fe20001f62670 */
[----:B------:R-:W-:Y:S01]  /*5f70*/  VIADD R25, R55, 0x6 ;  /* 0x0000000637197836 */ /* 0x000fe20000000000 */
[----:B------:R-:W-:-:S02]  /*5f80*/  @P4 LOP3.LUT R0, R0, 0x4000, RZ, 0xfc, !PT ;  /* 0x0000400000004812 */ /* 0x000fc400078efcff */
[----:B------:R-:W-:Y:S02]  /*5f90*/  FSEL R28, R8, R27, P4 ;  /* 0x0000001b081c7208 */ /* 0x000fe40002000000 */
[----:B------:R-:W-:Y:S02]  /*5fa0*/  LOP3.LUT R0, R0, 0xffffdfff, RZ, 0xc0, !PT ;  /* 0xffffdfff00007812 */ /* 0x000fe400078ec0ff */
[----:B------:R-:W-:Y:S01]  /*5fb0*/  ISETP.NE.AND P4, PT, R41, R42, PT ;  /* 0x0000002a2900720c */ /* 0x000fe20003f85270 */
[----:B------:R-:W-:-:S04]  /*5fc0*/  FADD R28, R9, R28 ;  /* 0x0000001c091c7221 */ /* 0x000fc80000000000 */
[----:B------:R-:W-:Y:S02]  /*5fd0*/  @P3 LOP3.LUT R0, R0, 0x2000, RZ, 0xfc, !PT ;  /* 0x0000200000003812 */ /* 0x000fe400078efcff */
[----:B------:R-:W-:Y:S02]  /*5fe0*/  FSEL R27, R9, R28, P3 ;  /* 0x0000001c091b7208 */ /* 0x000fe40001800000 */
[----:B------:R-:W-:-:S03]  /*5ff0*/  LOP3.LUT R0, R0, 0xffffefff, RZ, 0xc0, !PT ;  /* 0xffffefff00007812 */ /* 0x000fc600078ec0ff */
[----:B------:R-:W-:Y:S01]  /*6000*/  FADD R27, R10, R27 ;  /* 0x0000001b0a1b7221 */ /* 0x000fe20000000000 */
[----:B-----5:R1:W2:Y:S01]  /*6010*/  @P0 LDS R53, [R26+0x3f8] ;  /* 0x0003f8001a350984 */ /* 0x0202a20000000800 */
[----:B------:R-:W-:-:S04]  /*6020*/  ISETP.NE.AND P0, PT, R29, R30, PT ;  /* 0x0000001e1d00720c */ /* 0x000fc80003f05270 */
[-C--:B------:R-:W-:Y:S01]  /*6030*/  ISETP.EQ.OR P5, PT, R25, R2.reuse, P0 ;  /* 0x000000021900720c */ /* 0x080fe200007a2670 */
[----:B------:R-:W-:Y:S01]  /*6040*/  VIADD R25, R55, 0x7 ;  /* 0x0000000737197836 */ /* 0x000fe20000000000 */
[----:B------:R-:W-:Y:S02]  /*6050*/  ISETP.NE.AND P0, PT, R30, R31, PT ;  /* 0x0000001f1e00720c */ /* 0x000fe40003f05270 */
[----:B------:R-:W-:Y:S02]  /*6060*/  FSEL R28, R10, R27, P5 ;  /* 0x0000001b0a1c7208 */ /* 0x000fe40002800000 */
[----:B------:R-:W-:Y:S01]  /*6070*/  ISETP.EQ.OR P3, PT, R25, R2, P0 ;  /* 0x000000021900720c */ /* 0x000fe20000762670 */
[----:B------:R-:W-:Y:S01]  /*6080*/  VIADD R25, R55, 0x8 ;  /* 0x0000000837197836 */ /* 0x000fe20000000000 */
[----:B------:R-:W-:Y:S01]  /*6090*/  ISETP.NE.AND P0, PT, R31, R32, PT ;  /* 0x000000201f00720c */ /* 0x000fe20003f05270 */
[----:B------:R-:W-:Y:S01]  /*60a0*/  FADD R28, R11, R28 ;  /* 0x0000001c0b1c7221 */ /* 0x000fe20000000000 */
[----:B------:R-:W-:-:S03]  /*60b0*/  P2R R29, PR, RZ, 0x20 ;  /* 0x00000020ff1d7803 */ /* 0x000fc60000000000 */
[----:B------:R-:W-:Y:S02]  /*60c0*/  @P5 LOP3.LUT R0, R0, 0x1000, RZ, 0xfc, !PT ;  /* 0x0000100000005812 */ /* 0x000fe400078efcff */
[----:B------:R-:W-:Y:S02]  /*60d0*/  FSEL R27, R11, R28, P3 ;  /* 0x0000001c0b1b7208 */ /* 0x000fe40001800000 */
[----:B------:R-:W-:-:S03]  /*60e0*/  LOP3.LUT R0, R0, 0xfffff7ff, RZ, 0xc0, !PT ;  /* 0xfffff7ff00007812 */ /* 0x000fc600078ec0ff */
[----:B---3--:R-:W-:Y:S01]  /*60f0*/  FADD R27, R12, R27 ;  /* 0x0000001b0c1b7221 */ /* 0x008fe20000000000 */
[----:B------:R-:W-:Y:S02]  /*6100*/  @P3 LOP3.LUT R0, R0, 0x800, RZ, 0xfc, !PT ;  /* 0x0000080000003812 */ /* 0x000fe400078efcff */
[----:B------:R-:W-:Y:S01]  /*6110*/  ISETP.EQ.OR P3, PT, R25, R2, P0 ;  /* 0x000000021900720c */ /* 0x000fe20000762670 */
[----:B------:R-:W-:Y:S01]  /*6120*/  VIADD R25, R55, 0x9 ;  /* 0x0000000937197836 */ /* 0x000fe20000000000 */
[----:B------:R-:W-:Y:S02]  /*6130*/  LOP3.LUT R0, R0, 0xfffffbff, RZ, 0xc0, !PT ;  /* 0xfffffbff00007812 */ /* 0x000fe400078ec0ff */
[----:B------:R-:W-:Y:S02]  /*6140*/  ISETP.NE.AND P0, PT, R32, R33, PT ;  /* 0x000000212000720c */ /* 0x000fe40003f05270 */
[----:B-1----:R-:W-:-:S05]  /*6150*/  FSEL R26, R12, R27, P3 ;  /* 0x0000001b0c1a7208 */ /* 0x002fca0001800000 */
[----:B------:R-:W-:Y:S02]  /*6160*/  FADD R26, R13, R26 ;  /* 0x0000001a0d1a7221 */ /* 0x000fe40000000000 */
[----:B------:R-:W-:Y:S02]  /*6170*/  @P3 LOP3.LUT R0, R0, 0x400, RZ, 0xfc, !PT ;  /* 0x0000040000003812 */ /* 0x000fe400078efcff */
[----:B------:R-:W-:Y:S01]  /*6180*/  ISETP.EQ.OR P3, PT, R25, R2, P0 ;  /* 0x000000021900720c */ /* 0x000fe20000762670 */
[----:B------:R-:W-:Y:S01]  /*6190*/  VIADD R25, R55, 0xa ;  /* 0x0000000a37197836 */ /* 0x000fe20000000000 */
[----:B------:R-:W-:Y:S02]  /*61a0*/  LOP3.LUT R0, R0, 0xfffffdff, RZ, 0xc0, !PT ;  /* 0xfffffdff00007812 */ /* 0x000fe400078ec0ff */
[----:B------:R-:W-:Y:S02]  /*61b0*/  ISETP.NE.AND P0, PT, R33, R34, PT ;  /* 0x000000222100720c */ /* 0x000fe40003f05270 */
[----:B------:R-:W-:-:S05]  /*61c0*/  FSEL R27, R13, R26, P3 ;  /* 0x0000001a0d1b7208 */ /* 0x000fca0001800000 */
[----:B------:R-:W-:Y:S02]  /*61d0*/  FADD R27, R14, R27 ;  /* 0x0000001b0e1b7221 */ /* 0x000fe40000000000 */
[----:B------:R-:W-:Y:S02]  /*61e0*/  @P3 LOP3.LUT R0, R0, 0x200, RZ, 0xfc, !PT ;  /* 0x0000020000003812 */ /* 0x000fe400078efcff */
[----:B------:R-:W-:Y:S01]  /*61f0*/  ISETP.EQ.OR P3, PT, R25, R2, P0 ;  /* 0x000000021900720c */ /* 0x000fe20000762670 */
[----:B------:R-:W-:Y:S01]  /*6200*/  VIADD R25, R55, 0xb ;  /* 0x0000000b37197836 */ /* 0x000fe20000000000 */
[----:B------:R-:W-:Y:S02]  /*6210*/  LOP3.LUT R0, R0, 0xfffffeff, RZ, 0xc0, !PT ;  /* 0xfffffeff00007812 */ /* 0x000fe400078ec0ff */
[----:B------:R-:W-:Y:S02]  /*6220*/  ISETP.NE.AND P0, PT, R34, R35, PT ;  /* 0x000000232200720c */ /* 0x000fe40003f05270 */
[----:B------:R-:W-:-:S02]  /*6230*/  FSEL R26, R14, R27, P3 ;  /* 0x0000001b0e1a7208 */ /* 0x000fc40001800000 */
[----:B------:R-:W-:-:S03]  /*6240*/  P2R R34, PR, RZ, 0x2 ;  /* 0x00000002ff227803 */ /* 0x000fc60000000000 */
[----:B------:R-:W-:Y:S02]  /*6250*/  FADD R26, R15, R26 ;  /* 0x0000001a0f1a7221 */ /* 0x000fe40000000000 */
[----:B------:R-:W-:Y:S02]  /*6260*/  @P3 LOP3.LUT R0, R0, 0x100, RZ, 0xfc, !PT ;  /* 0x0000010000003812 */ /* 0x000fe400078efcff */
[----:B------:R-:W-:Y:S01]  /*6270*/  ISETP.EQ.OR P3, PT, R25, R2, P0 ;  /* 0x000000021900720c */ /* 0x000fe20000762670 */
[----:B------:R-:W-:Y:S01]  /*6280*/  VIADD R25, R55, 0xc ;  /* 0x0000000c37197836 */ /* 0x000fe20000000000 */
[----:B------:R-:W-:Y:S02]  /*6290*/  LOP3.LUT R0, R0, 0xffffff7f, RZ, 0xc0, !PT ;  /* 0xffffff7f00007812 */ /* 0x000fe400078ec0ff */
[----:B------:R-:W-:Y:S02]  /*62a0*/  ISETP.NE.AND P0, PT, R35, R36, PT ;  /* 0x000000242300720c */ /* 0x000fe40003f05270 */
[----:B------:R-:W-:-:S05]  /*62b0*/  FSEL R27, R15, R26, P3 ;  /* 0x0000001a0f1b7208 */ /* 0x000fca0001800000 */
[----:B----4-:R-:W-:Y:S02]  /*62c0*/  FADD R27, R16, R27 ;  /* 0x0000001b101b7221 */ /* 0x010fe40000000000 */
        /* <DEDUP_REMOVED lines=24> */
[----:B------:R-:W-:Y:S02]  /*6450*/  ISETP.NE.AND P0, PT, R39, R40, PT ;  /* 0x000000282700720c */ /* 0x000fe40003f05270 */
[----:B------:R-:W-:Y:S02]  /*6460*/  LOP3.LUT R0, R0, 0xfffffff7, RZ, 0xc0, !PT ;  /* 0xfffffff700007812 */ /* 0x000fe400078ec0ff */
[----:B------:R-:W-:Y:S01]  /*6470*/  ISETP.EQ.OR P6, PT, R25, R2, P0 ;  /* 0x000000021900720c */ /* 0x000fe200007c2670 */
[----:B------:R-:W-:Y:S01]  /*6480*/  VIADD R25, R55, 0x11 ;  /* 0x0000001137197836 */ /* 0x000fe20000000000 */
[----:B------:R-:W-:-:S02]  /*6490*/  FSEL R27, R19, R26, P3 ;  /* 0x0000001a131b7208 */ /* 0x000fc40001800000 */
[----:B------:R-:W-:Y:S02]  /*64a0*/  P2R R38, PR, RZ, 0x40 ;  /* 0x00000040ff267803 */ /* 0x000fe40000000000 */
[----:B--2---:R-:W-:Y:S01]  /*64b0*/  ISETP.NE.AND P0, PT, R53, R24, PT ;  /* 0x000000183500720c */ /* 0x004fe20003f05270 */
[----:B------:R-:W-:Y:S01]  /*64c0*/  FADD R27, R20, R27 ;  /* 0x0000001b141b7221 */ /* 0x000fe20000000000 */
[----:B------:R-:W-:Y:S02]  /*64d0*/  @P3 LOP3.LUT R0, R0, 0x8, RZ, 0xfc, !PT ;  /* 0x0000000800003812 */ /* 0x000fe400078efcff */
[----:B------:R-:W-:Y:S02]  /*64e0*/  ISETP.NE.AND P3, PT, R40, R41, PT ;  /* 0x000000292800720c */ /* 0x000fe40003f65270 */
[C---:B------:R-:W-:Y:S02]  /*64f0*/  LOP3.LUT P5, RZ, R0.reuse, 0x4000, RZ, 0xc0, !PT ;  /* 0x0000400000ff7812 */ /* 0x040fe400078ac0ff */
[----:B------:R-:W-:-:S02]  /*6500*/  LOP3.LUT R0, R0, 0xfffffffd, RZ, 0xc0, !PT ;  /* 0xfffffffd00007812 */ /* 0x000fc400078ec0ff */
[----:B------:R-:W-:Y:S02]  /*6510*/  FSEL R26, R20, R27, P6 ;  /* 0x0000001b141a7208 */ /* 0x000fe40003000000 */
[----:B------:R-:W-:Y:S02]  /*6520*/  @P6 LOP3.LUT R0, R0, 0x2, RZ, 0xfc, !PT ;  /* 0x0000000200006812 */ /* 0x000fe400078efcff */
[-C--:B------:R-:W-:Y:S01]  /*6530*/  ISETP.EQ.OR P0, PT, R55, R2.reuse, P0 ;  /* 0x000000023700720c */ /* 0x080fe20000702670 */
[----:B------:R-:W-:Y:S01]  /*6540*/  FADD R26, R21, R26 ;  /* 0x0000001a151a7221 */ /* 0x000fe20000000000 */
[C---:B------:R-:W-:Y:S02]  /*6550*/  LOP3.LUT P6, RZ, R0.reuse, 0x10, RZ, 0xc0, !PT ;  /* 0x0000001000ff7812 */ /* 0x040fe400078cc0ff */
[----:B------:R-:W-:Y:S01]  /*6560*/  ISETP.EQ.OR P3, PT, R25, R2, P3 ;  /* 0x000000021900720c */ /* 0x000fe20001f62670 */
[C---:B------:R-:W-:Y:S01]  /*6570*/  VIADD R25, R55.reuse, 0x12 ;  /* 0x0000001237197836 */ /* 0x040fe20000000000 */
[----:B------:R-:W-:Y:S01]  /*6580*/  P2R R36, PR, RZ, 0x40 ;  /* 0x00000040ff247803 */ /* 0x000fe20000000000 */
[----:B------:R-:W-:Y:S01]  /*6590*/  VIADD R55, R55, 0x13 ;  /* 0x0000001337377836 */ /* 0x000fe20000000000 */
[----:B------:R-:W-:-:S02]  /*65a0*/  LOP3.LUT P6, RZ, R0, 0x40, RZ, 0xc0, !PT ;  /* 0x0000004000ff7812 */ /* 0x000fc400078cc0ff */
[----:B------:R-:W-:Y:S02]  /*65b0*/  FSEL R27, R21, R26, P3 ;  /* 0x0000001a151b7208 */ /* 0x000fe40001800000 */
[----:B------:R-:W-:Y:S02]  /*65c0*/  P2R R33, PR, RZ, 0x40 ;  /* 0x00000040ff217803 */ /* 0x000fe40000000000 */
[----:B------:R-:W-:Y:S01]  /*65d0*/  LOP3.LUT P6, RZ, R0, 0x100, RZ, 0xc0, !PT ;  /* 0x0000010000ff7812 */ /* 0x000fe200078cc0ff */
[----:B------:R-:W-:Y:S01]  /*65e0*/  FADD R27, R22, R27 ;  /* 0x0000001b161b7221 */ /* 0x000fe20000000000 */
[----:B------:R-:W-:Y:S02]  /*65f0*/  P2R R37, PR, RZ, 0x8 ;  /* 0x00000008ff257803 */ /* 0x000fe40000000000 */
[----:B------:R-:W-:Y:S02]  /*6600*/  P2R R31, PR, RZ, 0x40 ;  /* 0x00000040ff1f7803 */ /* 0x000fe40000000000 */
[----:B------:R-:W-:-:S02]  /*6610*/  LOP3.LUT P6, RZ, R0, 0x400, RZ, 0xc0, !PT ;  /* 0x0000040000ff7812 */ /* 0x000fc400078cc0ff */
[C---:B------:R-:W-:Y:S02]  /*6620*/  LOP3.LUT P3, RZ, R0.reuse, 0x20, RZ, 0xc0, !PT ;  /* 0x0000002000ff7812 */ /* 0x040fe4000786c0ff */
[----:B------:R-:W-:Y:S02]  /*6630*/  P2R R30, PR, RZ, 0x40 ;  /* 0x00000040ff1e7803 */ /* 0x000fe40000000000 */
[C---:B------:R-:W-:Y:S02]  /*6640*/  LOP3.LUT P6, RZ, R0.reuse, 0x2000, RZ, 0xc0, !PT ;  /* 0x0000200000ff7812 */ /* 0x040fe400078cc0ff */
[----:B------:R-:W-:Y:S02]  /*6650*/  P2R R35, PR, RZ, 0x8 ;  /* 0x00000008ff237803 */ /* 0x000fe40000000000 */
[----:B------:R-:W-:Y:S02]  /*6660*/  P2R R28, PR, RZ, 0x40 ;  /* 0x00000040ff1c7803 */ /* 0x000fe40000000000 */
[----:B------:R-:W-:-:S02]  /*6670*/  LOP3.LUT P6, RZ, R0, 0x8000, RZ, 0xc0, !PT ;  /* 0x0000800000ff7812 */ /* 0x000fc400078cc0ff */
[----:B------:R-:W-:Y:S02]  /*6680*/  LOP3.LUT R0, R0, 0xfffeffff, RZ, 0xc0, !PT ;  /* 0xfffeffff00007812 */ /* 0x000fe400078ec0ff */
[----:B------:R-:W-:Y:S02]  /*6690*/  ISETP.EQ.OR P4, PT, R25, R2, P4 ;  /* 0x000000021900720c */ /* 0x000fe40002782670 */
[----:B------:R-:W-:Y:S02]  /*66a0*/  @P0 LOP3.LUT R0, R0, 0x10000, RZ, 0xfc, !PT ;  /* 0x0001000000000812 */ /* 0x000fe400078efcff */
[----:B------:R-:W-:Y:S02]  /*66b0*/  PLOP3.LUT P0, PT, P2, P1, P0, 0xfe, 0x0 ;  /* 0x000000000000781c */ /* 0x000fe40001703f06 */
[----:B------:R-:W-:Y:S02]  /*66c0*/  LOP3.LUT P3, RZ, R0, 0x80, RZ, 0xc0, !PT ;  /* 0x0000008000ff7812 */ /* 0x000fe4000786c0ff */
[----:B------:R-:W-:-:S02]  /*66d0*/  PLOP3.LUT P0, PT, P5, P6, P0, 0xfe, 0x0 ;  /* 0x000000000000781c */ /* 0x000fc40002f0df06 */
[----:B------:R-:W-:Y:S02]  /*66e0*/  ISETP.NE.AND P6, PT, R28, RZ, PT ;  /* 0x000000ff1c00720c */ /* 0x000fe40003fc5270 */
[----:B------:R-:W-:Y:S02]  /*66f0*/  ISETP.NE.AND P5, PT, R29, RZ, PT ;  /* 0x000000ff1d00720c */ /* 0x000fe40003fa5270 */
[----:B------:R-:W-:Y:S02]  /*6700*/  P2R R32, PR, RZ, 0x8 ;  /* 0x00000008ff207803 */ /* 0x000fe40000000000 */
[----:B------:R-:W-:Y:S02]  /*6710*/  LOP3.LUT P3, RZ, R0, 0x200, RZ, 0xc0, !PT ;  /* 0x0000020000ff7812 */ /* 0x000fe4000786c0ff */
[----:B------:R-:W-:Y:S02]  /*6720*/  FSEL R24, R22, R27, P4 ;  /* 0x0000001b16187208 */ /* 0x000fe40002000000 */
[----:B------:R-:W-:-:S02]  /*6730*/  PLOP3.LUT P0, PT, P5, P6, P0, 0xfe, 0x0 ;  /* 0x000000000000781c */ /* 0x000fc40002f0df06 */
[----:B------:R-:W-:Y:S01]  /*6740*/  ISETP.NE.AND P5, PT, R42, R43, PT ;  /* 0x0000002b2a00720c */ /* 0x000fe20003fa5270 */
[----:B------:R-:W-:Y:S01]  /*6750*/  FADD R24, R23, R24 ;  /* 0x0000001817187221 */ /* 0x000fe20000000000 */
[----:B------:R-:W-:Y:S02]  /*6760*/  P2R R26, PR, RZ, 0x8 ;  /* 0x00000008ff1a7803 */ /* 0x000fe40000000000 */
[----:B------:R-:W-:Y:S02]  /*6770*/  LOP3.LUT P3, RZ, R0, 0x800, RZ, 0xc0, !PT ;  /* 0x0000080000ff7812 */ /* 0x000fe4000786c0ff */
[----:B------:R-:W-:Y:S02]  /*6780*/  ISETP.NE.AND P6, PT, R30, RZ, PT ;  /* 0x000000ff1e00720c */ /* 0x000fe40003fc5270 */
[----:B------:R-:W-:Y:S02]  /*6790*/  ISETP.EQ.OR P5, PT, R55, R2, P5 ;  /* 0x000000023700720c */ /* 0x000fe40002fa2670 */
[----:B------:R-:W-:-:S02]  /*67a0*/  PLOP3.LUT P0, PT, P6, P3, P0, 0xfe, 0x0 ;  /* 0x000000000000781c */ /* 0x000fc40003707f06 */
[----:B------:R-:W-:Y:S02]  /*67b0*/  ISETP.NE.AND P3, PT, R26, RZ, PT ;  /* 0x000000ff1a00720c */ /* 0x000fe40003f65270 */
[----:B------:R-:W-:Y:S02]  /*67c0*/  ISETP.NE.AND P6, PT, R31, RZ, PT ;  /* 0x000000ff1f00720c */ /* 0x000fe40003fc5270 */
[----:B------:R-:W-:Y:S02]  /*67d0*/  FSEL R30, R23, R24, P5 ;  /* 0x00000018171e7208 */ /* 0x000fe40002800000 */
[----:B------:R-:W-:Y:S02]  /*67e0*/  PLOP3.LUT P0, PT, P6, P3, P0, 0xfe, 0x0 ;  /* 0x000000000000781c */ /* 0x000fe40003707f06 */
[----:B------:R-:W-:Y:S01]  /*67f0*/  ISETP.NE.AND P3, PT, R32, RZ, PT ;  /* 0x000000ff2000720c */ /* 0x000fe20003f65270 */
[----:B------:R-:W1:Y:S01]  /*6800*/  SHFL.UP PT, R25, R30, 0x1, RZ ;  /* 0x042000001e197989 */ /* 0x000e6200000e00ff */
[----:B------:R-:W-:-:S02]  /*6810*/  ISETP.NE.AND P6, PT, R33, RZ, PT ;  /* 0x000000ff2100720c */ /* 0x000fc40003fc5270 */
[----:B------:R-:W-:Y:S02]  /*6820*/  LOP3.LUT P1, RZ, R0, 0x8, RZ, 0xc0, !PT ;  /* 0x0000000800ff7812 */ /* 0x000fe4000782c0ff */
        /* <DEDUP_REMOVED lines=54> */
[C---:B--2---:R-:W-:Y:S02]  /*6b90*/  ISETP.NE.AND P0, PT, R26.reuse, RZ, PT ;  /* 0x000000ff1a00720c */ /* 0x044fe40003f05270 */
[----:B------:R-:W-:Y:S02]  /*6ba0*/  LOP3.LUT R37, R26, R24, RZ, 0xfc, !PT ;  /* 0x000000181a257212 */ /* 0x000fe400078efcff */
[----:B---3--:R-:W-:-:S09]  /*6bb0*/  LOP3.LUT R33, R28, R26, R24, 0xfe, !PT ;  /* 0x0000001a1c217212 */ /* 0x008fd200078efe18 */
[----:B------:R-:W-:Y:S01]  /*6bc0*/  @!P0 FADD R27, R25, R27 ;  /* 0x0000001b191b8221 */ /* 0x000fe20000000000 */
[----:B------:R-:W-:-:S13]  /*6bd0*/  ISETP.NE.AND P0, PT, R28, RZ, PT ;  /* 0x000000ff1c00720c */ /* 0x000fda0003f05270 */
[----:B------:R-:W-:Y:S01]  /*6be0*/  @!P0 FADD R29, R27, R29 ;  /* 0x0000001d1b1d8221 */ /* 0x000fe20000000000 */
[----:B------:R-:W-:-:S04]  /*6bf0*/  ISETP.NE.AND P0, PT, R51, 0x2, PT ;  /* 0x000000023300780c */ /* 0x000fc80003f05270 */
[----:B------:R-:W-:Y:S02]  /*6c00*/  FSEL R36, R27, R25, !P0 ;  /* 0x000000191b247208 */ /* 0x000fe40004000000 */
        /* <DEDUP_REMOVED lines=10> */
[----:B------:R-:W-:Y:S02]  /*6cb0*/  FSEL R36, R31, R36, !P0 ;  /* 0x000000241f247208 */ /* 0x000fe40004000000 */
[C---:B-1----:R-:W-:Y:S02]  /*6cc0*/  ISETP.NE.AND P0, PT, R24.reuse, RZ, PT ;  /* 0x000000ff1800720c */ /* 0x042fe40003f05270 */
[----:B------:R-:W-:Y:S02]  /*6cd0*/  LOP3.LUT R29, R24, R30, R33, 0xfe, !PT ;  /* 0x0000001e181d7212 */ /* 0x000fe400078efe21 */
[----:B------:R-:W1:Y:S02]  /*6ce0*/  SHFL.UP PT, R33, R35, 0x1, RZ ;  /* 0x0420000023217989 */ /* 0x000e6400000e00ff */
[----:B------:R-:W-:-:S07]  /*6cf0*/  LOP3.LUT R24, R26, R29, RZ, 0xfc, !PT ;  /* 0x0000001d1a187212 */ /* 0x000fce00078efcff */
[----:B------:R-:W-:Y:S01]  /*6d00*/  @!P0 FADD R25, R31, R25 ;  /* 0x000000191f198221 */ /* 0x000fe20000000000 */
[----:B------:R-:W-:Y:S01]  /*6d10*/  PLOP3.LUT P0, PT, PT, PT, PT, 0x80, 0x8 ;  /* 0x000000000008781c */ /* 0x000fe20003f0f070 */
[----:B------:R-:W2:Y:S01]  /*6d20*/  LDS.64 R30, [UR4+0x30] ;  /* 0x00003004ff1e7984 */ /* 0x000ea20008000a00 */
[----:B------:R-:W-:Y:S02]  /*6d30*/  @P1 PLOP3.LUT P0, PT, P6, PT, PT, 0x80, 0x8 ;  /* 0x000000000008181c */ /* 0x000fe4000370f070 */
[----:B------:R-:W-:Y:S02]  /*6d40*/  ISETP.NE.AND P6, PT, R26, RZ, PT ;  /* 0x000000ff1a00720c */ /* 0x000fe40003fc5270 */
[----:B------:R-:W-:-:S11]  /*6d50*/  ISETP.NE.AND P1, PT, R34, RZ, PT ;  /* 0x000000ff2200720c */ /* 0x000fd60003f25270 */
[----:B------:R-:W-:Y:S01]  /*6d60*/  @!P6 FADD R27, R27, R25 ;  /* 0x000000191b1be221 */ /* 0x000fe20000000000 */
[----:B------:R-:W-:-:S04]  /*6d70*/  ISETP.NE.AND P6, PT, R51, 0x5, PT ;  /* 0x000000053300780c */ /* 0x000fc80003fc5270 */
[----:B------:R-:W-:Y:S02]  /*6d80*/  FSEL R36, R25, R36, !P6 ;  /* 0x0000002419247208 */ /* 0x000fe40007000000 */
[----:B------:R-:W-:Y:S02]  /*6d90*/  SEL R37, R29, R37, !P6 ;  /* 0x000000251d257207 */ /* 0x000fe40007000000 */
        /* <DEDUP_REMOVED lines=32> */
.L_x_321:
        /* <DEDUP_REMOVED lines=29> */
.L_x_366:
        /* <DEDUP_REMOVED lines=61> */
.L_x_380:
[----:B------:R-:W-:Y:S05]  /*7540*/  @!P0 BRA `(.L_x_323) ;  /* 0x00000004007c8947 */ /* 0x000fea0003800000 */
[----:B------:R-:W-:Y:S02]  /*7550*/  IMAD.MOV.U32 R37, RZ, RZ, R41 ;  /* 0x000000ffff257224 */ /* 0x000fe400078e0029 */
[----:B------:R-:W-:-:S07]  /*7560*/  IMAD.MOV.U32 R40, RZ, RZ, 0x3a0 ;  /* 0x000003a0ff287424 */ /* 0x000fce00078e00ff */
.L_x_327:
[----:B------:R-:W-:Y:S01]  /*7570*/  SHF.R.U32.HI R40, RZ, 0x1, R40 ;  /* 0x00000001ff287819 */ /* 0x000fe20000011628 */
[----:B------:R-:W-:Y:S02]  /*7580*/  IMAD.MOV.U32 R41, RZ, RZ, R42 ;  /* 0x000000ffff297224 */ /* 0x000fe400078e002a */
[----:B------:R-:W-:-:S04]  /*7590*/  IMAD.WIDE R42, R37, 0x10, R38 ;  /* 0x00000010252a7825 */ /* 0x000fc800078e0226 */
[----:B------:R-:W-:-:S07]  /*75a0*/  IMAD.MOV.U32 R46, RZ, RZ, R40 ;  /* 0x000000ffff2e7224 */ /* 0x000fce00078e0028 */
.L_x_325:
        /* <DEDUP_REMOVED lines=29> */
.L_x_383:
        /* <DEDUP_REMOVED lines=59> */
.L_x_397:
[----:B------:R-:W-:Y:S05]  /*7b30*/  @P0 BRA `(.L_x_327) ;  /* 0xfffffff8008c0947 */ /* 0x000fea000383ffff */
.L_x_323:
        /* <DEDUP_REMOVED lines=17> */
.L_x_329:
[----:B------:R-:W-:Y:S05]  /*7c50*/  BSYNC.RECONVERGENT B0 ;  /* 0x0000000000007941 */ /* 0x000fea0003800200 */
.L_x_328:
        /* <DEDUP_REMOVED lines=8> */
.L_x_319:
        /* <DEDUP_REMOVED lines=67> */
.L_x_318:
[----:B------:R-:W0:Y:S01]  /*8110*/  S2R R0, SR_LANEID ;  /* 0x0000000000007919 */ /* 0x000e220000000000 */
[----:B------:R-:W-:Y:S01]  /*8120*/  BAR.SYNC.DEFER_BLOCKING 0x0 ;  /* 0x0000000000007b1d */ /* 0x000fe20000010000 */
[----:B------:R-:W-:-:S05]  /*8130*/  ISETP.NE.AND P0, PT, R3, RZ, PT ;  /* 0x000000ff0300720c */ /* 0x000fca0003f05270 */
[----:B------:R-:W1:Y:S01]  /*8140*/  LDCU.64 UR6, c[0x0][0x398] ;  /* 0x00007300ff0677ac */ /* 0x000e620008000a00 */
[----:B------:R-:W2:Y:S01]  /*8150*/  S2R R22, SR_TID.X ;  /* 0x0000000000167919 */ /* 0x000ea20000002100 */
[----:B------:R-:W3:Y:S01]  /*8160*/  S2R R20, SR_TID.X ;  /* 0x0000000000147919 */ /* 0x000ee20000002100 */
[----:B------:R-:W4:Y:S01]  /*8170*/  S2R R3, SR_CTAID.X ;  /* 0x0000000000037919 */ /* 0x000f220000002500 */
[----:B0-----:R-:W-:-:S05]  /*8180*/  IMAD R0, R0, 0x4c, R49 ;  /* 0x0000004c00007824 */ /* 0x001fca00078e0231 */
[----:B------:R0:W-:Y:S04]  /*8190*/  STS.128 [R0], R4 ;  /* 0x0000000400007388 */ /* 0x0001e80000000c00 */
[----:B------:R-:W-:Y:S01]  /*81a0*/  STS.128 [R0+0x10], R8 ;  /* 0x0000100800007388 */ /* 0x000fe20000000c00 */
[----:B--2---:R-:W-:-:S03]  /*81b0*/  LOP3.LUT R51, R22, 0x3e0, RZ, 0xc0, !PT ;  /* 0x000003e016337812 */ /* 0x004fc600078ec0ff */
[----:B------:R-:W-:Y:S04]  /*81c0*/  STS.128 [R0+0x20], R12 ;  /* 0x0000200c00007388 */ /* 0x000fe80000000c00 */
[----:B------:R-:W-:Y:S04]  /*81d0*/  STS.128 [R0+0x30], R16 ;  /* 0x0000301000007388 */ /* 0x000fe80000000c00 */
[----:B------:R-:W-:Y:S01]  /*81e0*/  STS.128 [R0+0x40], R24 ;  /* 0x0000401800007388 */ /* 0x000fe20000000c00 */
[----:B------:R-:W-:-:S03]  /*81f0*/  NOP ;  /* 0x0000000000007918 */ /* 0x000fc60000000000 */
[----:B------:R-:W-:Y:S01]  /*8200*/  LDS R21, [R49] ;  /* 0x0000000031157984 */ /* 0x000fe20000000800 */
[----:B0-----:R-:W-:Y:S02]  /*8210*/  LOP3.LUT R4, R22, 0x1f, RZ, 0xc0, !PT ;  /* 0x0000001f16047812 */ /* 0x001fe400078ec0ff */
[----:B---3--:R-:W-:Y:S01]  /*8220*/  LOP3.LUT R6, R20, 0x3e0, RZ, 0xc0, !PT ;  /* 0x000003e014067812 */ /* 0x008fe200078ec0ff */
[----:B------:R-:W-:Y:S02]  /*8230*/  LDS R23, [R49+0x80] ;  /* 0x0000800031177984 */ /* 0x000fe40000000800 */
[----:B------:R-:W-:Y:S02]  /*8240*/  IMAD R55, R51, 0x14, R4 ;  /* 0x0000001433377824 */ /* 0x000fe400078e0204 */
[----:B------:R-:W-:Y:S01]  /*8250*/  LDS R5, [R49+0x100] ;  /* 0x0001000031057984 */ /* 0x000fe20000000800 */
[----:B----4-:R-:W-:Y:S02]  /*8260*/  IMAD R4, R3, 0x1180, RZ ;  /* 0x0000118003047824 */ /* 0x010fe400078e02ff */
[C---:B------:R-:W-:Y:S01]  /*8270*/  VIADD R51, R55.reuse, 0x60 ;  /* 0x0000006037337836 */ /* 0x040fe20000000000 */
[----:B------:R-:W-:Y:S01]  /*8280*/  LDS R7, [R49+0x180] ;  /* 0x0001800031077984 */ /* 0x000fe20000000800 */
[----:B------:R-:W-:-:S03]  /*8290*/  VIADD R57, R55, 0x80 ;  /* 0x0000008037397836 */ /* 0x000fc60000000000 */
        /* <DEDUP_REMOVED lines=18> */
[----:B0-----:R-:W-:-:S02]  /*83c0*/  LOP3.LUT R49, R20, 0x1f, RZ, 0xc0, !PT ;  /* 0x0000001f14317812 */ /* 0x001fc400078ec0ff */
[----:B------:R-:W-:-:S03]  /*83d0*/  IADD3 R3, P0, PT, R4, R55, RZ ;  /* 0x0000003704037210 */ /* 0x000fc60007f1e0ff */
[----:B------:R-:W-:Y:S02]  /*83e0*/  IMAD R6, R6, 0x14, R49 ;  /* 0x0000001406067824 */ /* 0x000fe400078e0231 */
[----:B------:R-:W-:Y:S02]  /*83f0*/  VIADD R49, R55, 0x20 ;  /* 0x0000002037317836 */ /* 0x000fe40000000000 */
[----:B------:R-:W-:Y:S01]  /*8400*/  IMAD.X R4, RZ, RZ, RZ, P0 ;  /* 0x000000ffff047224 */ /* 0x000fe200000e06ff */
[----:B-1----:R-:W-:Y:S01]  /*8410*/  LEA R2, P0, R3, UR6, 0x2 ;  /* 0x0000000603027c11 */ /* 0x002fe2000f8010ff */
[----:B------:R-:W-:-:S03]  /*8420*/  VIADD R53, R6, 0xc0 ;  /* 0x000000c006357836 */ /* 0x000fc60000000000 */
[----:B------:R-:W-:Y:S01]  /*8430*/  LEA.HI.X R3, R3, UR7, R4, 0x2, P0 ;  /* 0x0000000703037c11 */ /* 0x000fe200080f1404 */
[----:B------:R-:W0:Y:S02]  /*8440*/  LDS R0, [UR4+0x4600] ;  /* 0x00460004ff007984 */ /* 0x000e240008000800 */
[-C--:B0-----:R-:W-:Y:S02]  /*8450*/  ISETP.GE.AND P5, PT, R55, R0.reuse, PT ;  /* 0x000000003700720c */ /* 0x081fe40003fa6270 */
[-C--:B------:R-:W-:Y:S01]  /*8460*/  ISETP.GE.AND P4, PT, R49, R0.reuse, PT ;  /* 0x000000003100720c */ /* 0x080fe20003f86270 */
[C---:B------:R-:W-:Y:S01]  /*8470*/  VIADD R49, R6.reuse, 0x40 ;  /* 0x0000004006317836 */ /* 0x040fe20000000000 */
[-C--:B------:R-:W-:Y:S01]  /*8480*/  ISETP.GE.AND P3, PT, R51, R0.reuse, PT ;  /* 0x000000003300720c */ /* 0x080fe20003f66270 */
[C---:B------:R-:W-:Y:S01]  /*8490*/  VIADD R51, R6.reuse, 0xa0 ;  /* 0x000000a006337836 */ /* 0x040fe20000000000 */
[-C--:B------:R-:W-:Y:S02]  /*84a0*/  ISETP.GE.AND P2, PT, R57, R0.reuse, PT ;  /* 0x000000003900720c */ /* 0x080fe40003f46270 */
[-C--:B------:R-:W-:Y:S01]  /*84b0*/  ISETP.GE.AND P1, PT, R49, R0.reuse, PT ;  /* 0x000000003100720c */ /* 0x080fe20003f26270 */
[----:B------:R-:W-:Y:S01]  /*84c0*/  VIADD R49, R55, 0xe0 ;  /* 0x000000e037317836 */ /* 0x000fe20000000000 */
[-C--:B------:R-:W-:Y:S01]  /*84d0*/  ISETP.GE.AND P0, PT, R51, R0.reuse, PT ;  /* 0x000000003300720c */ /* 0x080fe20003f06270 */
[----:B------:R-:W-:Y:S01]  /*84e0*/  VIADD R51, R55, 0x100 ;  /* 0x0000010037337836 */ /* 0x000fe20000000000 */
[-C--:B------:R-:W-:Y:S01]  /*84f0*/  ISETP.GE.AND P6, PT, R53, R0.reuse, PT ;  /* 0x000000003500720c */ /* 0x080fe20003fc6270 */
        /* <DEDUP_REMOVED lines=8> */
[----:B------:R-:W-:Y:S02]  /*8580*/  VIADD R49, R6, 0x160 ;  /* 0x0000016006317836 */ /* 0x000fe40000000000 */
[----:B0-----:R-:W-:Y:S01]  /*8590*/  VIADD R21, R55, 0x180 ;  /* 0x0000018037157836 */ /* 0x001fe20000000000 */
[----:B------:R-:W-:Y:S01]  /*85a0*/  @!P2 STG.E desc[UR8][R2.64+0x200], R9 ;  /* 0x000200090200a986 */ /* 0x000fe2000c101908 */
[----:B------:R-:W-:Y:S01]  /*85b0*/  ISETP.GE.AND P2, PT, R51, R0, PT ;  /* 0x000000003300720c */ /* 0x000fe20003f46270 */
[----:B-1----:R-:W-:-:S02]  /*85c0*/  VIADD R23, R55, 0x1a0 ;  /* 0x000001a037177836 */ /* 0x002fc40000000000 */
[----:B------:R0:W-:Y:S01]  /*85d0*/  @!P1 STG.E desc[UR8][R2.64+0x100], R5 ;  /* 0x0001000502009986 */ /* 0x0001e2000c101908 */
[-C--:B------:R-:W-:Y:S01]  /*85e0*/  ISETP.GE.AND P1, PT, R49, R0.reuse, PT ;  /* 0x000000003100720c */ /* 0x080fe20003f26270 */
[----:B--2---:R-:W-:Y:S02]  /*85f0*/  VIADD R7, R55, 0x1c0 ;  /* 0x000001c037077836 */ /* 0x004fe40000000000 */
[----:B------:R1:W-:Y:S01]  /*8600*/  @!P0 STG.E desc[UR8][R2.64+0x280], R11 ;  /* 0x0002800b02008986 */ /* 0x0003e2000c101908 */
[-C--:B------:R-:W-:Y:S01]  /*8610*/  ISETP.GE.AND P0, PT, R21, R0.reuse, PT ;  /* 0x000000001500720c */ /* 0x080fe20003f06270 */
[----:B------:R-:W-:Y:S02]  /*8620*/  VIADD R55, R55, 0x1e0 ;  /* 0x000001e037377836 */ /* 0x000fe40000000000 */
[----:B------:R1:W-:Y:S01]  /*8630*/  @!P5 STG.E desc[UR8][R2.64+0x380], R15 ;  /* 0x0003800f0200d986 */ /* 0x0003e2000c101908 */
[----:B------:R-:W-:Y:S01]  /*8640*/  ISETP.GE.AND P5, PT, R7, R0, PT ;  /* 0x000000000700720c */ /* 0x000fe20003fa6270 */
[----:B------:R-:W-:-:S02]  /*8650*/  VIADD R7, R6, 0x240 ;  /* 0x0000024006077836 */ /* 0x000fc40000000000 */
[----:B0-----:R-:W-:Y:S01]  /*8660*/  VIADD R5, R6, 0x220 ;  /* 0x0000022006057836 */ /* 0x001fe20000000000 */
        /* <DEDUP_REMOVED lines=21> */
.L_x_305:
[----:B------:R-:W-:Y:S01]  /*87c0*/  BSSY B1, `(.L_x_330) ;  /* 0x0000006000017945 */ /* 0x000fe20003800000 */
[----:B------:R-:W-:Y:S01]  /*87d0*/  PLOP3.LUT P0, PT, P0, PT, PT, 0x8, 0x80 ;  /* 0x000000000080781c */ /* 0x000fe2000070e170 */
[----:B------:R-:W-:-:S12]  /*87e0*/  IMAD.MOV.U32 R61, RZ, RZ, -0x1 ;  /* 0xffffffffff3d7424 */ /* 0x000fd800078e00ff */
[----:B------:R-:W-:Y:S05]  /*87f0*/  WARPSYNC.COLLECTIVE R61, `(.L_x_331) ;  /* 0x000000003d087348 */ /* 0x000fea0003c00000 */
[----:B------:R-:W-:Y:S01]  /*8800*/  VOTE.ANY P0, P0 ;  /* 0x0000000000ff7806 */ /* 0x000fe20000000100 */
[----:B------:R-:W-:-:S12]  /*8810*/  ENDCOLLECTIVE ;  /* 0x000000000000791b */ /* 0x000fd80003800000 */
.L_x_331:
[----:B------:R-:W-:Y:S05]  /*8820*/  BSYNC B1 ;  /* 0x0000000000017941 */ /* 0x000fea0003800000 */
.L_x_330:
[----:B------:R-:W-:Y:S05]  /*8830*/  BRA `(.L_x_332) ;  /* 0xffffff9c00bc7947 */ /* 0x000fea000383ffff */
.L_x_307:
        /* <DEDUP_REMOVED lines=10> */
.L_x_334:
[----:B------:R-:W-:Y:S05]  /*88e0*/  BSYNC B1 ;  /* 0x0000000000017941 */ /* 0x000fea0003800000 */
.L_x_333:
        /* <DEDUP_REMOVED lines=12> */
.L_x_335:
[----:B------:R-:W-:Y:S02]  /*89b0*/  IMAD.MOV.U32 R54, RZ, RZ, R45 ;  /* 0x000000ffff367224 */ /* 0x000fe400078e002d */
[----:B------:R-:W-:-:S07]  /*89c0*/  IMAD.MOV.U32 R52, RZ, RZ, R65 ;  /* 0x000000ffff347224 */ /* 0x000fce00078e0041 */
[----:B------:R-:W-:Y:S05]  /*89d0*/  WARPSYNC.COLLECTIVE R61, `(.L_x_336) ;  /* 0x000000003d087348 */ /* 0x000fea0003c00000 */
[----:B------:R0:W1:Y:S02]  /*89e0*/  SHFL.DOWN P0, R65, R54, R55, R66 ;  /* 0x0800003736417389 */ /* 0x0000640000000042 */
[----:B01----:R-:W-:Y:S05]  /*89f0*/  ENDCOLLECTIVE ;  /* 0x000000000000791b */ /* 0x003fea0003800000 */
.L_x_336:
        /* <DEDUP_REMOVED lines=13> */
.L_x_337:
[----:B------:R-:W-:Y:S01]  /*8ad0*/  IMAD.MOV.U32 R54, RZ, RZ, R62 ;  /* 0x000000ffff367224 */ /* 0x000fe200078e003e */
[----:B------:R-:W-:-:S07]  /*8ae0*/  SEL R44, R65, RZ, !P4 ;  /* 0x000000ff412c7207 */ /* 0x000fce0006000000 */
[----:B------:R-:W-:Y:S05]  /*8af0*/  WARPSYNC.COLLECTIVE R61, `(.L_x_338) ;  /* 0x000000003d087348 */ /* 0x000fea0003c00000 */
[----:B------:R0:W1:Y:S02]  /*8b00*/  SHFL.DOWN P0, R65, R54, R55, R66 ;  /* 0x0800003736417389 */ /* 0x0000640000000042 */
[----:B01----:R-:W-:Y:S05]  /*8b10*/  ENDCOLLECTIVE ;  /* 0x000000000000791b */ /* 0x003fea0003800000 */
.L_x_338:
[----:B------:R-:W-:-:S05]  /*8b20*/  LOP3.LUT P2, R45, R53, RZ, R44, 0xfa, !PT ;  /* 0x000000ff352d7212 */ /* 0x000fca000784fa2c */
[----:B------:R-:W-:Y:S02]  /*8b30*/  IMAD.MOV.U32 R54, RZ, RZ, R45 ;  /* 0x000000ffff367224 */ /* 0x000fe400078e002d */
[----:B------:R-:W-:Y:S02]  /*8b40*/  IMAD.MOV.U32 R55, RZ, RZ, 0x4 ;  /* 0x00000004ff377424 */ /* 0x000fe400078e00ff */
[----:B------:R-:W-:-:S07]  /*8b50*/  IMAD.MOV.U32 R67, RZ, RZ, R65 ;  /* 0x000000ffff437224 */ /* 0x000fce00078e0041 */
[----:B------:R-:W-:Y:S05]  /*8b60*/  WARPSYNC.COLLECTIVE R61, `(.L_x_339) ;  /* 0x000000003d087348 */ /* 0x000fea0003c00000 */
[----:B------:R0:W1:Y:S02]  /*8b70*/  SHFL.DOWN P0, R65, R54, R55, R66 ;  /* 0x0800003736417389 */ /* 0x0000640000000042 */
[----:B01----:R-:W-:Y:S05]  /*8b80*/  ENDCOLLECTIVE ;  /* 0x000000000000791b */ /* 0x003fea0003800000 */
.L_x_339:
        /* <DEDUP_REMOVED lines=8> */
.L_x_340:
        /* <DEDUP_REMOVED lines=8> */
.L_x_341:
        /* <DEDUP_REMOVED lines=9> */
.L_x_342:
[----:B------:R-:W-:-:S05]  /*8d20*/  LOP3.LUT P2, R67, R53, RZ, R44, 0xfa, !PT ;  /* 0x000000ff35437212 */ /* 0x000fca000784fa2c */
[----:B------:R-:W-:Y:S02]  /*8d30*/  IMAD.MOV.U32 R54, RZ, RZ, R67 ;  /* 0x000000ffff367224 */ /* 0x000fe400078e0043 */
[----:B------:R-:W-:Y:S02]  /*8d40*/  IMAD.MOV.U32 R55, RZ, RZ, 0x10 ;  /* 0x00000010ff377424 */ /* 0x000fe400078e00ff */
[----:B------:R-:W-:-:S07]  /*8d50*/  IMAD.MOV.U32 R69, RZ, RZ, R65 ;  /* 0x000000ffff457224 */ /* 0x000fce00078e0041 */
[----:B------:R-:W-:Y:S05]  /*8d60*/  WARPSYNC.COLLECTIVE R61, `(.L_x_343) ;  /* 0x000000003d087348 */ /* 0x000fea0003c00000 */
[----:B------:R0:W1:Y:S02]  /*8d70*/  SHFL.DOWN P0, R65, R54, R55, R66 ;  /* 0x0800003736417389 */ /* 0x0000640000000042 */
[----:B01----:R-:W-:Y:S05]  /*8d80*/  ENDCOLLECTIVE ;  /* 0x000000000000791b */ /* 0x003fea0003800000 */
.L_x_343:
[----:B------:R-:W-:-:S05]  /*8d90*/  FADD R69, R62, R69 ;  /* 0x000000453e457221 */ /* 0x000fca0000000000 */
[----:B------:R-:W-:-:S05]  /*8da0*/  @!P4 FSEL R62, R69, R62, !P3 ;  /* 0x0000003e453ec208 */ /* 0x000fca0005800000 */
[----:B------:R-:W-:Y:S02]  /*8db0*/  IMAD.MOV.U32 R54, RZ, RZ, R62 ;  /* 0x000000ffff367224 */ /* 0x000fe400078e003e */
[----:B------:R-:W-:-:S07]  /*8dc0*/  IMAD.MOV.U32 R52, RZ, RZ, R65 ;  /* 0x000000ffff347224 */ /* 0x000fce00078e0041 */
[----:B------:R-:W-:Y:S05]  /*8dd0*/  WARPSYNC.COLLECTIVE R61, `(.L_x_344) ;  /* 0x000000003d087348 */ /* 0x000fea0003c00000 */
[----:B------:R0:W1:Y:S02]  /*8de0*/  SHFL.DOWN P0, R65, R54, R55, R66 ;  /* 0x0800003736417389 */ /* 0x0000640000000042 */
[----:B01----:R-:W-:Y:S05]  /*8df0*/  ENDCOLLECTIVE ;  /* 0x000000000000791b */ /* 0x003fea0003800000 */
.L_x_344:
        /* <DEDUP_REMOVED lines=12> */
.L_x_345:
[----:B------:R-:W-:Y:S01]  /*8ec0*/  IMAD.X R60, RZ, RZ, R45, P2 ;  /* 0x000000ffff3c7224 */ /* 0x000fe200010e062d */
[----:B------:R-:W-:Y:S06]  /*8ed0*/  BRA `(.L_x_346) ;  /* 0xffffff9c00087947 */ /* 0x000fec000383ffff */
.L_x_309:
[----:B------:R-:W-:Y:S01]  /*8ee0*/  BSSY B1, `(.L_x_347) ;  /* 0x0000006000017945 */ /* 0x000fe20003800000 */
[----:B------:R-:W-:Y:S01]  /*8ef0*/  PLOP3.LUT P0, PT, P0, PT, PT, 0x8, 0x80 ;  /* 0x000000000080781c */ /* 0x000fe2000070e170 */
[----:B------:R-:W-:-:S12]  /*8f00*/  IMAD.MOV.U32 R61, RZ, RZ, -0x1 ;  /* 0xffffffffff3d7424 */ /* 0x000fd800078e00ff */
[----:B------:R-:W-:Y:S05]  /*8f10*/  WARPSYNC.COLLECTIVE R61, `(.L_x_348) ;  /* 0x000000003d087348 */ /* 0x000fea0003c00000 */
[----:B------:R-:W-:Y:S01]  /*8f20*/  VOTE.ANY P0, P0 ;  /* 0x0000000000ff7806 */ /* 0x000fe20000000100 */
[----:B------:R-:W-:-:S12]  /*8f30*/  ENDCOLLECTIVE ;  /* 0x000000000000791b */ /* 0x000fd80003800000 */
.L_x_348:
[----:B------:R-:W-:Y:S05]  /*8f40*/  BSYNC B1 ;  /* 0x0000000000017941 */ /* 0x000fea0003800000 */
.L_x_347:
[----:B------:R-:W-:Y:S05]  /*8f50*/  BRA `(.L_x_349) ;  /* 0xffffff9c007c7947 */ /* 0x000fea000383ffff */
.L_x_311:
[----:B------:R-:W-:Y:S01]  /*8f60*/  BSSY B1, `(.L_x_350) ;  /* 0x0000006000017945 */ /* 0x000fe20003800000 */
[----:B------:R-:W-:Y:S01]  /*8f70*/  PLOP3.LUT P0, PT, P0, PT, PT, 0x8, 0x80 ;  /* 0x000000000080781c */ /* 0x000fe2000070e170 */
[----:B------:R-:W-:-:S12]  /*8f80*/  IMAD.MOV.U32 R61, RZ, RZ, -0x1 ;  /* 0xffffffffff3d7424 */ /* 0x000fd800078e00ff */
[----:B------:R-:W-:Y:S05]  /*8f90*/  WARPSYNC.COLLECTIVE R61, `(.L_x_351) ;  /* 0x000000003d087348 */ /* 0x000fea0003c00000 */
[----:B------:R-:W-:Y:S01]  /*8fa0*/  VOTE.ANY R61, PT, P0 ;  /* 0x00000000003d7806 */ /* 0x000fe200000e0100 */
[----:B------:R-:W-:Y:S06]  /*8fb0*/  ENDCOLLECTIVE ;  /* 0x000000000000791b */ /* 0x000fec0003800000 */
.L_x_351:
[----:B------:R-:W-:Y:S05]  /*8fc0*/  BSYNC B1 ;  /* 0x0000000000017941 */ /* 0x000fea0003800000 */
.L_x_350:
        /* <DEDUP_REMOVED lines=12> */
.L_x_352:
[----:B------:R-:W-:Y:S02]  /*9090*/  IMAD.MOV.U32 R54, RZ, RZ, R45 ;  /* 0x000000ffff367224 */ /* 0x000fe400078e002d */
[----:B------:R-:W-:-:S07]  /*90a0*/  IMAD.MOV.U32 R67, RZ, RZ, R65 ;  /* 0x000000ffff437224 */ /* 0x000fce00078e0041 */
[----:B------:R-:W-:Y:S05]  /*90b0*/  WARPSYNC.COLLECTIVE R61, `(.L_x_353) ;  /* 0x000000003d087348 */ /* 0x000fea0003c00000 */
[----:B------:R0:W1:Y:S02]  /*90c0*/  SHFL.DOWN P0, R65, R54, R55, R66 ;  /* 0x0800003736417389 */ /* 0x0000640000000042 */
[----:B01----:R-:W-:Y:S05]  /*90d0*/  ENDCOLLECTIVE ;  /* 0x000000000000791b */ /* 0x003fea0003800000 */
.L_x_353:
        /* <DEDUP_REMOVED lines=13> */
.L_x_354:
[----:B------:R-:W-:Y:S01]  /*91b0*/  IMAD.MOV.U32 R54, RZ, RZ, R67 ;  /* 0x000000ffff367224 */ /* 0x000fe200078e0043 */
[----:B------:R-:W-:-:S07]  /*91c0*/  SEL R44, R65, RZ, !P3 ;  /* 0x000000ff412c7207 */ /* 0x000fce0005800000 */
[----:B------:R-:W-:Y:S05]  /*91d0*/  WARPSYNC.COLLECTIVE R61, `(.L_x_355) ;  /* 0x000000003d087348 */ /* 0x000fea0003c00000 */
[----:B------:R0:W1:Y:S02]  /*91e0*/  SHFL.DOWN P0, R65, R54, R55, R66 ;  /* 0x0800003736417389 */ /* 0x0000640000000042 */
[----:B01----:R-:W-:Y:S05]  /*91f0*/  ENDCOLLECTIVE ;  /* 0x000000000000791b */ /* 0x003fea0003800000 */
.L_x_355:
        /* <DEDUP_REMOVED lines=11> */
.L_x_356:
[----:B------:R-:W-:Y:S01]  /*92b0*/  IMAD.MOV.U32 R54, RZ, RZ, R67 ;  /* 0x000000ffff367224 */ /* 0x000fe200078e0043 */
[----:B------:R-:W-:-:S07]  /*92c0*/  SEL R44, R65, RZ, !P1 ;  /* 0x000000ff412c7207 */ /* 0x000fce0004800000 */
[----:B------:R-:W-:Y:S05]  /*92d0*/  WARPSYNC.COLLECTIVE R61, `(.L_x_357) ;  /* 0x000000003d087348 */ /* 0x000fea0003c00000 */
[----:B------:R0:W1:Y:S02]  /*92e0*/  SHFL.DOWN P0, R65, R54, R55, R66 ;  /* 0x0800003736417389 */ /* 0x0000640000000042 */
[----:B01----:R-:W-:Y:S05]  /*92f0*/  ENDCOLLECTIVE ;  /* 0x000000000000791b */ /* 0x003fea0003800000 */
.L_x_357:
        /* <DEDUP_REMOVED lines=8> */
.L_x_358:
        /* <DEDUP_REMOVED lines=8> */
.L_x_359:
        /* <DEDUP_REMOVED lines=8> */
.L_x_360:
[----:B------:R-:W-:-:S05]  /*9480*/  FADD R44, R67, R44 ;  /* 0x0000002c432c7221 */ /* 0x000fca0000000000 */
[----:B------:R-:W-:-:S05]  /*9490*/  @!P2 FSEL R67, R44, R67, !P3 ;  /* 0x000000432c43a208 */ /* 0x000fca0005800000 */
[----:B------:R-:W-:Y:S02]  /*94a0*/  IMAD.MOV.U32 R54, RZ, RZ, R67 ;  /* 0x000000ffff367224 */ /* 0x000fe400078e0043 */
[----:B------:R-:W-:-:S07]  /*94b0*/  IMAD.MOV.U32 R44, RZ, RZ, R65 ;  /* 0x000000ffff2c7224 */ /* 0x000fce00078e0041 */
[----:B------:R-:W-:Y:S05]  /*94c0*/  WARPSYNC.COLLECTIVE R61, `(.L_x_361) ;  /* 0x000000003d087348 */ /* 0x000fea0003c00000 */
[----:B------:R0:W1:Y:S02]  /*94d0*/  SHFL.DOWN P0, R65, R54, R55, R66 ;  /* 0x0800003736417389 */ /* 0x0000640000000042 */
[----:B01----:R-:W-:Y:S05]  /*94e0*/  ENDCOLLECTIVE ;  /* 0x000000000000791b */ /* 0x003fea0003800000 */
.L_x_361:
        /* <DEDUP_REMOVED lines=13> */
.L_x_362:
[----:B------:R-:W-:Y:S05]  /*95c0*/  BRA `(.L_x_363) ;  /* 0xffffff9800cc7947 */ /* 0x000fea000383ffff */
.L_x_320:
[----:B------:R-:W-:Y:S01]  /*95d0*/  BSSY B0, `(.L_x_364) ;  /* 0x0000006000007945 */ /* 0x000fe20003800000 */
[----:B------:R-:W-:Y:S01]  /*95e0*/  PLOP3.LUT P0, PT, P0, PT, PT, 0x8, 0x80 ;  /* 0x000000000080781c */ /* 0x000fe2000070e170 */
[----:B------:R-:W-:-:S12]  /*95f0*/  IMAD.MOV.U32 R61, RZ, RZ, -0x1 ;  /* 0xffffffffff3d7424 */ /* 0x000fd800078e00ff */
[----:B------:R-:W-:Y:S05]  /*9600*/  WARPSYNC.COLLECTIVE R61, `(.L_x_365) ;  /* 0x000000003d087348 */ /* 0x000fea0003c00000 */
[----:B------:R-:W-:Y:S01]  /*9610*/  VOTE.ANY P0, P0 ;  /* 0x0000000000ff7806 */ /* 0x000fe20000000100 */
[----:B------:R-:W-:-:S12]  /*9620*/  ENDCOLLECTIVE ;  /* 0x000000000000791b */ /* 0x000fd80003800000 */
.L_x_365:
[----:B------:R-:W-:Y:S05]  /*9630*/  BSYNC B0 ;  /* 0x0000000000007941 */ /* 0x000fea0003800000 */
.L_x_364:
[----:B------:R-:W-:Y:S05]  /*9640*/  BRA `(.L_x_366) ;  /* 0xffffffd800c87947 */ /* 0x000fea000383ffff */
.L_x_322:
[----:B------:R-:W-:Y:S01]  /*9650*/  BSSY B0, `(.L_x_367) ;  /* 0x0000006000007945 */ /* 0x000fe20003800000 */
[----:B------:R-:W-:Y:S01]  /*9660*/  PLOP3.LUT P0, PT, P0, PT, PT, 0x8, 0x80 ;  /* 0x000000000080781c */ /* 0x000fe2000070e170 */
[----:B------:R-:W-:-:S12]  /*9670*/  IMAD.MOV.U32 R61, RZ, RZ, -0x1 ;  /* 0xffffffffff3d7424 */ /* 0x000fd800078e00ff */
[----:B------:R-:W-:Y:S05]  /*9680*/  WARPSYNC.COLLECTIVE R61, `(.L_x_368) ;  /* 0x000000003d087348 */ /* 0x000fea0003c00000 */
[----:B------:R-:W-:Y:S01]  /*9690*/  VOTE.ANY R61, PT, P0 ;  /* 0x00000000003d7806 */ /* 0x000fe200000e0100 */
[----:B------:R-:W-:Y:S06]  /*96a0*/  ENDCOLLECTIVE ;  /* 0x000000000000791b */ /* 0x000fec0003800000 */
.L_x_368:
[----:B------:R-:W-:Y:S05]  /*96b0*/  BSYNC B0 ;  /* 0x0000000000007941 */ /* 0x000fea0003800000 */
.L_x_367:
        /* <DEDUP_REMOVED lines=12> */
.L_x_369:
[----:B------:R-:W-:Y:S02]  /*9780*/  IMAD.MOV.U32 R54, RZ, RZ, R25 ;  /* 0x000000ffff367224 */ /* 0x000fe400078e0019 */
[----:B------:R-:W-:-:S07]  /*9790*/  IMAD.MOV.U32 R40, RZ, RZ, R65 ;  /* 0x000000ffff287224 */ /* 0x000fce00078e0041 */
[----:B------:R-:W-:Y:S05]  /*97a0*/  WARPSYNC.COLLECTIVE R61, `(.L_x_370) ;  /* 0x000000003d087348 */ /* 0x000fea0003c00000 */
[----:B------:R0:W1:Y:S02]  /*97b0*/  SHFL.DOWN P0, R65, R54, R55, R66 ;  /* 0x0800003736417389 */ /* 0x0000640000000042 */
[----:B01----:R-:W-:Y:S05]  /*97c0*/  ENDCOLLECTIVE ;  /* 0x000000000000791b */ /* 0x003fea0003800000 */
.L_x_370:
        /* <DEDUP_REMOVED lines=13> */
.L_x_371:
[----:B------:R-:W-:Y:S02]  /*98a0*/  IMAD.MOV.U32 R54, RZ, RZ, R37 ;  /* 0x000000ffff367224 */ /* 0x000fe400078e0025 */
[----:B------:R-:W-:-:S07]  /*98b0*/  IMAD.MOV.U32 R30, RZ, RZ, R65 ;  /* 0x000000ffff1e7224 */ /* 0x000fce00078e0041 */
[----:B------:R-:W-:Y:S05]  /*98c0*/  WARPSYNC.COLLECTIVE R61, `(.L_x_372) ;  /* 0x000000003d087348 */ /* 0x000fea0003c00000 */
[----:B------:R0:W1:Y:S02]  /*98d0*/  SHFL.DOWN P0, R65, R54, R55, R66 ;  /* 0x0800003736417389 */ /* 0x0000640000000042 */
[----:B01----:R-:W-:Y:S05]  /*98e0*/  ENDCOLLECTIVE ;  /* 0x000000000000791b */ /* 0x003fea0003800000 */
.L_x_372:
        /* <DEDUP_REMOVED lines=12> */
.L_x_373:
[----:B------:R-:W-:Y:S02]  /*99b0*/  IMAD.MOV.U32 R54, RZ, RZ, R37 ;  /* 0x000000ffff367224 */ /* 0x000fe400078e0025 */
[----:B------:R-:W-:-:S07]  /*99c0*/  IMAD.MOV.U32 R24, RZ, RZ, R65 ;  /* 0x000000ffff187224 */ /* 0x000fce00078e0041 */
[----:B------:R-:W-:Y:S05]  /*99d0*/  WARPSYNC.COLLECTIVE R61, `(.L_x_374) ;  /* 0x000000003d087348 */ /* 0x000fea0003c00000 */
[----:B------:R0:W1:Y:S02]  /*99e0*/  SHFL.DOWN P0, R65, R54, R55, R66 ;  /* 0x0800003736417389 */ /* 0x0000640000000042 */
[----:B01----:R-:W-:Y:S05]  /*99f0*/  ENDCOLLECTIVE ;  /* 0x000000000000791b */ /* 0x003fea0003800000 */
.L_x_374:
        /* <DEDUP_REMOVED lines=10> */
.L_x_375:
[----:B------:R-:W-:Y:S02]  /*9aa0*/  IMAD.MOV.U32 R54, RZ, RZ, R37 ;  /* 0x000000ffff367224 */ /* 0x000fe400078e0025 */
[----:B------:R-:W-:-:S07]  /*9ab0*/  IMAD.MOV.U32 R24, RZ, RZ, R65 ;  /* 0x000000ffff187224 */ /* 0x000fce00078e0041 */
[----:B------:R-:W-:Y:S05]  /*9ac0*/  WARPSYNC.COLLECTIVE R61, `(.L_x_376) ;  /* 0x000000003d087348 */ /* 0x000fea0003c00000 */
[----:B------:R0:W1:Y:S02]  /*9ad0*/  SHFL.DOWN P0, R65, R54, R55, R66 ;  /* 0x0800003736417389 */ /* 0x0000640000000042 */
[----:B01----:R-:W-:Y:S05]  /*9ae0*/  ENDCOLLECTIVE ;  /* 0x000000000000791b */ /* 0x003fea0003800000 */
.L_x_376:
        /* <DEDUP_REMOVED lines=14> */
.L_x_377:
[----:B------:R-:W-:Y:S02]  /*9bd0*/  IMAD.MOV.U32 R54, RZ, RZ, R37 ;  /* 0x000000ffff367224 */ /* 0x000fe400078e0025 */
[----:B------:R-:W-:-:S07]  /*9be0*/  IMAD.MOV.U32 R24, RZ, RZ, R65 ;  /* 0x000000ffff187224 */ /* 0x000fce00078e0041 */
[----:B------:R-:W-:Y:S05]  /*9bf0*/  WARPSYNC.COLLECTIVE R61, `(.L_x_378) ;  /* 0x000000003d087348 */ /* 0x000fea0003c00000 */
[----:B------:R0:W1:Y:S02]  /*9c00*/  SHFL.DOWN P0, R65, R54, R55, R66 ;  /* 0x0800003736417389 */ /* 0x0000640000000042 */
[----:B01----:R-:W-:Y:S05]  /*9c10*/  ENDCOLLECTIVE ;  /* 0x000000000000791b */ /* 0x003fea0003800000 */
.L_x_378:
        /* <DEDUP_REMOVED lines=11> */
.L_x_379:
[----:B------:R-:W-:Y:S05]  /*9cd0*/  BRA `(.L_x_380) ;  /* 0xffffffd800187947 */ /* 0x000fea000383ffff */
.L_x_324:
[----:B------:R-:W-:Y:S01]  /*9ce0*/  BSSY B0, `(.L_x_381) ;  /* 0x0000006000007945 */ /* 0x000fe20003800000 */
[----:B------:R-:W-:Y:S01]  /*9cf0*/  PLOP3.LUT P0, PT, P0, PT, PT, 0x8, 0x80 ;  /* 0x000000000080781c */ /* 0x000fe2000070e170 */
[----:B------:R-:W-:-:S12]  /*9d00*/  IMAD.MOV.U32 R61, RZ, RZ, -0x1 ;  /* 0xffffffffff3d7424 */ /* 0x000fd800078e00ff */
[----:B------:R-:W-:Y:S05]  /*9d10*/  WARPSYNC.COLLECTIVE R61, `(.L_x_382) ;  /* 0x000000003d087348 */ /* 0x000fea0003c00000 */
[----:B------:R-:W-:Y:S01]  /*9d20*/  VOTE.ANY P0, P0 ;  /* 0x0000000000ff7806 */ /* 0x000fe20000000100 */
[----:B------:R-:W-:-:S12]  /*9d30*/  ENDCOLLECTIVE ;  /* 0x000000000000791b */ /* 0x000fd80003800000 */
.L_x_382:
[----:B------:R-:W-:Y:S05]  /*9d40*/  BSYNC B0 ;  /* 0x0000000000007941 */ /* 0x000fea0003800000 */
.L_x_381:
[----:B------:R-:W-:Y:S05]  /*9d50*/  BRA `(.L_x_383) ;  /* 0xffffffd800887947 */ /* 0x000fea000383ffff */
.L_x_326:
[----:B------:R-:W-:Y:S01]  /*9d60*/  BSSY B0, `(.L_x_384) ;  /* 0x0000006000007945 */ /* 0x000fe20003800000 */
[----:B------:R-:W-:Y:S01]  /*9d70*/  PLOP3.LUT P0, PT, P0, PT, PT, 0x8, 0x80 ;  /* 0x000000000080781c */ /* 0x000fe2000070e170 */
[----:B------:R-:W-:-:S12]  /*9d80*/  IMAD.MOV.U32 R61, RZ, RZ, -0x1 ;  /* 0xffffffffff3d7424 */ /* 0x000fd800078e00ff */
[----:B------:R-:W-:Y:S05]  /*9d90*/  WARPSYNC.COLLECTIVE R61, `(.L_x_385) ;  /* 0x000000003d087348 */ /* 0x000fea0003c00000 */
[----:B------:R-:W-:Y:S01]  /*9da0*/  VOTE.ANY R61, PT, P0 ;  /* 0x00000000003d7806 */ /* 0x000fe200000e0100 */
[----:B------:R-:W-:Y:S06]  /*9db0*/  ENDCOLLECTIVE ;  /* 0x000000000000791b */ /* 0x000fec0003800000 */
.L_x_385:
[----:B------:R-:W-:Y:S05]  /*9dc0*/  BSYNC B0 ;  /* 0x0000000000007941 */ /* 0x000fea0003800000 */
.L_x_384:
        /* <DEDUP_REMOVED lines=11> */
.L_x_386:
[----:B------:R-:W-:Y:S02]  /*9e80*/  IMAD.MOV.U32 R54, RZ, RZ, R25 ;  /* 0x000000ffff367224 */ /* 0x000fe400078e0019 */
[----:B------:R-:W-:-:S07]  /*9e90*/  IMAD.MOV.U32 R46, RZ, RZ, R65 ;  /* 0x000000ffff2e7224 */ /* 0x000fce00078e0041 */
[----:B------:R-:W-:Y:S05]  /*9ea0*/  WARPSYNC.COLLECTIVE R61, `(.L_x_387) ;  /* 0x000000003d087348 */ /* 0x000fea0003c00000 */
[----:B------:R0:W1:Y:S02]  /*9eb0*/  SHFL.DOWN P0, R65, R54, R55, R66 ;  /* 0x0800003736417389 */ /* 0x0000640000000042 */
[----:B01----:R-:W-:Y:S05]  /*9ec0*/  ENDCOLLECTIVE ;  /* 0x000000000000791b */ /* 0x003fea0003800000 */
.L_x_387:
        /* <DEDUP_REMOVED lines=13> */
.L_x_388:
[----:B------:R-:W-:Y:S02]  /*9fa0*/  IMAD.MOV.U32 R54, RZ, RZ, R43 ;  /* 0x000000ffff367224 */ /* 0x000fe400078e002b */
[----:B------:R-:W-:-:S07]  /*9fb0*/  IMAD.MOV.U32 R42, RZ, RZ, R65 ;  /* 0x000000ffff2a7224 */ /* 0x000fce00078e0041 */
[----:B------:R-:W-:Y:S05]  /*9fc0*/  WARPSYNC.COLLECTIVE R61, `(.L_x_389) ;  /* 0x000000003d087348 */ /* 0x000fea0003c00000 */
[----:B------:R0:W1:Y:S02]  /*9fd0*/  SHFL.DOWN P0, R65, R54, R55, R66 ;  /* 0x0800003736417389 */ /* 0x0000640000000042 */
[----:B01----:R-:W-:Y:S05]  /*9fe0*/  ENDCOLLECTIVE ;  /* 0x000000000000791b */ /* 0x003fea0003800000 */
.L_x_389:
        /* <DEDUP_REMOVED lines=11> */
.L_x_390:
[----:B------:R-:W-:Y:S02]  /*a0a0*/  IMAD.MOV.U32 R54, RZ, RZ, R43 ;  /* 0x000000ffff367224 */ /* 0x000fe400078e002b */
[----:B------:R-:W-:-:S07]  /*a0b0*/  IMAD.MOV.U32 R24, RZ, RZ, R65 ;  /* 0x000000ffff187224 */ /* 0x000fce00078e0041 */
[----:B------:R-:W-:Y:S05]  /*a0c0*/  WARPSYNC.COLLECTIVE R61, `(.L_x_391) ;  /* 0x000000003d087348 */ /* 0x000fea0003c00000 */
[----:B------:R0:W1:Y:S02]  /*a0d0*/  SHFL.DOWN P0, R65, R54, R55, R66 ;  /* 0x0800003736417389 */ /* 0x0000640000000042 */
[----:B01----:R-:W-:Y:S05]  /*a0e0*/  ENDCOLLECTIVE ;  /* 0x000000000000791b */ /* 0x003fea0003800000 */
.L_x_391:
        /* <DEDUP_REMOVED lines=11> */
.L_x_392:
[----:B------:R-:W-:Y:S02]  /*a1a0*/  IMAD.MOV.U32 R54, RZ, RZ, R43 ;  /* 0x000000ffff367224 */ /* 0x000fe400078e002b */
[----:B------:R-:W-:-:S07]  /*a1b0*/  IMAD.MOV.U32 R24, RZ, RZ, R65 ;  /* 0x000000ffff187224 */ /* 0x000fce00078e0041 */
[----:B------:R-:W-:Y:S05]  /*a1c0*/  WARPSYNC.COLLECTIVE R61, `(.L_x_393) ;  /* 0x000000003d087348 */ /* 0x000fea0003c00000 */
[----:B------:R0:W1:Y:S02]  /*a1d0*/  SHFL.DOWN P0, R65, R54, R55, R66 ;  /* 0x0800003736417389 */ /* 0x0000640000000042 */
[----:B01----:R-:W-:Y:S05]  /*a1e0*/  ENDCOLLECTIVE ;  /* 0x000000000000791b */ /* 0x003fea0003800000 */
.L_x_393:
        /* <DEDUP_REMOVED lines=11> */
.L_x_394:
[----:B------:R-:W-:Y:S02]  /*a2a0*/  IMAD.MOV.U32 R54, RZ, RZ, R43 ;  /* 0x000000ffff367224 */ /* 0x000fe400078e002b */
[----:B------:R-:W-:-:S07]  /*a2b0*/  IMAD.MOV.U32 R24, RZ, RZ, R65 ;  /* 0x000000ffff187224 */ /* 0x000fce00078e0041 */
[----:B------:R-:W-:Y:S05]  /*a2c0*/  WARPSYNC.COLLECTIVE R61, `(.L_x_395) ;  /* 0x000000003d087348 */ /* 0x000fea0003c00000 */
[----:B------:R0:W1:Y:S02]  /*a2d0*/  SHFL.DOWN P0, R65, R54, R55, R66 ;  /* 0x0800003736417389 */ /* 0x0000640000000042 */
[----:B01----:R-:W-:Y:S05]  /*a2e0*/  ENDCOLLECTIVE ;  /* 0x000000000000791b */ /* 0x003fea0003800000 */
.L_x_395:
        /* <DEDUP_REMOVED lines=13> */
.L_x_396:
[----:B------:R-:W-:Y:S05]  /*a3c0*/  BRA `(.L_x_397) ;  /* 0xffffffd400d87947 */ /* 0x000fea000383ffff */
.L_x_398:
        /* <DEDUP_REMOVED lines=11> */
.L_x_524:


//--------------------- .text._ZN3cub18CUB_300001_SM_10006detail11scan_by_key25DeviceScanByKeyInitKernelINS0_24ReduceByKeyScanTileStateIfiLb1EEEPijEEvT_T0_PN4cuda3std3__415iterator_traitsIS8_vE10value_typeET1_i --------------------------
	.section	.text._ZN3cub18CUB_300001_SM_10006detail11scan_by_key25DeviceScanByKeyInitKernelINS0_24ReduceByKeyScanTileStateIfiLb1EEEPijEEvT_T0_PN4cuda3std3__415iterator_traitsIS8_vE10value_typeET1_i,"ax",@progbits
	.align	128
        .global         _ZN3cub18CUB_300001_SM_10006detail11scan_by_key25DeviceScanByKeyInitKernelINS0_24ReduceByKeyScanTileStateIfiLb1EEEPijEEvT_T0_PN4cuda3std3__415iterator_traitsIS8_vE10value_typeET1_i
        .type           _ZN3cub18CUB_300001_SM_10006detail11scan_by_key25DeviceScanByKeyInitKernelINS0_24ReduceByKeyScanTileStateIfiLb1EEEPijEEvT_T0_PN4cuda3std3__415iterator_traitsIS8_vE10value_typeET1_i,@function
        .size           _ZN3cub18CUB_300001_SM_10006detail11scan_by_key25DeviceScanByKeyInitKernelINS0_24ReduceByKeyScanTileStateIfiLb1EEEPijEEvT_T0_PN4cuda3std3__415iterator_traitsIS8_vE10value_typeET1_i,(.L_x_525 - _ZN3cub18CUB_300001_SM_10006detail11scan_by_key25DeviceScanByKeyInitKernelINS0_24ReduceByKeyScanTileStateIfiLb1EEEPijEEvT_T0_PN4cuda3std3__415iterator_traitsIS8_vE10value_typeET1_i)
        .other          _ZN3cub18CUB_300001_SM_10006detail11scan_by_key25DeviceScanByKeyInitKernelINS0_24ReduceByKeyScanTileStateIfiLb1EEEPijEEvT_T0_PN4cuda3std3__415iterator_traitsIS8_vE10value_typeET1_i,@"STO_CUDA_ENTRY STV_DEFAULT"
_ZN3cub18CUB_300001_SM_10006detail11scan_by_key25DeviceScanByKeyInitKernelINS0_24ReduceByKeyScanTileStateIfiLb1EEEPijEEvT_T0_PN4cuda3std3__415iterator_traitsIS8_vE10value_typeET1_i:
.text._ZN3cub18CUB_300001_SM_10006detail11scan_by_key25DeviceScanByKeyInitKernelINS0_24ReduceByKeyScanTileStateIfiLb1EEEPijEEvT_T0_PN4cuda3std3__415iterator_traitsIS8_vE10value_typeET1_i:
        /* <DEDUP_REMOVED lines=31> */
.L_x_399:
        /* <DEDUP_REMOVED lines=9> */
.L_x_525:


//--------------------- .text._ZN3cub18CUB_300001_SM_10006detail11EmptyKernelIvEEvv --------------------------
	.section	.text._ZN3cub18CUB_300001_SM_10006detail11EmptyKernelIvEEvv,"ax",@progbits
	.align	128
        .global         _ZN3cub18CUB_300001_SM_10006detail11EmptyKernelIvEEvv
        .type           _ZN3cub18CUB_300001_SM_10006detail11EmptyKernelIvEEvv,@function
        .size           _ZN3cub18CUB_300001_SM_10006detail11EmptyKernelIvEEvv,(.L_x_526 - _ZN3cub18CUB_300001_SM_10006detail11EmptyKernelIvEEvv)
        .other          _ZN3cub18CUB_300001_SM_10006detail11EmptyKernelIvEEvv,@"STO_CUDA_ENTRY STV_DEFAULT"
_ZN3cub18CUB_300001_SM_10006detail11EmptyKernelIvEEvv:
.text._ZN3cub18CUB_300001_SM_10006detail11EmptyKernelIvEEvv:
[----:B------:R-:W-:Y:S01]  /*0000*/  LDC R1, c[0x0][0x37c] ;  /* 0x0000df00ff017b82 */ /* 0x000fe20000000800 */
[----:B------:R-:W-:Y:S05]  /*0010*/  EXIT ;  /* 0x000000000000794d */ /* 0x000fea0003800000 */
.L_x_400:
        /* <DEDUP_REMOVED lines=14> */
.L_x_526:


//--------------------- .text._Z20get_prediciton_valueP4nodeiP17attribute_id_pairPf --------------------------
	.section	.text._Z20get_prediciton_valueP4nodeiP17attribute_id_pairPf,"ax",@progbits
	.align	128
        .global         _Z20get_prediciton_valueP4nodeiP17attribute_id_pairPf
        .type           _Z20get_prediciton_valueP4nodeiP17attribute_id_pairPf,@function
        .size           _Z20get_prediciton_valueP4nodeiP17attribute_id_pairPf,(.L_x_515 - _Z20get_prediciton_valueP4nodeiP17attribute_id_pairPf)
        .other          _Z20get_prediciton_valueP4nodeiP17attribute_id_pairPf,@"STO_CUDA_ENTRY STV_DEFAULT"
_Z20get_prediciton_valueP4nodeiP17attribute_id_pairPf:
.text._Z20get_prediciton_valueP4nodeiP17attribute_id_pairPf:
[----:B------:R-:W-:Y:S01]  /*0000*/  LDC R1, c[0x0][0x37c] ;  /* 0x0000df00ff017b82 */ /* 0x000fe20000000800 */
[----:B------:R-:W0:Y:S07]  /*0010*/  S2R R0, SR_TID.X ;  /* 0x0000000000007919 */ /* 0x000e2e0000002100 */
[----:B------:R-:W1:Y:S01]  /*0020*/  S2UR UR4, SR_CTAID.X ;  /* 0x00000000000479c3 */ /* 0x000e620000002500 */
[----:B------:R-:W2:Y:S01]  /*0030*/  LDCU.64 UR6, c[0x0][0x358] ;  /* 0x00006b00ff0677ac */ /* 0x000ea20008000a00 */
[----:B------:R-:W-:Y:S01]  /*0040*/  BSSY.RECONVERGENT B0, `(.L_x_401) ;  /* 0x000000f000007945 */ /* 0x000fe20003800200 */
[----:B------:R-:W-:-:S05]  /*0050*/  UMOV UR8, 0x400 ;  /* 0x0000040000087882 */ /* 0x000fca0000000000 */
[----:B------:R-:W1:Y:S08]  /*0060*/  LDC R3, c[0x0][0x388] ;  /* 0x0000e200ff037b82 */ /* 0x000e700000000800 */
[----:B------:R-:W3:Y:S08]  /*0070*/  LDC.64 R4, c[0x0][0x380] ;  /* 0x0000e000ff047b82 */ /* 0x000ef00000000a00 */
[----:B------:R-:W4:Y:S01]  /*0080*/  S2UR UR9, SR_CgaCtaId ;  /* 0x00000000000979c3 */ /* 0x000f220000008800 */
[----:B0-----:R-:W-:Y:S01]  /*0090*/  ISETP.NE.AND P0, PT, R0, RZ, PT ;  /* 0x000000ff0000720c */ /* 0x001fe20003f05270 */
[----:B-1----:R-:W-:-:S04]  /*00a0*/  VIADD R3, R3, UR4 ;  /* 0x0000000403037c36 */ /* 0x002fc80008000000 */
[----:B---3--:R-:W-:-:S08]  /*00b0*/  IMAD.WIDE R4, R3, 0x20, R4 ;  /* 0x0000002003047825 */ /* 0x008fd000078e0204 */
[----:B--2-4-:R-:W-:Y:S05]  /*00c0*/  @P0 BRA `(.L_x_402) ;  /* 0x0000000000180947 */ /* 0x014fea0003800000 */
[----:B------:R-:W2:Y:S04]  /*00d0*/  LDG.E R2, desc[UR6][R4.64+0x4] ;  /* 0x0000040604027981 */ /* 0x000ea8000c1e1900 */
[----:B------:R-:W2:Y:S01]  /*00e0*/  LDG.E R3, desc[UR6][R4.64+0x10] ;  /* 0x0000100604037981 */ /* 0x000ea2000c1e1900 */
[----:B------:R-:W0:Y:S01]  /*00f0*/  S2UR UR5, SR_CgaCtaId ;  /* 0x00000000000579c3 */ /* 0x000e220000008800 */
[----:B------:R-:W-:Y:S02]  /*0100*/  UMOV UR4, 0x400 ;  /* 0x0000040000047882 */ /* 0x000fe40000000000 */
[----:B0-----:R-:W-:-:S09]  /*0110*/  ULEA UR4, UR5, UR4, 0x18 ;  /* 0x0000000405047291 */ /* 0x001fd2000f8ec0ff */
[----:B--2---:R0:W-:Y:S03]  /*0120*/  STS.64 [UR4], R2 ;  /* 0x00000002ff007988 */ /* 0x0041e60008000a04 */
.L_x_402:
[----:B------:R-:W-:Y:S05]  /*0130*/  BSYNC.RECONVERGENT B0 ;  /* 0x0000000000007941 */ /* 0x000fea0003800200 */
.L_x_401:
[----:B------:R-:W-:Y:S01]  /*0140*/  BAR.SYNC.DEFER_BLOCKING 0x0 ;  /* 0x0000000000007b1d */ /* 0x000fe20000010000 */
[----:B------:R-:W-:-:S09]  /*0150*/  ULEA UR4, UR9, UR8, 0x18 ;  /* 0x0000000809047291 */ /* 0x000fd2000f8ec0ff */
[----:B0-----:R-:W0:Y:S02]  /*0160*/  LDS.64 R2, [UR4] ;  /* 0x00000004ff027984 */ /* 0x001e240008000a00 */
[----:B0-----:R-:W-:-:S13]  /*0170*/  ISETP.GE.AND P0, PT, R0, R2, PT ;  /* 0x000000020000720c */ /* 0x001fda0003f06270 */
[----:B------:R-:W-:Y:S05]  /*0180*/  @P0 EXIT ;  /* 0x000000000000094d */ /* 0x000fea0003800000 */
[----:B------:R-:W0:Y:S01]  /*0190*/  LDCU UR4, c[0x0][0x360] ;  /* 0x00006c00ff0477ac */ /* 0x000e220008000800 */
[C---:B------:R-:W-:Y:S01]  /*01a0*/  IMAD.IADD R6, R3.reuse, 0x1, R0 ;  /* 0x0000000103067824 */ /* 0x040fe200078e0200 */
[----:B------:R-:W-:Y:S01]  /*01b0*/  BSSY.RECONVERGENT B0, `(.L_x_403) ;  /* 0x0000034000007945 */ /* 0x000fe20003800200 */
[----:B------:R-:W-:Y:S01]  /*01c0*/  IMAD.IADD R7, R3, 0x1, R2 ;  /* 0x0000000103077824 */ /* 0x000fe200078e0202 */
[----:B0-----:R-:W-:-:S04]  /*01d0*/  VIMNMX.U32 R11, PT, PT, R2, UR4, PT ;  /* 0x00000004020b7c48 */ /* 0x001fc8000bfe0000 */
[----:B------:R-:W0:Y:S01]  /*01e0*/  I2F.U32.RP R12, R11 ;  /* 0x0000000b000c7306 */ /* 0x000e220000209000 */
[--C-:B------:R-:W-:Y:S01]  /*01f0*/  IMAD.IADD R10, R6, 0x1, R11.reuse ;  /* 0x00000001060a7824 */ /* 0x100fe200078e020b */
[----:B------:R-:W-:Y:S01]  /*0200*/  ISETP.NE.U32.AND P2, PT, R11, RZ, PT ;  /* 0x000000ff0b00720c */ /* 0x000fe20003f45070 */
[----:B------:R-:W-:-:S03]  /*0210*/  IMAD.MOV R13, RZ, RZ, -R11 ;  /* 0x000000ffff0d7224 */ /* 0x000fc600078e0a0b */
[----:B------:R-:W-:Y:S02]  /*0220*/  ISETP.GE.AND P0, PT, R10, R7, PT ;  /* 0x000000070a00720c */ /* 0x000fe40003f06270 */
[----:B------:R-:W-:Y:S01]  /*0230*/  VIMNMX R3, PT, PT, R7, R10, !PT ;  /* 0x0000000a07037248 */ /* 0x000fe20007fe0100 */
[----:B0-----:R-:W0:Y:S02]  /*0240*/  MUFU.RCP R12, R12 ;  /* 0x0000000c000c7308 */ /* 0x001e240000001000 */
[----:B0-----:R-:W-:Y:S01]  /*0250*/  VIADD R8, R12, 0xffffffe ;  /* 0x0ffffffe0c087836 */ /* 0x001fe20000000000 */
[----:B------:R-:W-:-:S05]  /*0260*/  SEL R12, RZ, 0x1, P0 ;  /* 0x00000001ff0c7807 */ /* 0x000fca0000000000 */
[----:B------:R0:W1:Y:S01]  /*0270*/  F2I.FTZ.U32.TRUNC.NTZ R9, R8 ;  /* 0x0000000800097305 */ /* 0x000062000021f000 */
[----:B------:R-:W-:Y:S01]  /*0280*/  IADD3 R10, PT, PT, R3, -R10, -R12 ;  /* 0x8000000a030a7210 */ /* 0x000fe20007ffe80c */
[----:B0-----:R-:W-:Y:S02]  /*0290*/  IMAD.MOV.U32 R8, RZ, RZ, RZ ;  /* 0x000000ffff087224 */ /* 0x001fe400078e00ff */
[----:B-1----:R-:W-:-:S04]  /*02a0*/  IMAD R13, R13, R9, RZ ;  /* 0x000000090d0d7224 */ /* 0x002fc800078e02ff */
[----:B------:R-:W-:-:S06]  /*02b0*/  IMAD.HI.U32 R9, R9, R13, R8 ;  /* 0x0000000d09097227 */ /* 0x000fcc00078e0008 */
[----:B------:R-:W-:-:S04]  /*02c0*/  IMAD.HI.U32 R9, R9, R10, RZ ;  /* 0x0000000a09097227 */ /* 0x000fc800078e00ff */
[----:B------:R-:W-:-:S04]  /*02d0*/  IMAD.MOV R3, RZ, RZ, -R9 ;  /* 0x000000ffff037224 */ /* 0x000fc800078e0a09 */
[----:B------:R-:W-:-:S05]  /*02e0*/  IMAD R10, R11, R3, R10 ;  /* 0x000000030b0a7224 */ /* 0x000fca00078e020a */
[----:B------:R-:W-:-:S13]  /*02f0*/  ISETP.GE.U32.AND P0, PT, R10, R11, PT ;  /* 0x0000000b0a00720c */ /* 0x000fda0003f06070 */
[----:B------:R-:W-:Y:S02]  /*0300*/  @P0 IMAD.IADD R10, R10, 0x1, -R11 ;  /* 0x000000010a0a0824 */ /* 0x000fe400078e0a0b */
[----:B------:R-:W-:-:S03]  /*0310*/  @P0 VIADD R9, R9, 0x1 ;  /* 0x0000000109090836 */ /* 0x000fc60000000000 */
[----:B------:R-:W-:-:S13]  /*0320*/  ISETP.GE.U32.AND P1, PT, R10, R11, PT ;  /* 0x0000000b0a00720c */ /* 0x000fda0003f26070 */
[----:B------:R-:W-:Y:S01]  /*0330*/  @P1 VIADD R9, R9, 0x1 ;  /* 0x0000000109091836 */ /* 0x000fe20000000000 */
[----:B------:R-:W-:Y:S02]  /*0340*/  @!P2 LOP3.LUT R9, RZ, R11, RZ, 0x33, !PT ;  /* 0x0000000bff09a212 */ /* 0x000fe400078e33ff */
[----:B------:R-:W-:Y:S02]  /*0350*/  ISETP.NE.AND P2, PT, R0, RZ, PT ;  /* 0x000000ff0000720c */ /* 0x000fe40003f45270 */
[----:B------:R-:W-:Y:S01]  /*0360*/  IADD3 R8, PT, PT, R12, R9, RZ ;  /* 0x000000090c087210 */ /* 0x000fe20007ffe0ff */
[----:B------:R-:W-:-:S03]  /*0370*/  IMAD.MOV.U32 R9, RZ, RZ, R11 ;  /* 0x000000ffff097224 */ /* 0x000fc600078e000b */
[C---:B------:R-:W-:Y:S02]  /*0380*/  LOP3.LUT R3, R8.reuse, 0x3, RZ, 0xc0, !PT ;  /* 0x0000000308037812 */ /* 0x040fe400078ec0ff */
[----:B------:R-:W-:Y:S02]  /*0390*/  ISETP.GE.U32.AND P0, PT, R9, 0x2, PT ;  /* 0x000000020900780c */ /* 0x000fe40003f06070 */
[----:B------:R-:W-:Y:S01]  /*03a0*/  ISETP.NE.AND P3, PT, R3, 0x3, PT ;  /* 0x000000030300780c */ /* 0x000fe20003f65270 */
[----:B------:R-:W-:Y:S01]  /*03b0*/  IMAD.MOV.U32 R3, RZ, RZ, RZ ;  /* 0x000000ffff037224 */ /* 0x000fe200078e00ff */
[----:B------:R-:W-:-:S11]  /*03c0*/  ISETP.GE.U32.AND P1, PT, R8, 0x3, PT ;  /* 0x000000030800780c */ /* 0x000fd60003f26070 */
[----:B------:R-:W-:Y:S05]  /*03d0*/  @!P3 BRA `(.L_x_404) ;  /* 0x000000000044b947 */ /* 0x000fea0003800000 */
[----:B------:R-:W0:Y:S01]  /*03e0*/  LDC.64 R12, c[0x0][0x390] ;  /* 0x0000e400ff0c7b82 */ /* 0x000e220000000a00 */
[----:B------:R-:W-:-:S05]  /*03f0*/  VIADD R3, R8, 0x1 ;  /* 0x0000000108037836 */ /* 0x000fca0000000000 */
[----:B------:R-:W-:Y:S01]  /*0400*/  LOP3.LUT R8, R3, 0x3, RZ, 0xc0, !PT ;  /* 0x0000000303087812 */ /* 0x000fe200078ec0ff */
[----:B------:R-:W-:Y:S01]  /*0410*/  IMAD.MOV.U32 R3, RZ, RZ, RZ ;  /* 0x000000ffff037224 */ /* 0x000fe200078e00ff */
[----:B------:R-:W1:Y:S03]  /*0420*/  LDC.64 R10, c[0x0][0x398] ;  /* 0x0000e600ff0a7b82 */ /* 0x000e660000000a00 */
[----:B------:R-:W-:Y:S01]  /*0430*/  IMAD.MOV R8, RZ, RZ, -R8 ;  /* 0x000000ffff087224 */ /* 0x000fe200078e0a08 */
[----:B0-----:R-:W-:-:S05]  /*0440*/  IADD3 R12, P3, PT, R12, 0x4, RZ ;  /* 0x000000040c0c7810 */ /* 0x001fca0007f7e0ff */
[----:B------:R-:W-:-:S08]  /*0450*/  IMAD.X R13, RZ, RZ, R13, P3 ;  /* 0x000000ffff0d7224 */ /* 0x000fd000018e060d */
.L_x_405:
[----:B------:R-:W-:-:S06]  /*0460*/  IMAD.WIDE R14, R6, 0x8, R12 ;  /* 0x00000008060e7825 */ /* 0x000fcc00078e020c */
[----:B------:R-:W1:Y:S01]  /*0470*/  LDG.E R15, desc[UR6][R14.64] ;  /* 0x000000060e0f7981 */ /* 0x000e62000c1e1900 */
[----:B------:R-:W-:-:S05]  /*0480*/  VIADD R8, R8, 0x1 ;  /* 0x0000000108087836 */ /* 0x000fca0000000000 */
[----:B------:R-:W-:Y:S01]  /*0490*/  ISETP.NE.AND P3, PT, R8, RZ, PT ;  /* 0x000000ff0800720c */ /* 0x000fe20003f65270 */
[----:B-1----:R-:W-:-:S06]  /*04a0*/  IMAD.WIDE R16, R15, 0x4, R10 ;  /* 0x000000040f107825 */ /* 0x002fcc00078e020a */
[----:B------:R-:W2:Y:S01]  /*04b0*/  LDG.E R16, desc[UR6][R16.64] ;  /* 0x0000000610107981 */ /* 0x000ea2000c1e1900 */
[----:B------:R-:W-:Y:S02]  /*04c0*/  IMAD.IADD R6, R9, 0x1, R6 ;  /* 0x0000000109067824 */ /* 0x000fe400078e0206 */
[----:B--2---:R-:W-:-:S03]  /*04d0*/  FADD R3, R16, R3 ;  /* 0x0000000310037221 */ /* 0x004fc60000000000 */
[----:B------:R-:W-:Y:S05]  /*04e0*/  @P3 BRA `(.L_x_405) ;  /* 0xfffffffc00dc3947 */ /* 0x000fea000383ffff */
.L_x_404:
[----:B------:R-:W-:Y:S05]  /*04f0*/  BSYNC.RECONVERGENT B0 ;  /* 0x0000000000007941 */ /* 0x000fea0003800200 */
.L_x_403:
[----:B------:R-:W-:Y:S04]  /*0500*/  BSSY.RECONVERGENT B0, `(.L_x_406) ;  /* 0x000001f000007945 */ /* 0x000fe80003800200 */
[----:B------:R-:W-:Y:S05]  /*0510*/  @!P1 BRA `(.L_x_407) ;  /* 0x0000000000749947 */ /* 0x000fea0003800000 */
[----:B------:R-:W-:-:S07]  /*0520*/  IMAD.SHL.U32 R8, R9, 0x8, RZ ;  /* 0x0000000809087824 */ /* 0x000fce00078e00ff */
.L_x_408:
[----:B------:R-:W0:Y:S08]  /*0530*/  LDC.64 R14, c[0x0][0x390] ;  /* 0x0000e400ff0e7b82 */ /* 0x000e300000000a00 */
[----:B------:R-:W1:Y:S01]  /*0540*/  LDC.64 R10, c[0x0][0x398] ;  /* 0x0000e600ff0a7b82 */ /* 0x000e620000000a00 */
[----:B0-----:R-:W-:-:S03]  /*0550*/  IMAD.WIDE R14, R6, 0x8, R14 ;  /* 0x00000008060e7825 */ /* 0x001fc600078e020e */
[----:B------:R-:W-:Y:S02]  /*0560*/  IADD3 R18, P1, PT, R14, R8, RZ ;  /* 0x000000080e127210 */ /* 0x000fe40007f3e0ff */
[----:B------:R-:W1:Y:S02]  /*0570*/  LDG.E R17, desc[UR6][R14.64+0x4] ;  /* 0x000004060e117981 */ /* 0x000e64000c1e1900 */
[----:B------:R-:W-:Y:S02]  /*0580*/  IADD3.X R19, PT, PT, RZ, R15, RZ, P1, !PT ;  /* 0x0000000fff137210 */ /* 0x000fe40000ffe4ff */
[----:B------:R-:W-:-:S03]  /*0590*/  IADD3 R20, P1, PT, R8, R18, RZ ;  /* 0x0000001208147210 */ /* 0x000fc60007f3e0ff */
[----:B------:R-:W2:Y:S02]  /*05a0*/  LDG.E R13, desc[UR6][R18.64+0x4] ;  /* 0x00000406120d7981 */ /* 0x000ea4000c1e1900 */
[----:B------:R-:W-:Y:S01]  /*05b0*/  IMAD.X R21, RZ, RZ, R19, P1 ;  /* 0x000000ffff157224 */ /* 0x000fe200008e0613 */
[----:B------:R-:W-:-:S05]  /*05c0*/  IADD3 R22, P1, PT, R8, R20, RZ ;  /* 0x0000001408167210 */ /* 0x000fca0007f3e0ff */
[----:B------:R-:W-:Y:S02]  /*05d0*/  IMAD.X R23, RZ, RZ, R21, P1 ;  /* 0x000000ffff177224 */ /* 0x000fe400008e0615 */
[----:B------:R-:W3:Y:S04]  /*05e0*/  LDG.E R21, desc[UR6][R20.64+0x4] ;  /* 0x0000040614157981 */ /* 0x000ee8000c1e1900 */
[----:B------:R-:W4:Y:S01]  /*05f0*/  LDG.E R23, desc[UR6][R22.64+0x4] ;  /* 0x0000040616177981 */ /* 0x000f22000c1e1900 */
[----:B-1----:R-:W-:-:S06]  /*0600*/  IMAD.WIDE R16, R17, 0x4, R10 ;  /* 0x0000000411107825 */ /* 0x002fcc00078e020a */
[----:B------:R-:W5:Y:S01]  /*0610*/  LDG.E R16, desc[UR6][R16.64] ;  /* 0x0000000610107981 */ /* 0x000f62000c1e1900 */
[----:B--2---:R-:W-:-:S06]  /*0620*/  IMAD.WIDE R12, R13, 0x4, R10 ;  /* 0x000000040d0c7825 */ /* 0x004fcc00078e020a */
[----:B------:R-:W2:Y:S01]  /*0630*/  LDG.E R12, desc[UR6][R12.64] ;  /* 0x000000060c0c7981 */ /* 0x000ea2000c1e1900 */
[----:B---3--:R-:W-:-:S04]  /*0640*/  IMAD.WIDE R14, R21, 0x4, R10 ;  /* 0x00000004150e7825 */ /* 0x008fc800078e020a */
[----:B----4-:R-:W-:Y:S02]  /*0650*/  IMAD.WIDE R10, R23, 0x4, R10 ;  /* 0x00000004170a7825 */ /* 0x010fe400078e020a */
[----:B------:R-:W3:Y:S04]  /*0660*/  LDG.E R14, desc[UR6][R14.64] ;  /* 0x000000060e0e7981 */ /* 0x000ee8000c1e1900 */
[----:B------:R-:W4:Y:S01]  /*0670*/  LDG.E R10, desc[UR6][R10.64] ;  /* 0x000000060a0a7981 */ /* 0x000f22000c1e1900 */
[----:B------:R-:W-:-:S05]  /*0680*/  IMAD R6, R9, 0x4, R6 ;  /* 0x0000000409067824 */ /* 0x000fca00078e0206 */
[----:B------:R-:W-:Y:S01]  /*0690*/  ISETP.GE.AND P1, PT, R6, R7, PT ;  /* 0x000000070600720c */ /* 0x000fe20003f26270 */
[----:B-----5:R-:W-:-:S04]  /*06a0*/  FADD R3, R16, R3 ;  /* 0x0000000310037221 */ /* 0x020fc80000000000 */
[----:B--2---:R-:W-:-:S04]  /*06b0*/  FADD R3, R3, R12 ;  /* 0x0000000c03037221 */ /* 0x004fc80000000000 */
[----:B---3--:R-:W-:-:S04]  /*06c0*/  FADD R3, R3, R14 ;  /* 0x0000000e03037221 */ /* 0x008fc80000000000 */
[----:B----4-:R-:W-:Y:S01]  /*06d0*/  FADD R3, R3, R10 ;  /* 0x0000000a03037221 */ /* 0x010fe20000000000 */
[----:B------:R-:W-:Y:S06]  /*06e0*/  @!P1 BRA `(.L_x_408) ;  /* 0xfffffffc00909947 */ /* 0x000fec000383ffff */
.L_x_407:
[----:B------:R-:W-:Y:S05]  /*06f0*/  BSYNC.RECONVERGENT B0 ;  /* 0x0000000000007941 */ /* 0x000fea0003800200 */
.L_x_406:
[----:B------:R-:W-:Y:S05]  /*0700*/  @!P0 BRA `(.L_x_409) ;  /* 0x0000000000488947 */ /* 0x000fea0003800000 */
[----:B------:R-:W-:-:S04]  /*0710*/  UIADD3 UR4, UPT, UPT, UR8, 0x10, URZ ;  /* 0x0000001008047890 */ /* 0x000fc8000fffe0ff */
[----:B------:R-:W-:-:S06]  /*0720*/  ULEA UR4, UR9, UR4, 0x18 ;  /* 0x0000000409047291 */ /* 0x000fcc000f8ec0ff */
[----:B------:R-:W-:-:S07]  /*0730*/  LEA R6, R0, UR4, 0x2 ;  /* 0x0000000400067c11 */ /* 0x000fce000f8e10ff */
.L_x_410:
[----:B------:R-:W-:-:S05]  /*0740*/  VIADD R7, R9, 0x1 ;  /* 0x0000000109077836 */ /* 0x000fca0000000000 */
[----:B------:R-:W-:-:S04]  /*0750*/  SHF.R.U32.HI R11, RZ, 0x1, R7 ;  /* 0x00000001ff0b7819 */ /* 0x000fc80000011607 */
[----:B------:R-:W-:Y:S01]  /*0760*/  ISETP.GE.U32.AND P1, PT, R0, R11, PT ;  /* 0x0000000b0000720c */ /* 0x000fe20003f26070 */
[----:B------:R-:W-:-:S03]  /*0770*/  IMAD.IADD R8, R11, 0x1, R0 ;  /* 0x000000010b087824 */ /* 0x000fc600078e0200 */
[-C--:B------:R-:W-:Y:S02]  /*0780*/  ISETP.GE.OR P1, PT, R0, R9.reuse, !P1 ;  /* 0x000000090000720c */ /* 0x080fe40004f26670 */
[----:B------:R-:W-:-:S04]  /*0790*/  ISETP.GE.AND P0, PT, R8, R9, PT ;  /* 0x000000090800720c */ /* 0x000fc80003f06270 */
[----:B------:R-:W-:-:S07]  /*07a0*/  ISETP.GE.U32.OR P0, PT, R0, R11, P0 ;  /* 0x0000000b0000720c */ /* 0x000fce0000706470 */
[----:B------:R-:W-:Y:S01]  /*07b0*/  @!P1 STS [R6], R3 ;  /* 0x0000000306009388 */ /* 0x000fe20000000800 */
[----:B------:R-:W-:Y:S01]  /*07c0*/  BAR.SYNC.DEFER_BLOCKING 0x0 ;  /* 0x0000000000007b1d */ /* 0x000fe20000010000 */
[----:B------:R-:W-:-:S04]  /*07d0*/  ISETP.GT.U32.AND P1, PT, R9, 0x2, PT ;  /* 0x000000020900780c */ /* 0x000fc80003f24070 */
[----:B------:R-:W-:Y:S02]  /*07e0*/  @!P0 IMAD R7, R11, 0x4, R6 ;  /* 0x000000040b078824 */ /* 0x000fe400078e0206 */
[----:B------:R-:W-:-:S03]  /*07f0*/  IMAD.MOV.U32 R9, RZ, RZ, R11 ;  /* 0x000000ffff097224 */ /* 0x000fc600078e000b */
[----:B------:R-:W0:Y:S02]  /*0800*/  @!P0 LDS R8, [R7] ;  /* 0x0000000007088984 */ /* 0x000e240000000800 */
[----:B0-----:R-:W-:Y:S02]  /*0810*/  @!P0 FADD R3, R3, R8 ;  /* 0x0000000803038221 */ /* 0x001fe40000000000 */
[----:B------:R-:W-:Y:S05]  /*0820*/  @P1 BRA `(.L_x_410) ;  /* 0xfffffffc00c41947 */ /* 0x000fea000383ffff */
.L_x_409:
[----:B------:R-:W-:Y:S05]  /*0830*/  @P2 EXIT ;  /* 0x000000000000294d */ /* 0x000fea0003800000 */
[----:B------:R-:W-:Y:S01]  /*0840*/  I2FP.F32.U32 R6, R2 ;  /* 0x0000000200067245 */ /* 0x000fe20000201000 */
[----:B------:R-:W-:Y:S03]  /*0850*/  BSSY.RECONVERGENT B0, `(.L_x_411) ;  /* 0x000000c000007945 */ /* 0x000fe60003800200 */
[----:B------:R-:W0:Y:S08]  /*0860*/  MUFU.RCP R7, R6 ;  /* 0x0000000600077308 */ /* 0x000e300000001000 */
[----:B------:R-:W1:Y:S01]  /*0870*/  FCHK P0, R3, R6 ;  /* 0x0000000603007302 */ /* 0x000e620000000000 */
[----:B0-----:R-:W-:-:S04]  /*0880*/  FFMA R0, -R6, R7, 1 ;  /* 0x3f80000006007423 */ /* 0x001fc80000000107 */
[----:B------:R-:W-:-:S04]  /*0890*/  FFMA R0, R7, R0, R7 ;  /* 0x0000000007007223 */ /* 0x000fc80000000007 */
[----:B------:R-:W-:-:S04]  /*08a0*/  FFMA R7, R0, R3, RZ ;  /* 0x0000000300077223 */ /* 0x000fc800000000ff */
[----:B------:R-:W-:-:S04]  /*08b0*/  FFMA R2, -R6, R7, R3 ;  /* 0x0000000706027223 */ /* 0x000fc80000000103 */
[----:B------:R-:W-:Y:S01]  /*08c0*/  FFMA R7, R0, R2, R7 ;  /* 0x0000000200077223 */ /* 0x000fe20000000007 */
[----:B-1----:R-:W-:Y:S06]  /*08d0*/  @!P0 BRA `(.L_x_412) ;  /* 0x00000000000c8947 */ /* 0x002fec0003800000 */
[----:B------:R-:W-:-:S07]  /*08e0*/  MOV R2, 0x900 ;  /* 0x0000090000027802 */ /* 0x000fce0000000f00 */
[----:B------:R-:W-:Y:S05]  /*08f0*/  CALL.REL.NOINC `($__internal_0_$__cuda_sm3x_div_rn_noftz_f32_slowpath) ;  /* 0x0000000000107944 */ /* 0x000fea0003c00000 */
[----:B------:R-:W-:-:S07]  /*0900*/  IMAD.MOV.U32 R7, RZ, RZ, R0 ;  /* 0x000000ffff077224 */ /* 0x000fce00078e0000 */
.L_x_412:
[----:B------:R-:W-:Y:S05]  /*0910*/  BSYNC.RECONVERGENT B0 ;  /* 0x0000000000007941 */ /* 0x000fea0003800200 */
.L_x_411:
[----:B------:R-:W-:Y:S01]  /*0920*/  STG.E desc[UR6][R4.64], R7 ;  /* 0x0000000704007986 */ /* 0x000fe2000c101906 */
[----:B------:R-:W-:Y:S05]  /*0930*/  EXIT ;  /* 0x000000000000794d */ /* 0x000fea0003800000 */
        .weak           $__internal_0_$__cuda_sm3x_div_rn_noftz_f32_slowpath
        .type           $__internal_0_$__cuda_sm3x_div_rn_noftz_f32_slowpath,@function
        .size           $__internal_0_$__cuda_sm3x_div_rn_noftz_f32_slowpath,(.L_x_515 - $__internal_0_$__cuda_sm3x_div_rn_noftz_f32_slowpath)
$__internal_0_$__cuda_sm3x_div_rn_noftz_f32_slowpath:
[----:B------:R-:W-:Y:S01]  /*0940*/  SHF.R.U32.HI R7, RZ, 0x17, R6 ;  /* 0x00000017ff077819 */ /* 0x000fe20000011606 */
[----:B------:R-:W-:Y:S01]  /*0950*/  BSSY.RECONVERGENT B1, `(.L_x_413) ;  /* 0x0000063000017945 */ /* 0x000fe20003800200 */
[----:B------:R-:W-:Y:S02]  /*0960*/  SHF.R.U32.HI R0, RZ, 0x17, R3 ;  /* 0x00000017ff007819 */ /* 0x000fe40000011603 */
[----:B------:R-:W-:Y:S02]  /*0970*/  LOP3.LUT R7, R7, 0xff, RZ, 0xc0, !PT ;  /* 0x000000ff07077812 */ /* 0x000fe400078ec0ff */
[----:B------:R-:W-:Y:S02]  /*0980*/  LOP3.LUT R12, R0, 0xff, RZ, 0xc0, !PT ;  /* 0x000000ff000c7812 */ /* 0x000fe400078ec0ff */
[----:B------:R-:W-:-:S03]  /*0990*/  IADD3 R9, PT, PT, R7, -0x1, RZ ;  /* 0xffffffff07097810 */ /* 0x000fc60007ffe0ff */
[----:B------:R-:W-:Y:S01]  /*09a0*/  VIADD R10, R12, 0xffffffff ;  /* 0xffffffff0c0a7836 */ /* 0x000fe20000000000 */
[----:B------:R-:W-:-:S04]  /*09b0*/  ISETP.GT.U32.AND P0, PT, R9, 0xfd, PT ;  /* 0x000000fd0900780c */ /* 0x000fc80003f04070 */
[----:B------:R-:W-:-:S13]  /*09c0*/  ISETP.GT.U32.OR P0, PT, R10, 0xfd, P0 ;  /* 0x000000fd0a00780c */ /* 0x000fda0000704470 */
[----:B------:R-:W-:Y:S01]  /*09d0*/  @!P0 IMAD.MOV.U32 R8, RZ, RZ, RZ ;  /* 0x000000ffff088224 */ /* 0x000fe200078e00ff */
[----:B------:R-:W-:Y:S06]  /*09e0*/  @!P0 BRA `(.L_x_414) ;  /* 0x0000000000608947 */ /* 0x000fec0003800000 */
[----:B------:R-:W-:Y:S01]  /*09f0*/  FSETP.GTU.FTZ.AND P0, PT, |R3|, +INF , PT ;  /* 0x7f8000000300780b */ /* 0x000fe20003f1c200 */
[----:B------:R-:W-:Y:S01]  /*0a00*/  IMAD.MOV.U32 R0, RZ, RZ, R6 ;  /* 0x000000ffff007224 */ /* 0x000fe200078e0006 */
[----:B------:R-:W-:-:S04]  /*0a10*/  FSETP.GTU.FTZ.AND P1, PT, |R6|, +INF , PT ;  /* 0x7f8000000600780b */ /* 0x000fc80003f3c200 */
[----:B------:R-:W-:-:S13]  /*0a20*/  PLOP3.LUT P0, PT, P0, P1, PT, 0xf8, 0x8f ;  /* 0x00000000008f781c */ /* 0x000fda0000703f70 */
[----:B------:R-:W-:Y:S05]  /*0a30*/  @P0 BRA `(.L_x_415) ;  /* 0x00000004004c0947 */ /* 0x000fea0003800000 */
[----:B------:R-:W-:-:S13]  /*0a40*/  LOP3.LUT P0, RZ, R6, 0x7fffffff, R3, 0xc8, !PT ;  /* 0x7fffffff06ff7812 */ /* 0x000fda000780c803 */
[----:B------:R-:W-:Y:S05]  /*0a50*/  @!P0 BRA `(.L_x_416) ;  /* 0x00000004003c8947 */ /* 0x000fea0003800000 */
[C---:B------:R-:W-:Y:S02]  /*0a60*/  FSETP.NEU.FTZ.AND P2, PT, |R3|.reuse, +INF , PT ;  /* 0x7f8000000300780b */ /* 0x040fe40003f5d200 */
[----:B------:R-:W-:Y:S02]  /*0a70*/  FSETP.NEU.FTZ.AND P1, PT, |R0|, +INF , PT ;  /* 0x7f8000000000780b */ /* 0x000fe40003f3d200 */
[----:B------:R-:W-:-:S11]  /*0a80*/  FSETP.NEU.FTZ.AND P0, PT, |R3|, +INF , PT ;  /* 0x7f8000000300780b */ /* 0x000fd60003f1d200 */
[----:B------:R-:W-:Y:S05]  /*0a90*/  @!P1 BRA !P2, `(.L_x_416) ;  /* 0x00000004002c9947 */ /* 0x000fea0005000000 */
[----:B------:R-:W-:-:S04]  /*0aa0*/  LOP3.LUT P2, RZ, R3, 0x7fffffff, RZ, 0xc0, !PT ;  /* 0x7fffffff03ff7812 */ /* 0x000fc8000784c0ff */
[----:B------:R-:W-:-:S13]  /*0ab0*/  PLOP3.LUT P1, PT, P1, P2, PT, 0x2f, 0xf2 ;  /* 0x0000000000f2781c */ /* 0x000fda0000f24577 */
[----:B------:R-:W-:Y:S05]  /*0ac0*/  @P1 BRA `(.L_x_417) ;  /* 0x0000000400181947 */ /* 0x000fea0003800000 */
[----:B------:R-:W-:-:S04]  /*0ad0*/  LOP3.LUT P1, RZ, R6, 0x7fffffff, RZ, 0xc0, !PT ;  /* 0x7fffffff06ff7812 */ /* 0x000fc8000782c0ff */
[----:B------:R-:W-:-:S13]  /*0ae0*/  PLOP3.LUT P0, PT, P0, P1, PT, 0x2f, 0xf2 ;  /* 0x0000000000f2781c */ /* 0x000fda0000702577 */
[----:B------:R-:W-:Y:S05]  /*0af0*/  @P0 BRA `(.L_x_418) ;  /* 0x0000000400000947 */ /* 0x000fea0003800000 */
[----:B------:R-:W-:Y:S02]  /*0b00*/  ISETP.GE.AND P0, PT, R10, RZ, PT ;  /* 0x000000ff0a00720c */ /* 0x000fe40003f06270 */
[----:B------:R-:W-:-:S11]  /*0b10*/  ISETP.GE.AND P1, PT, R9, RZ, PT ;  /* 0x000000ff0900720c */ /* 0x000fd60003f26270 */
[----:B------:R-:W-:Y:S02]  /*0b20*/  @P0 IMAD.MOV.U32 R8, RZ, RZ, RZ ;  /* 0x000000ffff080224 */ /* 0x000fe400078e00ff */
[----:B------:R-:W-:Y:S01]  /*0b30*/  @!P0 FFMA R3, R3, 1.84467440737095516160e+19, RZ ;  /* 0x5f80000003038823 */ /* 0x000fe200000000ff */
[----:B------:R-:W-:Y:S02]  /*0b40*/  @!P0 IMAD.MOV.U32 R8, RZ, RZ, -0x40 ;  /* 0xffffffc0ff088424 */ /* 0x000fe400078e00ff */
[----:B------:R-:W-:Y:S02]  /*0b50*/  @!P1 FFMA R6, R0, 1.84467440737095516160e+19, RZ ;  /* 0x5f80000000069823 */ /* 0x000fe400000000ff */
[----:B------:R-:W-:-:S07]  /*0b60*/  @!P1 VIADD R8, R8, 0x40 ;  /* 0x0000004008089836 */ /* 0x000fce0000000000 */
.L_x_414:
[----:B------:R-:W-:Y:S01]  /*0b70*/  LEA R9, R7, 0xc0800000, 0x17 ;  /* 0xc080000007097811 */ /* 0x000fe200078eb8ff */
[----:B------:R-:W-:Y:S04]  /*0b80*/  BSSY.RECONVERGENT B2, `(.L_x_419) ;  /* 0x0000036000027945 */ /* 0x000fe80003800200 */
[----:B------:R-:W-:Y:S02]  /*0b90*/  IMAD.IADD R9, R6, 0x1, -R9 ;  /* 0x0000000106097824 */ /* 0x000fe400078e0a09 */
[----:B------:R-:W-:Y:S02]  /*0ba0*/  VIADD R6, R12, 0xffffff81 ;  /* 0xffffff810c067836 */ /* 0x000fe40000000000 */
[----:B------:R-:W0:Y:S01]  /*0bb0*/  MUFU.RCP R10, R9 ;  /* 0x00000009000a7308 */ /* 0x000e220000001000 */
[----:B------:R-:W-:Y:S01]  /*0bc0*/  FADD.FTZ R11, -R9, -RZ ;  /* 0x800000ff090b7221 */ /* 0x000fe20000010100 */
[C---:B------:R-:W-:Y:S01]  /*0bd0*/  IMAD R0, R6.reuse, -0x800000, R3 ;  /* 0xff80000006007824 */ /* 0x040fe200078e0203 */
[----:B------:R-:W-:-:S04]  /*0be0*/  IADD3 R7, PT, PT, R6, 0x7f, -R7 ;  /* 0x0000007f06077810 */ /* 0x000fc80007ffe807 */
[----:B------:R-:W-:Y:S01]  /*0bf0*/  IADD3 R7, PT, PT, R7, R8, RZ ;  /* 0x0000000807077210 */ /* 0x000fe20007ffe0ff */
[----:B0-----:R-:W-:-:S04]  /*0c00*/  FFMA R13, R10, R11, 1 ;  /* 0x3f8000000a0d7423 */ /* 0x001fc8000000000b */
[----:B------:R-:W-:-:S04]  /*0c10*/  FFMA R12, R10, R13, R10 ;  /* 0x0000000d0a0c7223 */ /* 0x000fc8000000000a */
[----:B------:R-:W-:-:S04]  /*0c20*/  FFMA R3, R0, R12, RZ ;  /* 0x0000000c00037223 */ /* 0x000fc800000000ff */
[----:B------:R-:W-:-:S04]  /*0c30*/  FFMA R10, R11, R3, R0 ;  /* 0x000000030b0a7223 */ /* 0x000fc80000000000 */
[----:B------:R-:W-:-:S04]  /*0c40*/  FFMA R13, R12, R10, R3 ;  /* 0x0000000a0c0d7223 */ /* 0x000fc80000000003 */
[----:B------:R-:W-:-:S04]  /*0c50*/  FFMA R10, R11, R13, R0 ;  /* 0x0000000d0b0a7223 */ /* 0x000fc80000000000 */
[----:B------:R-:W-:-:S05]  /*0c60*/  FFMA R0, R12, R10, R13 ;  /* 0x0000000a0c007223 */ /* 0x000fca000000000d */
[----:B------:R-:W-:-:S04]  /*0c70*/  SHF.R.U32.HI R3, RZ, 0x17, R0 ;  /* 0x00000017ff037819 */ /* 0x000fc80000011600 */
[----:B------:R-:W-:-:S05]  /*0c80*/  LOP3.LUT R3, R3, 0xff, RZ, 0xc0, !PT ;  /* 0x000000ff03037812 */ /* 0x000fca00078ec0ff */
[----:B------:R-:W-:-:S04]  /*0c90*/  IMAD.IADD R9, R3, 0x1, R7 ;  /* 0x0000000103097824 */ /* 0x000fc800078e0207 */
[----:B------:R-:W-:-:S05]  /*0ca0*/  VIADD R3, R9, 0xffffffff ;  /* 0xffffffff09037836 */ /* 0x000fca0000000000 */
[----:B------:R-:W-:-:S13]  /*0cb0*/  ISETP.GE.U32.AND P0, PT, R3, 0xfe, PT ;  /* 0x000000fe0300780c */ /* 0x000fda0003f06070 */
[----:B------:R-:W-:Y:S05]  /*0cc0*/  @!P0 BRA `(.L_x_420) ;  /* 0x0000000000808947 */ /* 0x000fea0003800000 */
[----:B------:R-:W-:-:S13]  /*0cd0*/  ISETP.GT.AND P0, PT, R9, 0xfe, PT ;  /* 0x000000fe0900780c */ /* 0x000fda0003f04270 */
[----:B------:R-:W-:Y:S05]  /*0ce0*/  @P0 BRA `(.L_x_421) ;  /* 0x00000000006c0947 */ /* 0x000fea0003800000 */
[----:B------:R-:W-:-:S13]  /*0cf0*/  ISETP.GE.AND P0, PT, R9, 0x1, PT ;  /* 0x000000010900780c */ /* 0x000fda0003f06270 */
[----:B------:R-:W-:Y:S05]  /*0d00*/  @P0 BRA `(.L_x_422) ;  /* 0x0000000000740947 */ /* 0x000fea0003800000 */
[----:B------:R-:W-:Y:S02]  /*0d10*/  ISETP.GE.AND P0, PT, R9, -0x18, PT ;  /* 0xffffffe80900780c */ /* 0x000fe40003f06270 */
[----:B------:R-:W-:-:S11]  /*0d20*/  LOP3.LUT R0, R0, 0x80000000, RZ, 0xc0, !PT ;  /* 0x8000000000007812 */ /* 0x000fd600078ec0ff */
[----:B------:R-:W-:Y:S05]  /*0d30*/  @!P0 BRA `(.L_x_422) ;  /* 0x0000000000688947 */ /* 0x000fea0003800000 */
[CCC-:B------:R-:W-:Y:S01]  /*0d40*/  FFMA.RZ R3, R12.reuse, R10.reuse, R13.reuse ;  /* 0x0000000a0c037223 */ /* 0x1c0fe2000000c00d */
[C---:B------:R-:W-:Y:S02]  /*0d50*/  VIADD R8, R9.reuse, 0x20 ;  /* 0x0000002009087836 */ /* 0x040fe40000000000 */
[CCC-:B------:R-:W-:Y:S01]  /*0d60*/  FFMA.RM R6, R12.reuse, R10.reuse, R13.reuse ;  /* 0x0000000a0c067223 */ /* 0x1c0fe2000000400d */
[----:B------:R-:W-:Y:S02]  /*0d70*/  ISETP.NE.AND P2, PT, R9, RZ, PT ;  /* 0x000000ff0900720c */ /* 0x000fe40003f45270 */
[----:B------:R-:W-:Y:S01]  /*0d80*/  LOP3.LUT R7, R3, 0x7fffff, RZ, 0xc0, !PT ;  /* 0x007fffff03077812 */ /* 0x000fe200078ec0ff */
[----:B------:R-:W-:Y:S01]  /*0d90*/  FFMA.RP R3, R12, R10, R13 ;  /* 0x0000000a0c037223 */ /* 0x000fe2000000800d */
[----:B------:R-:W-:Y:S01]  /*0da0*/  ISETP.NE.AND P1, PT, R9, RZ, PT ;  /* 0x000000ff0900720c */ /* 0x000fe20003f25270 */
[----:B------:R-:W-:Y:S01]  /*0db0*/  IMAD.MOV R9, RZ, RZ, -R9 ;  /* 0x000000ffff097224 */ /* 0x000fe200078e0a09 */
[----:B------:R-:W-:-:S02]  /*0dc0*/  LOP3.LUT R7, R7, 0x800000, RZ, 0xfc, !PT ;  /* 0x0080000007077812 */ /* 0x000fc400078efcff */
[----:B------:R-:W-:Y:S02]  /*0dd0*/  FSETP.NEU.FTZ.AND P0, PT, R3, R6, PT ;  /* 0x000000060300720b */ /* 0x000fe40003f1d000 */
[----:B------:R-:W-:Y:S02]  /*0de0*/  SHF.L.U32 R8, R7, R8, RZ ;  /* 0x0000000807087219 */ /* 0x000fe400000006ff */
[----:B------:R-:W-:Y:S02]  /*0df0*/  SEL R6, R9, RZ, P2 ;  /* 0x000000ff09067207 */ /* 0x000fe40001000000 */
[----:B------:R-:W-:Y:S02]  /*0e00*/  ISETP.NE.AND P1, PT, R8, RZ, P1 ;  /* 0x000000ff0800720c */ /* 0x000fe40000f25270 */
[----:B------:R-:W-:Y:S02]  /*0e10*/  SHF.R.U32.HI R6, RZ, R6, R7 ;  /* 0x00000006ff067219 */ /* 0x000fe40000011607 */
[----:B------:R-:W-:-:S02]  /*0e20*/  PLOP3.LUT P0, PT, P0, P1, PT, 0xf8, 0x8f ;  /* 0x00000000008f781c */ /* 0x000fc40000703f70 */
[----:B------:R-:W-:Y:S02]  /*0e30*/  SHF.R.U32.HI R8, RZ, 0x1, R6 ;  /* 0x00000001ff087819 */ /* 0x000fe40000011606 */
[----:B------:R-:W-:-:S04]  /*0e40*/  SEL R3, RZ, 0x1, !P0 ;  /* 0x00000001ff037807 */ /* 0x000fc80004000000 */
[----:B------:R-:W-:-:S04]  /*0e50*/  LOP3.LUT R3, R3, 0x1, R8, 0xf8, !PT ;  /* 0x0000000103037812 */ /* 0x000fc800078ef808 */
[----:B------:R-:W-:-:S05]  /*0e60*/  LOP3.LUT R3, R3, R6, RZ, 0xc0, !PT ;  /* 0x0000000603037212 */ /* 0x000fca00078ec0ff */
[----:B------:R-:W-:-:S05]  /*0e70*/  IMAD.IADD R3, R8, 0x1, R3 ;  /* 0x0000000108037824 */ /* 0x000fca00078e0203 */
[----:B------:R-:W-:Y:S01]  /*0e80*/  LOP3.LUT R0, R3, R0, RZ, 0xfc, !PT ;  /* 0x0000000003007212 */ /* 0x000fe200078efcff */
[----:B------:R-:W-:Y:S06]  /*0e90*/  BRA `(.L_x_422) ;  /* 0x0000000000107947 */ /* 0x000fec0003800000 */
.L_x_421:
[----:B------:R-:W-:-:S04]  /*0ea0*/  LOP3.LUT R0, R0, 0x80000000, RZ, 0xc0, !PT ;  /* 0x8000000000007812 */ /* 0x000fc800078ec0ff */
[----:B------:R-:W-:Y:S01]  /*0eb0*/  LOP3.LUT R0, R0, 0x7f800000, RZ, 0xfc, !PT ;  /* 0x7f80000000007812 */ /* 0x000fe200078efcff */
[----:B------:R-:W-:Y:S06]  /*0ec0*/  BRA `(.L_x_422) ;  /* 0x0000000000047947 */ /* 0x000fec0003800000 */
.L_x_420:
[----:B------:R-:W-:-:S07]  /*0ed0*/  IMAD R0, R7, 0x800000, R0 ;  /* 0x0080000007007824 */ /* 0x000fce00078e0200 */
.L_x_422:
[----:B------:R-:W-:Y:S05]  /*0ee0*/  BSYNC.RECONVERGENT B2 ;  /* 0x0000000000027941 */ /* 0x000fea0003800200 */
.L_x_419:
[----:B------:R-:W-:Y:S05]  /*0ef0*/  BRA `(.L_x_423) ;  /* 0x0000000000207947 */ /* 0x000fea0003800000 */
.L_x_418:
[----:B------:R-:W-:-:S04]  /*0f00*/  LOP3.LUT R0, R6, 0x80000000, R3, 0x48, !PT ;  /* 0x8000000006007812 */ /* 0x000fc800078e4803 */
[----:B------:R-:W-:Y:S01]  /*0f10*/  LOP3.LUT R0, R0, 0x7f800000, RZ, 0xfc, !PT ;  /* 0x7f80000000007812 */ /* 0x000fe200078efcff */
[----:B------:R-:W-:Y:S06]  /*0f20*/  BRA `(.L_x_423) ;  /* 0x0000000000147947 */ /* 0x000fec0003800000 */
.L_x_417:
[----:B------:R-:W-:Y:S01]  /*0f30*/  LOP3.LUT R0, R6, 0x80000000, R3, 0x48, !PT ;  /* 0x8000000006007812 */ /* 0x000fe200078e4803 */
[----:B------:R-:W-:Y:S06]  /*0f40*/  BRA `(.L_x_423) ;  /* 0x00000000000c7947 */ /* 0x000fec0003800000 */
.L_x_416:
[----:B------:R-:W0:Y:S01]  /*0f50*/  MUFU.RSQ R0, -QNAN ;  /* 0xffc0000000007908 */ /* 0x000e220000001400 */
[----:B------:R-:W-:Y:S05]  /*0f60*/  BRA `(.L_x_423) ;  /* 0x0000000000047947 */ /* 0x000fea0003800000 */
.L_x_415:
[----:B------:R-:W-:-:S07]  /*0f70*/  FADD.FTZ R0, R3, R0 ;  /* 0x0000000003007221 */ /* 0x000fce0000010000 */
.L_x_423:
[----:B------:R-:W-:Y:S05]  /*0f80*/  BSYNC.RECONVERGENT B1 ;  /* 0x0000000000017941 */ /* 0x000fea0003800200 */
.L_x_413:
[----:B------:R-:W-:-:S04]  /*0f90*/  IMAD.MOV.U32 R3, RZ, RZ, 0x0 ;  /* 0x00000000ff037424 */ /* 0x000fc800078e00ff */
[----:B0-----:R-:W-:Y:S05]  /*0fa0*/  RET.REL.NODEC R2 `(_Z20get_prediciton_valueP4nodeiP17attribute_id_pairPf) ;  /* 0xfffffff002147950 */ /* 0x001fea0003c3ffff */
.L_x_424:
        /* <DEDUP_REMOVED lines=13> */
.L_x_515:


//--------------------- .text._Z10split_nodeP4nodePiiPbP17attribute_id_pairS4_ --------------------------
	.section	.text._Z10split_nodeP4nodePiiPbP17attribute_id_pairS4_,"ax",@progbits
	.align	128
        .global         _Z10split_nodeP4nodePiiPbP17attribute_id_pairS4_
        .type           _Z10split_nodeP4nodePiiPbP17attribute_id_pairS4_,@function
        .size           _Z10split_nodeP4nodePiiPbP17attribute_id_pairS4_,(.L_x_528 - _Z10split_nodeP4nodePiiPbP17attribute_id_pairS4_)
        .other          _Z10split_nodeP4nodePiiPbP17attribute_id_pairS4_,@"STO_CUDA_ENTRY STV_DEFAULT"
_Z10split_nodeP4nodePiiPbP17attribute_id_pairS4_:
.text._Z10split_nodeP4nodePiiPbP17attribute_id_pairS4_:
[----:B------:R-:W-:Y:S01]  /*0000*/  LDC R1, c[0x0][0x37c] ;  /* 0x0000df00ff017b82 */ /* 0x000fe20000000800 */
[----:B------:R-:W0:Y:S01]  /*0010*/  S2R R2, SR_TID.X ;  /* 0x0000000000027919 */ /* 0x000e220000002100 */
[----:B------:R-:W1:Y:S06]  /*0020*/  LDCU.64 UR6, c[0x0][0x358] ;  /* 0x00006b00ff0677ac */ /* 0x000e6c0008000a00 */
[----:B------:R-:W2:Y:S01]  /*0030*/  S2UR UR8, SR_CTAID.X ;  /* 0x00000000000879c3 */ /* 0x000ea20000002500 */
[----:B------:R-:W-:Y:S01]  /*0040*/  BSSY.RECONVERGENT B0, `(.L_x_425) ;  /* 0x000000f000007945 */ /* 0x000fe20003800200 */
[----:B0-----:R-:W-:-:S13]  /*0050*/  ISETP.NE.AND P0, PT, R2, RZ, PT ;  /* 0x000000ff0200720c */ /* 0x001fda0003f05270 */
[----:B-12---:R-:W-:Y:S05]  /*0060*/  @P0 BRA `(.L_x_426) ;  /* 0x0000000000300947 */ /* 0x006fea0003800000 */
[----:B------:R-:W0:Y:S08]  /*0070*/  LDC R3, c[0x0][0x390] ;  /* 0x0000e400ff037b82 */ /* 0x000e300000000800 */
[----:B------:R-:W1:Y:S01]  /*0080*/  LDC.64 R4, c[0x0][0x380] ;  /* 0x0000e000ff047b82 */ /* 0x000e620000000a00 */
[----:B0-----:R-:W-:-:S04]  /*0090*/  VIADD R3, R3, UR8 ;  /* 0x0000000803037c36 */ /* 0x001fc80008000000 */
[----:B-1----:R-:W-:-:S05]  /*00a0*/  IMAD.WIDE R4, R3, 0x20, R4 ;  /* 0x0000002003047825 */ /* 0x002fca00078e0204 */
[----:B------:R-:W2:Y:S04]  /*00b0*/  LDG.E R6, desc[UR6][R4.64+0x4] ;  /* 0x0000040604067981 */ /* 0x000ea8000c1e1900 */
[----:B------:R-:W2:Y:S04]  /*00c0*/  LDG.E R7, desc[UR6][R4.64+0x10] ;  /* 0x0000100604077981 */ /* 0x000ea8000c1e1900 */
[----:B------:R-:W3:Y:S01]  /*00d0*/  LDG.E R0, desc[UR6][R4.64+0x18] ;  /* 0x0000180604007981 */ /* 0x000ee2000c1e1900 */
[----:B------:R-:W0:Y:S01]  /*00e0*/  S2UR UR5, SR_CgaCtaId ;  /* 0x00000000000579c3 */ /* 0x000e220000008800 */
[----:B------:R-:W-:-:S02]  /*00f0*/  UMOV UR4, 0x400 ;  /* 0x0000040000047882 */ /* 0x000fc40000000000 */
[----:B0-----:R-:W-:-:S09]  /*0100*/  ULEA UR4, UR5, UR4, 0x18 ;  /* 0x0000000405047291 */ /* 0x001fd2000f8ec0ff */
[----:B--2---:R0:W-:Y:S04]  /*0110*/  STS.64 [UR4], R6 ;  /* 0x00000006ff007988 */ /* 0x0041e80008000a04 */
[----:B---3--:R0:W-:Y:S02]  /*0120*/  STS [UR4+0x8], R0 ;  /* 0x00000800ff007988 */ /* 0x0081e40008000804 */
.L_x_426:
[----:B------:R-:W-:Y:S05]  /*0130*/  BSYNC.RECONVERGENT B0 ;  /* 0x0000000000007941 */ /* 0x000fea0003800200 */
.L_x_425:
[----:B------:R-:W1:Y:S08]  /*0140*/  S2UR UR5, SR_CgaCtaId ;  /* 0x00000000000579c3 */ /* 0x000e700000008800 */
[----:B------:R-:W-:Y:S06]  /*0150*/  BAR.SYNC.DEFER_BLOCKING 0x0 ;  /* 0x0000000000007b1d */ /* 0x000fec0000010000 */
[----:B------:R-:W-:-:S02]  /*0160*/  UMOV UR4, 0x400 ;  /* 0x0000040000047882 */ /* 0x000fc40000000000 */
[----:B-1----:R-:W-:-:S09]  /*0170*/  ULEA UR4, UR5, UR4, 0x18 ;  /* 0x0000000405047291 */ /* 0x002fd2000f8ec0ff */
[----:B0-----:R-:W0:Y:S02]  /*0180*/  LDS.128 R4, [UR4] ;  /* 0x00000004ff047984 */ /* 0x001e240008000c00 */
[----:B0-----:R-:W-:-:S13]  /*0190*/  ISETP.NE.AND P0, PT, R6, -0x1, PT ;  /* 0xffffffff0600780c */ /* 0x001fda0003f05270 */
[----:B------:R-:W-:Y:S05]  /*01a0*/  @!P0 EXIT ;  /* 0x000000000000894d */ /* 0x000fea0003800000 */
[----:B------:R-:W-:-:S05]  /*01b0*/  IMAD R0, R4, 0x9, RZ ;  /* 0x0000000904007824 */ /* 0x000fca00078e02ff */
[----:B------:R-:W-:-:S13]  /*01c0*/  ISETP.GE.AND P0, PT, R2, R0, PT ;  /* 0x000000000200720c */ /* 0x000fda0003f06270 */
[----:B------:R-:W-:Y:S05]  /*01d0*/  @P0 EXIT ;  /* 0x000000000000094d */ /* 0x000fea0003800000 */
[----:B------:R-:W0:Y:S02]  /*01e0*/  LDC R13, c[0x0][0x360] ;  /* 0x0000d800ff0d7b82 */ /* 0x000e240000000800 */
[----:B0-----:R-:W-:Y:S01]  /*01f0*/  VIMNMX.U32 R9, PT, PT, R0, R13, PT ;  /* 0x0000000d00097248 */ /* 0x001fe20003fe0000 */
[----:B------:R-:W-:-:S03]  /*0200*/  IMAD R8, R13, UR8, RZ ;  /* 0x000000080d087c24 */ /* 0x000fc6000f8e02ff */
[----:B------:R-:W0:Y:S01]  /*0210*/  I2F.U32.RP R3, R9 ;  /* 0x0000000900037306 */ /* 0x000e220000209000 */
[--C-:B------:R-:W-:Y:S01]  /*0220*/  IMAD.MOV R11, RZ, RZ, -R9.reuse ;  /* 0x000000ffff0b7224 */ /* 0x100fe200078e0a09 */
[C---:B------:R-:W-:Y:S01]  /*0230*/  IADD3 R4, PT, PT, R0.reuse, -0x1, R9 ;  /* 0xffffffff00047810 */ /* 0x040fe20007ffe009 */
[----:B------:R-:W-:Y:S01]  /*0240*/  IMAD.IADD R0, R0, 0x1, R5 ;  /* 0x0000000100007824 */ /* 0x000fe200078e0205 */
[----:B------:R-:W-:-:S04]  /*0250*/  ISETP.NE.U32.AND P2, PT, R9, RZ, PT ;  /* 0x000000ff0900720c */ /* 0x000fc80003f45070 */
[----:B0-----:R-:W0:Y:S02]  /*0260*/  MUFU.RCP R3, R3 ;  /* 0x0000000300037308 */ /* 0x001e240000001000 */
[----:B0-----:R-:W-:Y:S01]  /*0270*/  VIADD R6, R3, 0xffffffe ;  /* 0x0ffffffe03067836 */ /* 0x001fe20000000000 */
[----:B------:R-:W-:-:S05]  /*0280*/  VIMNMX.U32 R3, PT, PT, R8, R5, PT ;  /* 0x0000000508037248 */ /* 0x000fca0003fe0000 */
[----:B------:R0:W1:Y:S01]  /*0290*/  F2I.FTZ.U32.TRUNC.NTZ R7, R6 ;  /* 0x0000000600077305 */ /* 0x000062000021f000 */
[----:B------:R-:W-:Y:S02]  /*02a0*/  IMAD R3, R3, 0x2, R2 ;  /* 0x0000000203037824 */ /* 0x000fe400078e0202 */
[----:B0-----:R-:W-:Y:S02]  /*02b0*/  HFMA2 R6, -RZ, RZ, 0, 0 ;  /* 0x00000000ff067431 */ /* 0x001fe400000001ff */
[----:B-1----:R-:W-:-:S04]  /*02c0*/  IMAD R11, R11, R7, RZ ;  /* 0x000000070b0b7224 */ /* 0x002fc800078e02ff */
[----:B------:R-:W-:-:S06]  /*02d0*/  IMAD.HI.U32 R7, R7, R11, R6 ;  /* 0x0000000b07077227 */ /* 0x000fcc00078e0006 */
[----:B------:R-:W-:-:S04]  /*02e0*/  IMAD.HI.U32 R11, R7, R4, RZ ;  /* 0x00000004070b7227 */ /* 0x000fc800078e00ff */
[----:B------:R-:W-:-:S04]  /*02f0*/  IMAD.MOV R7, RZ, RZ, -R11 ;  /* 0x000000ffff077224 */ /* 0x000fc800078e0a0b */
[----:B------:R-:W-:Y:S02]  /*0300*/  IMAD R4, R9, R7, R4 ;  /* 0x0000000709047224 */ /* 0x000fe400078e0204 */
[----:B------:R-:W0:Y:S03]  /*0310*/  LDC.64 R6, c[0x0][0x388] ;  /* 0x0000e200ff067b82 */ /* 0x000e260000000a00 */
[----:B------:R-:W-:-:S13]  /*0320*/  ISETP.GE.U32.AND P0, PT, R4, R9, PT ;  /* 0x000000090400720c */ /* 0x000fda0003f06070 */
[----:B------:R-:W-:Y:S02]  /*0330*/  @P0 IMAD.IADD R4, R4, 0x1, -R9 ;  /* 0x0000000104040824 */ /* 0x000fe400078e0a09 */
[----:B------:R-:W-:-:S03]  /*0340*/  @P0 VIADD R11, R11, 0x1 ;  /* 0x000000010b0b0836 */ /* 0x000fc60000000000 */
[----:B------:R-:W-:Y:S01]  /*0350*/  ISETP.GE.U32.AND P1, PT, R4, R9, PT ;  /* 0x000000090400720c */ /* 0x000fe20003f26070 */
[----:B0-----:R-:W-:-:S12]  /*0360*/  IMAD.WIDE R6, R3, 0x4, R6 ;  /* 0x0000000403067825 */ /* 0x001fd800078e0206 */
[----:B------:R-:W-:Y:S02]  /*0370*/  @P1 IADD3 R11, PT, PT, R11, 0x1, RZ ;  /* 0x000000010b0b1810 */ /* 0x000fe40007ffe0ff */
[----:B------:R-:W-:-:S05]  /*0380*/  @!P2 LOP3.LUT R11, RZ, R9, RZ, 0x33, !PT ;  /* 0x00000009ff0ba212 */ /* 0x000fca00078e33ff */
[----:B------:R-:W-:-:S04]  /*0390*/  IMAD R4, R11, R2, RZ ;  /* 0x000000020b047224 */ /* 0x000fc800078e02ff */
[----:B------:R-:W-:-:S05]  /*03a0*/  IMAD.IADD R10, R4, 0x1, R5 ;  /* 0x00000001040a7824 */ /* 0x000fca00078e0205 */
[----:B------:R-:W-:-:S04]  /*03b0*/  VIADDMNMX R0, R10, R11, R0, PT ;  /* 0x0000000b0a007246 */ /* 0x000fc80003800100 */
[----:B------:R-:W-:-:S13]  /*03c0*/  ISETP.GT.AND P0, PT, R0, R10, PT ;  /* 0x0000000a0000720c */ /* 0x000fda0003f04270 */
[----:B------:R-:W-:Y:S05]  /*03d0*/  @!P0 EXIT ;  /* 0x000000000000894d */ /* 0x000fea0003800000 */
[----:B------:R-:W-:Y:S01]  /*03e0*/  LEA R8, P0, R9, R6, 0x2 ;  /* 0x0000000609087211 */ /* 0x000fe200078010ff */
[----:B------:R0:W5:Y:S01]  /*03f0*/  LDG.E R2, desc[UR6][R6.64] ;  /* 0x0000000606027981 */ /* 0x000162000c1e1900 */
[----:B------:R-:W-:Y:S01]  /*0400*/  IMAD.MOV.U32 R3, RZ, RZ, R10 ;  /* 0x000000ffff037224 */ /* 0x000fe200078e000a */
[----:B------:R-:W1:Y:S01]  /*0410*/  LDCU.64 UR4, c[0x0][0x398] ;  /* 0x00007300ff0477ac */ /* 0x000e620008000a00 */
[----:B------:R-:W-:-:S05]  /*0420*/  IADD3.X R9, PT, PT, RZ, R7, RZ, P0, !PT ;  /* 0x00000007ff097210 */ /* 0x000fca00007fe4ff */
[----:B------:R0:W5:Y:S01]  /*0430*/  LDG.E R11, desc[UR6][R8.64] ;  /* 0x00000006080b7981 */ /* 0x000162000c1e1900 */
[----:B------:R-:W-:-:S05]  /*0440*/  IMAD.IADD R10, R0, 0x1, -R3 ;  /* 0x00000001000a7824 */ /* 0x000fca00078e0a03 */
[----:B------:R-:W-:Y:S01]  /*0450*/  LOP3.LUT P0, R10, R10, 0x3, RZ, 0xc0, !PT ;  /* 0x000000030a0a7812 */ /* 0x000fe2000780c0ff */
[----:B------:R-:W-:-:S12]  /*0460*/  BSSY.RECONVERGENT B0, `(.L_x_427) ;  /* 0x0000020000007945 */ /* 0x000fd80003800200 */
[----:B01----:R-:W-:Y:S05]  /*0470*/  @!P0 BRA `(.L_x_428) ;  /* 0x0000000000788947 */ /* 0x003fea0003800000 */
[----:B------:R-:W0:Y:S01]  /*0480*/  LDC.64 R6, c[0x0][0x3a0] ;  /* 0x0000e800ff067b82 */ /* 0x000e220000000a00 */
[----:B------:R-:W-:Y:S01]  /*0490*/  BSSY.RECONVERGENT B1, `(.L_x_429) ;  /* 0x000001b000017945 */ /* 0x000fe20003800200 */
[----:B------:R-:W-:Y:S01]  /*04a0*/  IADD3 R16, PT, PT, -R10, RZ, RZ ;  /* 0x000000ff0a107210 */ /* 0x000fe20007ffe1ff */
[----:B-----5:R-:W-:-:S05]  /*04b0*/  IMAD.MOV.U32 R17, RZ, RZ, R11 ;  /* 0x000000ffff117224 */ /* 0x020fca00078e000b */
[----:B------:R-:W1:Y:S02]  /*04c0*/  LDC.64 R8, c[0x0][0x3a8] ;  /* 0x0000ea00ff087b82 */ /* 0x000e640000000a00 */
.L_x_430:
[----:B------:R-:W-:-:S04]  /*04d0*/  IADD3 R14, P0, PT, R3, UR4, RZ ;  /* 0x00000004030e7c10 */ /* 0x000fc8000ff1e0ff */
[----:B------:R-:W-:-:S05]  /*04e0*/  LEA.HI.X.SX32 R15, R3, UR5, 0x1, P0 ;  /* 0x00000005030f7c11 */ /* 0x000fca00080f0eff */
[----:B--2---:R-:W2:Y:S01]  /*04f0*/  LDG.E.U8 R14, desc[UR6][R14.64] ;  /* 0x000000060e0e7981 */ /* 0x004ea2000c1e1100 */
[----:B0-----:R-:W-:-:S05]  /*0500*/  IMAD.WIDE R10, R3, 0x8, R6 ;  /* 0x00000008030a7825 */ /* 0x001fca00078e0206 */
[----:B------:R-:W3:Y:S04]  /*0510*/  LDG.E R19, desc[UR6][R10.64] ;  /* 0x000000060a137981 */ /* 0x000ee8000c1e1900 */
[----:B------:R0:W4:Y:S01]  /*0520*/  LDG.E R21, desc[UR6][R10.64+0x4] ;  /* 0x000004060a157981 */ /* 0x000122000c1e1900 */
[----:B------:R-:W-:Y:S01]  /*0530*/  IADD3 R16, PT, PT, R16, 0x1, RZ ;  /* 0x0000000110107810 */ /* 0x000fe20007ffe0ff */
[----:B------:R-:W-:-:S03]  /*0540*/  VIADD R3, R3, 0x1 ;  /* 0x0000000103037836 */ /* 0x000fc60000000000 */
[----:B------:R-:W-:Y:S01]  /*0550*/  ISETP.NE.AND P2, PT, R16, RZ, PT ;  /* 0x000000ff1000720c */ /* 0x000fe20003f45270 */
[C---:B0-----:R-:W-:Y:S01]  /*0560*/  VIADD R11, R17.reuse, 0x1 ;  /* 0x00000001110b7836 */ /* 0x041fe20000000000 */
[C---:B--2---:R-:W-:Y:S02]  /*0570*/  ISETP.NE.AND P0, PT, R14.reuse, 0x1, PT ;  /* 0x000000010e00780c */ /* 0x044fe40003f05270 */
[----:B------:R-:W-:Y:S01]  /*0580*/  ISETP.NE.AND P1, PT, R14, 0x1, PT ;  /* 0x000000010e00780c */ /* 0x000fe20003f25270 */
[----:B------:R-:W-:Y:S01]  /*0590*/  VIADD R14, R2, 0x1 ;  /* 0x00000001020e7836 */ /* 0x000fe20000000000 */
[----:B------:R-:W-:-:S05]  /*05a0*/  SEL R12, R17, R2, P0 ;  /* 0x00000002110c7207 */ /* 0x000fca0000000000 */
[----:B------:R-:W-:-:S04]  /*05b0*/  IMAD.IADD R13, R12, 0x1, R5 ;  /* 0x000000010c0d7824 */ /* 0x000fc800078e0205 */
[----:B-1----:R-:W-:Y:S02]  /*05c0*/  IMAD.WIDE R12, R13, 0x8, R8 ;  /* 0x000000080d0c7825 */ /* 0x002fe400078e0208 */
[----:B------:R-:W-:Y:S02]  /*05d0*/  @P1 IADD3 R14, PT, PT, R2, RZ, RZ ;  /* 0x000000ff020e1210 */ /* 0x000fe40007ffe0ff */
[----:B------:R-:W-:Y:S01]  /*05e0*/  @!P0 IMAD.MOV R11, RZ, RZ, R17 ;  /* 0x000000ffff0b8224 */ /* 0x000fe200078e0211 */
[----:B---3--:R2:W-:Y:S01]  /*05f0*/  STG.E desc[UR6][R12.64], R19 ;  /* 0x000000130c007986 */ /* 0x0085e2000c101906 */
[----:B------:R-:W-:Y:S02]  /*0600*/  MOV R2, R14 ;  /* 0x0000000e00027202 */ /* 0x000fe40000000f00 */
[----:B------:R-:W-:Y:S01]  /*0610*/  IMAD.MOV.U32 R17, RZ, RZ, R11 ;  /* 0x000000ffff117224 */ /* 0x000fe200078e000b */
[----:B----4-:R2:W-:Y:S01]  /*0620*/  STG.E desc[UR6][R12.64+0x4], R21 ;  /* 0x000004150c007986 */ /* 0x0105e2000c101906 */
[----:B------:R-:W-:Y:S05]  /*0630*/  @P2 BRA `(.L_x_430) ;  /* 0xfffffffc00a42947 */ /* 0x000fea000383ffff */
[----:B------:R-:W-:Y:S05]  /*0640*/  BSYNC.RECONVERGENT B1 ;  /* 0x0000000000017941 */ /* 0x000fea0003800200 */
.L_x_429:
[----:B------:R-:W-:-:S07]  /*0650*/  IMAD.MOV.U32 R2, RZ, RZ, R14 ;  /* 0x000000ffff027224 */ /* 0x000fce00078e000e */
.L_x_428:
[----:B------:R-:W-:Y:S05]  /*0660*/  BSYNC.RECONVERGENT B0 ;  /* 0x0000000000007941 */ /* 0x000fea0003800200 */
.L_x_427:
[----:B------:R-:W-:-:S04]  /*0670*/  IADD3 R4, PT, PT, R5, R4, -R0 ;  /* 0x0000000405047210 */ /* 0x000fc80007ffe800 */
[----:B------:R-:W-:-:S13]  /*0680*/  ISETP.GT.U32.AND P0, PT, R4, -0x4, PT ;  /* 0xfffffffc0400780c */ /* 0x000fda0003f04070 */
[----:B------:R-:W-:Y:S05]  /*0690*/  @P0 EXIT ;  /* 0x000000000000094d */ /* 0x000fea0003800000 */
[----:B------:R-:W0:Y:S01]  /*06a0*/  LDC.64 R6, c[0x0][0x3a8] ;  /* 0x0000ea00ff067b82 */ /* 0x000e220000000a00 */
[----:B------:R-:W1:Y:S01]  /*06b0*/  LDCU.64 UR4, c[0x0][0x3a0] ;  /* 0x00007400ff0477ac */ /* 0x000e620008000a00 */
[----:B------:R-:W3:Y:S01]  /*06c0*/  LDCU.64 UR8, c[0x0][0x398] ;  /* 0x00007300ff0877ac */ /* 0x000ee20008000a00 */
[----:B-1----:R-:W-:-:S04]  /*06d0*/  UIADD3 UR4, UP0, UPT, UR4, 0x10, URZ ;  /* 0x0000001004047890 */ /* 0x002fc8000ff1e0ff */
[----:B---3--:R-:W-:-:S12]  /*06e0*/  UIADD3.X UR5, UPT, UPT, URZ, UR5, URZ, UP0, !UPT ;  /* 0x00000005ff057290 */ /* 0x008fd800087fe4ff */
.L_x_431:
[----:B-1----:R-:W-:-:S04]  /*06f0*/  IADD3.X R8, P0, PT, R3, UR8, RZ, PT, !PT ;  /* 0x0000000803087c10 */ /* 0x002fc8000bf1e4ff */
[----:B------:R-:W-:-:S05]  /*0700*/  LEA.HI.X.SX32 R9, R3, UR9, 0x1, P0 ;  /* 0x0000000903097c11 */ /* 0x000fca00080f0eff */
[----:B------:R-:W3:Y:S01]  /*0710*/  LDG.E.U8 R10, desc[UR6][R8.64+-0x1] ;  /* 0xffffff06080a7981 */ /* 0x000ee2000c1e1100 */
[----:B--2---:R-:W-:Y:S01]  /*0720*/  MOV R12, UR4 ;  /* 0x00000004000c7c02 */ /* 0x004fe20008000f00 */
[----:B------:R-:W-:-:S04]  /*0730*/  IMAD.U32 R13, RZ, RZ, UR5 ;  /* 0x00000005ff0d7e24 */ /* 0x000fc8000f8e00ff */
[----:B------:R-:W-:-:S05]  /*0740*/  IMAD.WIDE R12, R3, 0x8, R12 ;  /* 0x00000008030c7825 */ /* 0x000fca00078e020c */
[----:B------:R-:W2:Y:S04]  /*0750*/  LDG.E R19, desc[UR6][R12.64+-0x10] ;  /* 0xfffff0060c137981 */ /* 0x000ea8000c1e1900 */
[----:B------:R-:W4:Y:S01]  /*0760*/  LDG.E R21, desc[UR6][R12.64+-0xc] ;  /* 0xfffff4060c157981 */ /* 0x000f22000c1e1900 */
[----:B---3--:R-:W-:-:S04]  /*0770*/  ISETP.NE.AND P0, PT, R10, 0x1, PT ;  /* 0x000000010a00780c */ /* 0x008fc80003f05270 */
[----:B-----5:R-:W-:-:S05]  /*0780*/  SEL R4, R11, R2, P0 ;  /* 0x000000020b047207 */ /* 0x020fca0000000000 */
[----:B------:R-:W-:-:S04]  /*0790*/  IMAD.IADD R15, R4, 0x1, R5 ;  /* 0x00000001040f7824 */ /* 0x000fc800078e0205 */
[----:B0-----:R-:W-:-:S05]  /*07a0*/  IMAD.WIDE R14, R15, 0x8, R6 ;  /* 0x000000080f0e7825 */ /* 0x001fca00078e0206 */
[----:B--2---:R-:W-:Y:S04]  /*07b0*/  STG.E desc[UR6][R14.64], R19 ;  /* 0x000000130e007986 */ /* 0x004fe8000c101906 */
[----:B----4-:R0:W-:Y:S04]  /*07c0*/  STG.E desc[UR6][R14.64+0x4], R21 ;  /* 0x000004150e007986 */ /* 0x0101e8000c101906 */
[----:B------:R-:W2:Y:S04]  /*07d0*/  LDG.E.U8 R16, desc[UR6][R8.64] ;  /* 0x0000000608107981 */ /* 0x000ea8000c1e1100 */
[----:B------:R-:W3:Y:S04]  /*07e0*/  LDG.E R23, desc[UR6][R12.64+-0x8] ;  /* 0xfffff8060c177981 */ /* 0x000ee8000c1e1900 */
[----:B------:R-:W4:Y:S01]  /*07f0*/  LDG.E R25, desc[UR6][R12.64+-0x4] ;  /* 0xfffffc060c197981 */ /* 0x000f22000c1e1900 */
[----:B------:R-:W-:Y:S01]  /*0800*/  ISETP.NE.AND P1, PT, R10, 0x1, PT ;  /* 0x000000010a00780c */ /* 0x000fe20003f25270 */
[----:B------:R-:W-:Y:S01]  /*0810*/  VIADD R17, R2, 0x1 ;  /* 0x0000000102117836 */ /* 0x000fe20000000000 */
[----:B------:R-:W-:Y:S01]  /*0820*/  IADD3 R4, PT, PT, R11, 0x1, RZ ;  /* 0x000000010b047810 */ /* 0x000fe20007ffe0ff */
[----:B------:R-:W-:-:S10]  /*0830*/  @!P0 IMAD.MOV R4, RZ, RZ, R11 ;  /* 0x000000ffff048224 */ /* 0x000fd400078e020b */
[----:B------:R-:W-:Y:S02]  /*0840*/  @P1 IADD3 R17, PT, PT, R2, RZ, RZ ;  /* 0x000000ff02111210 */ /* 0x000fe40007ffe0ff */
[----:B--2---:R-:W-:-:S04]  /*0850*/  ISETP.NE.AND P0, PT, R16, 0x1, PT ;  /* 0x000000011000780c */ /* 0x004fc80003f05270 */
[----:B------:R-:W-:-:S05]  /*0860*/  SEL R2, R4, R17, P0 ;  /* 0x0000001104027207 */ /* 0x000fca0000000000 */
[----:B------:R-:W-:-:S04]  /*0870*/  IMAD.IADD R11, R2, 0x1, R5 ;  /* 0x00000001020b7824 */ /* 0x000fc800078e0205 */
[----:B------:R-:W-:-:S05]  /*0880*/  IMAD.WIDE R10, R11, 0x8, R6 ;  /* 0x000000080b0a7825 */ /* 0x000fca00078e0206 */
[----:B---3--:R-:W-:Y:S04]  /*0890*/  STG.E desc[UR6][R10.64], R23 ;  /* 0x000000170a007986 */ /* 0x008fe8000c101906 */
[----:B----4-:R1:W-:Y:S04]  /*08a0*/  STG.E desc[UR6][R10.64+0x4], R25 ;  /* 0x000004190a007986 */ /* 0x0103e8000c101906 */
[----:B0-----:R-:W2:Y:S04]  /*08b0*/  LDG.E.U8 R14, desc[UR6][R8.64+0x1] ;  /* 0x00000106080e7981 */ /* 0x001ea8000c1e1100 */
[----:B------:R-:W3:Y:S04]  /*08c0*/  LDG.E R19, desc[UR6][R12.64] ;  /* 0x000000060c137981 */ /* 0x000ee8000c1e1900 */
[----:B------:R-:W4:Y:S01]  /*08d0*/  LDG.E R21, desc[UR6][R12.64+0x4] ;  /* 0x000004060c157981 */ /* 0x000f22000c1e1900 */
[----:B------:R-:W-:Y:S01]  /*08e0*/  ISETP.NE.AND P1, PT, R16, 0x1, PT ;  /* 0x000000011000780c */ /* 0x000fe20003f25270 */
[----:B------:R-:W-:Y:S01]  /*08f0*/  VIADD R15, R17, 0x1 ;  /* 0x00000001110f7836 */ /* 0x000fe20000000000 */
[----:B------:R-:W-:Y:S01]  /*0900*/  IADD3 R2, PT, PT, R4, 0x1, RZ ;  /* 0x0000000104027810 */ /* 0x000fe20007ffe0ff */
[----:B------:R-:W-:-:S10]  /*0910*/  @!P0 IMAD.MOV R2, RZ, RZ, R4 ;  /* 0x000000ffff028224 */ /* 0x000fd400078e0204 */
[----:B------:R-:W-:Y:S01]  /*0920*/  @P1 IMAD.MOV R15, RZ, RZ, R17 ;  /* 0x000000ffff0f1224 */ /* 0x000fe200078e0211 */
[----:B--2---:R-:W-:-:S04]  /*0930*/  ISETP.NE.AND P0, PT, R14, 0x1, PT ;  /* 0x000000010e00780c */ /* 0x004fc80003f05270 */
[----:B------:R-:W-:-:S04]  /*0940*/  SEL R4, R2, R15, P0 ;  /* 0x0000000f02047207 */ /* 0x000fc80000000000 */
[----:B-1----:R-:W-:-:S05]  /*0950*/  IADD3 R11, PT, PT, R4, R5, RZ ;  /* 0x00000005040b7210 */ /* 0x002fca0007ffe0ff */
[----:B------:R-:W-:-:S05]  /*0960*/  IMAD.WIDE R10, R11, 0x8, R6 ;  /* 0x000000080b0a7825 */ /* 0x000fca00078e0206 */
[----:B---3--:R-:W-:Y:S04]  /*0970*/  STG.E desc[UR6][R10.64], R19 ;  /* 0x000000130a007986 */ /* 0x008fe8000c101906 */
[----:B----4-:R0:W-:Y:S04]  /*0980*/  STG.E desc[UR6][R10.64+0x4], R21 ;  /* 0x000004150a007986 */ /* 0x0101e8000c101906 */
[----:B------:R-:W2:Y:S04]  /*0990*/  LDG.E.U8 R16, desc[UR6][R8.64+0x2] ;  /* 0x0000020608107981 */ /* 0x000ea8000c1e1100 */
[----:B------:R-:W3:Y:S04]  /*09a0*/  LDG.E R23, desc[UR6][R12.64+0x8] ;  /* 0x000008060c177981 */ /* 0x000ee8000c1e1900 */
[----:B------:R-:W4:Y:S01]  /*09b0*/  LDG.E R25, desc[UR6][R12.64+0xc] ;  /* 0x00000c060c197981 */ /* 0x000f22000c1e1900 */
[----:B------:R-:W-:Y:S01]  /*09c0*/  ISETP.NE.AND P1, PT, R14, 0x1, PT ;  /* 0x000000010e00780c */ /* 0x000fe20003f25270 */
[----:B------:R-:W-:Y:S01]  /*09d0*/  VIADD R4, R2, 0x1 ;  /* 0x0000000102047836 */ /* 0x000fe20000000000 */
[----:B------:R-:W-:Y:S01]  /*09e0*/  IADD3 R3, PT, PT, R3, 0x4, RZ ;  /* 0x0000000403037810 */ /* 0x000fe20007ffe0ff */
[----:B------:R-:W-:-:S02]  /*09f0*/  VIADD R17, R15, 0x1 ;  /* 0x000000010f117836 */ /* 0x000fc40000000000 */
[----:B------:R-:W-:Y:S01]  /*0a00*/  @!P0 IMAD.MOV R4, RZ, RZ, R2 ;  /* 0x000000ffff048224 */ /* 0x000fe200078e0202 */
[----:B------:R-:W-:-:S07]  /*0a10*/  ISETP.GE.AND P2, PT, R3, R0, PT ;  /* 0x000000000300720c */ /* 0x000fce0003f46270 */
[----:B------:R-:W-:Y:S02]  /*0a20*/  @P1 IADD3 R17, PT, PT, R15, RZ, RZ ;  /* 0x000000ff0f111210 */ /* 0x000fe40007ffe0ff */
[C---:B--2---:R-:W-:Y:S02]  /*0a30*/  ISETP.NE.AND P0, PT, R16.reuse, 0x1, PT ;  /* 0x000000011000780c */ /* 0x044fe40003f05270 */
[----:B------:R-:W-:Y:S02]  /*0a40*/  ISETP.NE.AND P1, PT, R16, 0x1, PT ;  /* 0x000000011000780c */ /* 0x000fe40003f25270 */
[----:B------:R-:W-:-:S05]  /*0a50*/  SEL R2, R4, R17, P0 ;  /* 0x0000001104027207 */ /* 0x000fca0000000000 */
[----:B0-----:R-:W-:Y:S02]  /*0a60*/  IMAD.IADD R11, R2, 0x1, R5 ;  /* 0x00000001020b7824 */ /* 0x001fe400078e0205 */
[----:B------:R-:W-:Y:S02]  /*0a70*/  VIADD R2, R17, 0x1 ;  /* 0x0000000111027836 */ /* 0x000fe40000000000 */
[----:B------:R-:W-:Y:S02]  /*0a80*/  IMAD.WIDE R8, R11, 0x8, R6 ;  /* 0x000000080b087825 */ /* 0x000fe400078e0206 */
[----:B------:R-:W-:Y:S02]  /*0a90*/  @P1 IADD3 R2, PT, PT, R17, RZ, RZ ;  /* 0x000000ff11021210 */ /* 0x000fe40007ffe0ff */
[----:B------:R-:W-:Y:S01]  /*0aa0*/  VIADD R11, R4, 0x1 ;  /* 0x00000001040b7836 */ /* 0x000fe20000000000 */
[----:B---3--:R1:W-:Y:S01]  /*0ab0*/  STG.E desc[UR6][R8.64], R23 ;  /* 0x0000001708007986 */ /* 0x0083e2000c101906 */
[----:B------:R-:W-:-:S03]  /*0ac0*/  @!P0 IMAD.MOV R11, RZ, RZ, R4 ;  /* 0x000000ffff0b8224 */ /* 0x000fc600078e0204 */
[----:B----4-:R1:W-:Y:S01]  /*0ad0*/  STG.E desc[UR6][R8.64+0x4], R25 ;  /* 0x0000041908007986 */ /* 0x0103e2000c101906 */
[----:B------:R-:W-:Y:S05]  /*0ae0*/  @!P2 BRA `(.L_x_431) ;  /* 0xfffffffc0000a947 */ /* 0x000fea000383ffff */
[----:B------:R-:W-:Y:S05]  /*0af0*/  EXIT ;  /* 0x000000000000794d */ /* 0x000fea0003800000 */
.L_x_432:
        /* <DEDUP_REMOVED lines=16> */
.L_x_528:


//--------------------- .text._Z17creat_child_nodesP4nodeiPiS1_i --------------------------
	.section	.text._Z17creat_child_nodesP4nodeiPiS1_i,"ax",@progbits
	.align	128
        .global         _Z17creat_child_nodesP4nodeiPiS1_i
        .type           _Z17creat_child_nodesP4nodeiPiS1_i,@function
        .size           _Z17creat_child_nodesP4nodeiPiS1_i,(.L_x_516 - _Z17creat_child_nodesP4nodeiPiS1_i)
        .other          _Z17creat_child_nodesP4nodeiPiS1_i,@"STO_CUDA_ENTRY STV_DEFAULT"
_Z17creat_child_nodesP4nodeiPiS1_i:
.text._Z17creat_child_nodesP4nodeiPiS1_i:
[----:B------:R-:W-:Y:S08]  /*0000*/  LDC R1, c[0x0][0x37c] ;  /* 0x0000df00ff017b82 */ /* 0x000ff00000000800 */
[----:B------:R-:W0:Y:S01]  /*0010*/  S2UR UR4, SR_CTAID.X ;  /* 0x00000000000479c3 */ /* 0x000e220000002500 */
[----:B------:R-:W1:Y:S07]  /*0020*/  LDCU.64 UR6, c[0x0][0x358] ;  /* 0x00006b00ff0677ac */ /* 0x000e6e0008000a00 */
[----:B------:R-:W0:Y:S08]  /*0030*/  LDC R4, c[0x0][0x388] ;  /* 0x0000e200ff047b82 */ /* 0x000e300000000800 */
[----:B------:R-:W2:Y:S01]  /*0040*/  LDC.64 R6, c[0x0][0x380] ;  /* 0x0000e000ff067b82 */ /* 0x000ea20000000a00 */
[----:B0-----:R-:W-:-:S04]  /*0050*/  VIADD R3, R4, UR4 ;  /* 0x0000000404037c36 */ /* 0x001fc80008000000 */
[----:B--2---:R-:W-:-:S05]  /*0060*/  IMAD.WIDE R6, R3, 0x20, R6 ;  /* 0x0000002003067825 */ /* 0x004fca00078e0206 */
[----:B-1----:R-:W2:Y:S02]  /*0070*/  LDG.E R2, desc[UR6][R6.64+0x18] ;  /* 0x0000180606027981 */ /* 0x002ea4000c1e1900 */
[----:B--2---:R-:W-:-:S13]  /*0080*/  ISETP.NE.AND P0, PT, R2, -0x1, PT ;  /* 0xffffffff0200780c */ /* 0x004fda0003f05270 */
[----:B------:R-:W-:Y:S05]  /*0090*/  @!P0 EXIT ;  /* 0x000000000000894d */ /* 0x000fea0003800000 */
[----:B------:R0:W5:Y:S01]  /*00a0*/  LDG.E R3, desc[UR6][R6.64+0x4] ;  /* 0x0000040606037981 */ /* 0x000162000c1e1900 */
[----:B------:R-:W1:Y:S03]  /*00b0*/  LDC R9, c[0x0][0x3a0] ;  /* 0x0000e800ff097b82 */ /* 0x000e660000000800 */
[----:B------:R0:W5:Y:S01]  /*00c0*/  LDG.E R5, desc[UR6][R6.64+0x10] ;  /* 0x0000100606057981 */ /* 0x000162000c1e1900 */
[----:B------:R-:W-:Y:S01]  /*00d0*/  BSSY B0, `(.L_x_433) ;  /* 0x0000026000007945 */ /* 0x000fe20003800000 */
[----:B01----:R-:W-:-:S07]  /*00e0*/  IADD3 R4, PT, PT, R4, 0x1, R9 ;  /* 0x0000000104047810 */ /* 0x003fce0007ffe009 */
.L_x_438:
[----:B------:R-:W-:Y:S05]  /*00f0*/  YIELD ;  /* 0x0000000000007946 */ /* 0x000fea0003800000 */
[----:B0-----:R-:W0:Y:S01]  /*0100*/  LDCU.64 UR4, c[0x0][0x390] ;  /* 0x00007200ff0477ac */ /* 0x001e220008000a00 */
[----:B------:R-:W-:Y:S02]  /*0110*/  HFMA2 R10, -RZ, RZ, 0, 0 ;  /* 0x00000000ff0a7431 */ /* 0x000fe400000001ff */
[----:B------:R-:W-:Y:S02]  /*0120*/  IMAD.MOV.U32 R11, RZ, RZ, 0x1 ;  /* 0x00000001ff0b7424 */ /* 0x000fe400078e00ff */
[----:B01----:R-:W-:-:S02]  /*0130*/  IMAD.U32 R8, RZ, RZ, UR4 ;  /* 0x00000004ff087e24 */ /* 0x003fc4000f8e00ff */
[----:B------:R-:W-:-:S05]  /*0140*/  IMAD.U32 R9, RZ, RZ, UR5 ;  /* 0x00000005ff097e24 */ /* 0x000fca000f8e00ff */
[----:B------:R-:W2:Y:S01]  /*0150*/  ATOMG.E.CAS.STRONG.GPU PT, R8, [R8], R10, R11 ;  /* 0x0000000a080873a9 */ /* 0x000ea200001ee10b */
[----:B------:R-:W-:Y:S01]  /*0160*/  BSSY.RECONVERGENT B1, `(.L_x_434) ;  /* 0x000001b000017945 */ /* 0x000fe20003800200 */
[C---:B--2---:R-:W-:Y:S02]  /*0170*/  ISETP.NE.AND P1, PT, R8.reuse, RZ, PT ;  /* 0x000000ff0800720c */ /* 0x044fe40003f25270 */
[----:B------:R-:W-:-:S11]  /*0180*/  ISETP.NE.AND P0, PT, R8, RZ, PT ;  /* 0x000000ff0800720c */ /* 0x000fd60003f05270 */
[----:B-----5:R-:W-:Y:S05]  /*0190*/  @P1 BRA `(.L_x_435) ;  /* 0x00000000005c1947 */ /* 0x020fea0003800000 */
[----:B------:R-:W0:Y:S02]  /*01a0*/  LDC.64 R8, c[0x0][0x398] ;  /* 0x0000e600ff087b82 */ /* 0x000e240000000a00 */
[----:B0-----:R-:W2:Y:S01]  /*01b0*/  LDG.E R9, desc[UR6][R8.64] ;  /* 0x0000000608097981 */ /* 0x001ea2000c1e1900 */
[----:B------:R-:W-:Y:S02]  /*01c0*/  MOV R0, 0x1f0 ;  /* 0x000001f000007802 */ /* 0x000fe40000000f00 */
[----:B--2---:R-:W-:-:S07]  /*01d0*/  IADD3 R27, PT, PT, R4, R9, RZ ;  /* 0x00000009041b7210 */ /* 0x004fce0007ffe0ff */
[----:B-----5:R-:W-:Y:S05]  /*01e0*/  CALL.REL.NOINC `($_Z17creat_child_nodesP4nodeiPiS1_i$__internal_accurate_pow) ;  /* 0x00000004004c7944 */ /* 0x020fea0003c00000 */
[----:B------:R-:W-:Y:S01]  /*01f0*/  IMAD.MOV.U32 R8, RZ, RZ, R10 ;  /* 0x000000ffff087224 */ /* 0x000fe200078e000a */
[----:B------:R-:W-:Y:S01]  /*0200*/  BSSY.RECONVERGENT B2, `(.L_x_436) ;  /* 0x000000f000027945 */ /* 0x000fe20003800200 */
[----:B------:R-:W-:Y:S02]  /*0210*/  IMAD.MOV.U32 R9, RZ, RZ, R11 ;  /* 0x000000ffff097224 */ /* 0x000fe400078e000b */
[----:B------:R-:W0:Y:S02]  /*0220*/  LDC.64 R10, c[0x0][0x390] ;  /* 0x0000e400ff0a7b82 */ /* 0x000e240000000a00 */
[----:B------:R-:W1:Y:S02]  /*0230*/  F2I.F64.TRUNC R8, R8 ;  /* 0x0000000800087311 */ /* 0x000e64000030d100 */
[----:B-1----:R-:W-:-:S04]  /*0240*/  IADD3 R0, PT, PT, R8, -0x1, RZ ;  /* 0xffffffff08007810 */ /* 0x002fc80007ffe0ff */
[----:B------:R-:W-:-:S13]  /*0250*/  ISETP.GE.AND P1, PT, R27, R0, PT ;  /* 0x000000001b00720c */ /* 0x000fda0003f26270 */
[----:B------:R-:W-:Y:S05]  /*0260*/  @P1 BRA `(.L_x_437) ;  /* 0x0000000000201947 */ /* 0x000fea0003800000 */
[----:B------:R-:W1:Y:S01]  /*0270*/  S2R R12, SR_LANEID ;  /* 0x00000000000c7919 */ /* 0x000e620000000000 */
[----:B------:R-:W2:Y:S01]  /*0280*/  LDC.64 R8, c[0x0][0x398] ;  /* 0x0000e600ff087b82 */ /* 0x000ea20000000a00 */
[----:B------:R-:W-:Y:S02]  /*0290*/  VOTEU.ANY UR4, UPT, PT ;  /* 0x0000000000047886 */ /* 0x000fe400038e0100 */
[----:B------:R-:W3:Y:S01]  /*02a0*/  POPC R0, UR4 ;  /* 0x0000000400007d09 */ /* 0x000ee20008000000 */
[----:B------:R-:W-:Y:S01]  /*02b0*/  UFLO.U32 UR4, UR4 ;  /* 0x00000004000472bd */ /* 0x000fe200080e0000 */
[----:B---3--:R-:W-:-:S05]  /*02c0*/  IMAD.SHL.U32 R13, R0, 0x2, RZ ;  /* 0x00000002000d7824 */ /* 0x008fca00078e00ff */
[----:B-1----:R-:W-:-:S13]  /*02d0*/  ISETP.EQ.U32.AND P1, PT, R12, UR4, PT ;  /* 0x000000040c007c0c */ /* 0x002fda000bf22070 */
[----:B--2---:R1:W-:Y:S02]  /*02e0*/  @P1 REDG.E.ADD.STRONG.GPU desc[UR6][R8.64], R13 ;  /* 0x0000000d0800198e */ /* 0x0043e4000c12e106 */
.L_x_437:
[----:B------:R-:W-:Y:S05]  /*02f0*/  BSYNC.RECONVERGENT B2 ;  /* 0x0000000000027941 */ /* 0x000fea0003800200 */
.L_x_436:
[----:B0-----:R0:W5:Y:S02]  /*0300*/  ATOMG.E.EXCH.STRONG.GPU PT, RZ, desc[UR6][R10.64], RZ ;  /* 0x800000ff0aff79a8 */ /* 0x001164000c1ef106 */
.L_x_435:
[----:B------:R-:W-:Y:S05]  /*0310*/  BSYNC.RECONVERGENT B1 ;  /* 0x0000000000017941 */ /* 0x000fea0003800200 */
.L_x_434:
[----:B------:R-:W-:Y:S05]  /*0320*/  @P0 BRA `(.L_x_438) ;  /* 0xfffffffc00700947 */ /* 0x000fea000383ffff */
[----:B------:R-:W-:Y:S05]  /*0330*/  BSYNC B0 ;  /* 0x0000000000007941 */ /* 0x000fea0003800000 */
.L_x_433:
[----:B------:R-:W-:-:S07]  /*0340*/  MOV R0, 0x360 ;  /* 0x0000036000007802 */ /* 0x000fce0000000f00 */
[----:B01---5:R-:W-:Y:S05]  /*0350*/  CALL.REL.NOINC `($_Z17creat_child_nodesP4nodeiPiS1_i$__internal_accurate_pow) ;  /* 0x0000000000f07944 */ /* 0x023fea0003c00000 */
[----:B------:R-:W-:Y:S01]  /*0360*/  IMAD.MOV.U32 R8, RZ, RZ, R10 ;  /* 0x000000ffff087224 */ /* 0x000fe200078e000a */
[----:B------:R-:W-:-:S05]  /*0370*/  MOV R9, R11 ;  /* 0x0000000b00097202 */ /* 0x000fca0000000f00 */
[----:B------:R-:W0:Y:S02]  /*0380*/  F2I.F64.TRUNC R8, R8 ;  /* 0x0000000800087311 */ /* 0x000e24000030d100 */
[----:B0-----:R-:W-:-:S05]  /*0390*/  VIADD R0, R8, 0xffffffff ;  /* 0xffffffff08007836 */ /* 0x001fca0000000000 */
[----:B------:R-:W-:-:S13]  /*03a0*/  ISETP.GE.AND P0, PT, R27, R0, PT ;  /* 0x000000001b00720c */ /* 0x000fda0003f06270 */
[----:B------:R-:W-:Y:S05]  /*03b0*/  @P0 BRA `(.L_x_439) ;  /* 0x0000000000cc0947 */ /* 0x000fea0003800000 */
[-C--:B------:R-:W-:Y:S01]  /*03c0*/  IABS R11, R3.reuse ;  /* 0x00000003000b7213 */ /* 0x080fe20000000000 */
[----:B------:R-:W-:Y:S01]  /*03d0*/  IMAD.IADD R2, R2, 0x1, -R5 ;  /* 0x0000000102027824 */ /* 0x000fe200078e0a05 */
[----:B------:R-:W-:Y:S01]  /*03e0*/  IABS R10, R3 ;  /* 0x00000003000a7213 */ /* 0x000fe20000000000 */
[----:B------:R-:W-:Y:S01]  /*03f0*/  STG.E desc[UR6][R6.64+0xc], R27 ;  /* 0x00000c1b06007986 */ /* 0x000fe2000c101906 */
[----:B------:R-:W0:Y:S01]  /*0400*/  I2F.RP R0, R11 ;  /* 0x0000000b00007306 */ /* 0x000e220000209400 */
[----:B------:R-:W-:Y:S01]  /*0410*/  IMAD.MOV.U32 R15, RZ, RZ, -0x1 ;  /* 0xffffffffff0f7424 */ /* 0x000fe200078e00ff */
[----:B------:R-:W-:-:S06]  /*0420*/  ISETP.GE.AND P1, PT, R2, RZ, PT ;  /* 0x000000ff0200720c */ /* 0x000fcc0003f26270 */
[----:B0-----:R-:W0:Y:S02]  /*0430*/  MUFU.RCP R0, R0 ;  /* 0x0000000000007308 */ /* 0x001e240000001000 */
[----:B0-----:R-:W-:Y:S01]  /*0440*/  VIADD R8, R0, 0xffffffe ;  /* 0x0ffffffe00087836 */ /* 0x001fe20000000000 */
[----:B------:R-:W-:-:S05]  /*0450*/  IABS R0, R2 ;  /* 0x0000000200007213 */ /* 0x000fca0000000000 */
[----:B------:R0:W1:Y:S02]  /*0460*/  F2I.FTZ.U32.TRUNC.NTZ R9, R8 ;  /* 0x0000000800097305 */ /* 0x000064000021f000 */
[----:B0-----:R-:W-:Y:S01]  /*0470*/  HFMA2 R8, -RZ, RZ, 0, 0 ;  /* 0x00000000ff087431 */ /* 0x001fe200000001ff */
[----:B-1----:R-:W-:-:S05]  /*0480*/  IADD3 R4, PT, PT, RZ, -R9, RZ ;  /* 0x80000009ff047210 */ /* 0x002fca0007ffe0ff */
[----:B------:R-:W-:Y:S02]  /*0490*/  IMAD R13, R4, R11, RZ ;  /* 0x0000000b040d7224 */ /* 0x000fe400078e02ff */
[----:B------:R-:W-:Y:S02]  /*04a0*/  IMAD.MOV R4, RZ, RZ, -R10 ;  /* 0x000000ffff047224 */ /* 0x000fe400078e0a0a */
[----:B------:R-:W-:-:S04]  /*04b0*/  IMAD.HI.U32 R9, R9, R13, R8 ;  /* 0x0000000d09097227 */ /* 0x000fc800078e0008 */
[----:B------:R-:W-:Y:S02]  /*04c0*/  IMAD.MOV.U32 R13, RZ, RZ, -0x40800000 ;  /* 0xbf800000ff0d7424 */ /* 0x000fe400078e00ff */
[----:B------:R-:W-:-:S04]  /*04d0*/  IMAD.HI.U32 R9, R9, R0, RZ ;  /* 0x0000000009097227 */ /* 0x000fc800078e00ff */
[----:B------:R-:W-:Y:S02]  /*04e0*/  IMAD R0, R9, R4, R0 ;  /* 0x0000000409007224 */ /* 0x000fe400078e0200 */
[----:B------:R-:W0:Y:S03]  /*04f0*/  LDC.64 R8, c[0x0][0x380] ;  /* 0x0000e000ff087b82 */ /* 0x000e260000000a00 */
[----:B------:R-:W-:-:S13]  /*0500*/  ISETP.GT.U32.AND P0, PT, R11, R0, PT ;  /* 0x000000000b00720c */ /* 0x000fda0003f04070 */
[----:B------:R-:W-:-:S05]  /*0510*/  @!P0 IMAD.IADD R0, R0, 0x1, -R11 ;  /* 0x0000000100008824 */ /* 0x000fca00078e0a0b */
[----:B------:R-:W-:Y:S01]  /*0520*/  ISETP.GT.U32.AND P0, PT, R11, R0, PT ;  /* 0x000000000b00720c */ /* 0x000fe20003f04070 */
[----:B0-----:R-:W-:-:S12]  /*0530*/  IMAD.WIDE R8, R27, 0x20, R8 ;  /* 0x000000201b087825 */ /* 0x001fd800078e0208 */
[----:B------:R-:W-:Y:S01]  /*0540*/  @!P0 IMAD.IADD R0, R0, 0x1, -R11 ;  /* 0x0000000100008824 */ /* 0x000fe200078e0a0b */
[----:B------:R-:W-:Y:S02]  /*0550*/  ISETP.NE.AND P0, PT, R3, RZ, PT ;  /* 0x000000ff0300720c */ /* 0x000fe40003f05270 */
[----:B------:R-:W-:Y:S02]  /*0560*/  IADD3 R11, PT, PT, R27, -0x1, RZ ;  /* 0xffffffff1b0b7810 */ /* 0x000fe40007ffe0ff */
[----:B------:R-:W-:-:S03]  /*0570*/  @!P1 IADD3 R0, PT, PT, -R0, RZ, RZ ;  /* 0x000000ff00009210 */ /* 0x000fc60007ffe1ff */
[----:B------:R-:W-:Y:S04]  /*0580*/  STG.E desc[UR6][R6.64+0x8], R11 ;  /* 0x0000080b06007986 */ /* 0x000fe8000c101906 */
[----:B------:R0:W-:Y:S02]  /*0590*/  STG.E desc[UR6][R8.64+-0x10], R5 ;  /* 0xfffff00508007986 */ /* 0x0001e4000c101906 */
[----:B------:R-:W-:Y:S02]  /*05a0*/  @!P0 LOP3.LUT R0, RZ, R3, RZ, 0x33, !PT ;  /* 0x00000003ff008212 */ /* 0x000fe400078e33ff */
[----:B------:R-:W-:Y:S03]  /*05b0*/  STG.E desc[UR6][R8.64+-0x18], R15 ;  /* 0xffffe80f08007986 */ /* 0x000fe6000c101906 */
[C---:B------:R-:W-:Y:S01]  /*05c0*/  IMAD R2, R0.reuse, 0x9, R5 ;  /* 0x0000000900027824 */ /* 0x040fe200078e0205 */
[----:B------:R-:W-:Y:S01]  /*05d0*/  STG.E desc[UR6][R8.64+-0x14], R15 ;  /* 0xffffec0f08007986 */ /* 0x000fe2000c101906 */
[----:B------:R-:W-:-:S03]  /*05e0*/  VIADD R0, R0, 0x1 ;  /* 0x0000000100007836 */ /* 0x000fc60000000000 */
[----:B0-----:R-:W-:Y:S01]  /*05f0*/  IADD3 R5, PT, PT, R2, 0x9, RZ ;  /* 0x0000000902057810 */ /* 0x001fe20007ffe0ff */
[----:B------:R-:W-:Y:S01]  /*0600*/  IMAD.IADD R3, R3, 0x1, -R0 ;  /* 0x0000000103037824 */ /* 0x000fe200078e0a00 */
        /* <DEDUP_REMOVED lines=14> */
.L_x_439:
[----:B------:R-:W-:-:S05]  /*06f0*/  IMAD.MOV.U32 R3, RZ, RZ, -0x1 ;  /* 0xffffffffff037424 */ /* 0x000fca00078e00ff */
[----:B------:R-:W-:Y:S01]  /*0700*/  STG.E desc[UR6][R6.64+0x18], R3 ;  /* 0x0000180306007986 */ /* 0x000fe2000c101906 */
[----:B------:R-:W-:Y:S05]  /*0710*/  EXIT ;  /* 0x000000000000794d */ /* 0x000fea0003800000 */
        .type           $_Z17creat_child_nodesP4nodeiPiS1_i$__internal_accurate_pow,@function
        .size           $_Z17creat_child_nodesP4nodeiPiS1_i$__internal_accurate_pow,(.L_x_516 - $_Z17creat_child_nodesP4nodeiPiS1_i$__internal_accurate_pow)
$_Z17creat_child_nodesP4nodeiPiS1_i$__internal_accurate_pow:
[----:B------:R-:W0:Y:S01]  /*0720*/  MUFU.RCP64H R21, 2 ;  /* 0x4000000000157908 */ /* 0x000e220000001800 */
[----:B------:R-:W-:Y:S01]  /*0730*/  IMAD.MOV.U32 R8, RZ, RZ, 0x0 ;  /* 0x00000000ff087424 */ /* 0x000fe200078e00ff */
[----:B------:R-:W-:Y:S01]  /*0740*/  MOV R9, 0x40000000 ;  /* 0x4000000000097802 */ /* 0x000fe20000000f00 */
[----:B------:R-:W-:Y:S01]  /*0750*/  IMAD.MOV.U32 R20, RZ, RZ, RZ ;  /* 0x000000ffff147224 */ /* 0x000fe200078e00ff */
[----:B------:R-:W-:Y:S01]  /*0760*/  MOV R11, 0x3ed0f5d2 ;  /* 0x3ed0f5d2000b7802 */ /* 0x000fe20000000f00 */
[----:B------:R-:W-:Y:S01]  /*0770*/  IMAD.MOV.U32 R10, RZ, RZ, 0x41ad3b5a ;  /* 0x41ad3b5aff0a7424 */ /* 0x000fe200078e00ff */
[----:B------:R-:W-:Y:S01]  /*0780*/  UMOV UR4, 0x7d2cafe2 ;  /* 0x7d2cafe200047882 */ /* 0x000fe20000000000 */
[----:B------:R-:W-:Y:S02]  /*0790*/  UMOV UR5, 0x3eb0f5ff ;  /* 0x3eb0f5ff00057882 */ /* 0x000fe40000000000 */
[----:B0-----:R-:W-:-:S08]  /*07a0*/  DFMA R8, R20, -R8, 1 ;  /* 0x3ff000001408742b */ /* 0x001fd00000000808 */
[----:B------:R-:W-:-:S08]  /*07b0*/  DFMA R8, R8, R8, R8 ;  /* 0x000000080808722b */ /* 0x000fd00000000008 */
[----:B------:R-:W-:-:S08]  /*07c0*/  DFMA R20, R20, R8, R20 ;  /* 0x000000081414722b */ /* 0x000fd00000000014 */
[----:B------:R-:W-:-:S08]  /*07d0*/  DMUL R8, RZ, R20 ;  /* 0x00000014ff087228 */ /* 0x000fd00000000000 */
[----:B------:R-:W-:-:S08]  /*07e0*/  DFMA R8, RZ, R20, R8 ;  /* 0x00000014ff08722b */ /* 0x000fd00000000008 */
[CC--:B------:R-:W-:Y:S02]  /*07f0*/  DMUL R16, R8.reuse, R8.reuse ;  /* 0x0000000808107228 */ /* 0x0c0fe40000000000 */
[----:B------:R-:W-:Y:S02]  /*0800*/  DADD R12, RZ, -R8 ;  /* 0x00000000ff0c7229 */ /* 0x000fe40000000808 */
[----:B------:R-:W-:-:S04]  /*0810*/  DMUL R24, R8, R8 ;  /* 0x0000000808187228 */ /* 0x000fc80000000000 */
[----:B------:R-:W-:Y:S01]  /*0820*/  DFMA R10, R16, UR4, R10 ;  /* 0x00000004100a7c2b */ /* 0x000fe2000800000a */
[----:B------:R-:W-:Y:S01]  /*0830*/  UMOV UR4, 0x75488a3f ;  /* 0x75488a3f00047882 */ /* 0x000fe20000000000 */
[----:B------:R-:W-:Y:S01]  /*0840*/  UMOV UR5, 0x3ef3b20a ;  /* 0x3ef3b20a00057882 */ /* 0x000fe20000000000 */
[----:B------:R-:W-:-:S05]  /*0850*/  DADD R12, R12, R12 ;  /* 0x000000000c0c7229 */ /* 0x000fca000000000c */
[----:B------:R-:W-:Y:S01]  /*0860*/  DFMA R10, R16, R10, UR4 ;  /* 0x00000004100a7e2b */ /* 0x000fe2000800000a */
[----:B------:R-:W-:Y:S01]  /*0870*/  UMOV UR4, 0xe4faecd5 ;  /* 0xe4faecd500047882 */ /* 0x000fe20000000000 */
[----:B------:R-:W-:Y:S01]  /*0880*/  UMOV UR5, 0x3f1745cd ;  /* 0x3f1745cd00057882 */ /* 0x000fe20000000000 */
[----:B------:R-:W-:-:S05]  /*0890*/  DFMA R12, RZ, -R8, R12 ;  /* 0x80000008ff0c722b */ /* 0x000fca000000000c */
[----:B------:R-:W-:Y:S01]  /*08a0*/  DFMA R10, R16, R10, UR4 ;  /* 0x00000004100a7e2b */ /* 0x000fe2000800000a */
[----:B------:R-:W-:Y:S01]  /*08b0*/  UMOV UR4, 0x258a578b ;  /* 0x258a578b00047882 */ /* 0x000fe20000000000 */
[----:B------:R-:W-:Y:S01]  /*08c0*/  UMOV UR5, 0x3f3c71c7 ;  /* 0x3f3c71c700057882 */ /* 0x000fe20000000000 */
[----:B------:R-:W-:Y:S02]  /*08d0*/  DMUL R12, R20, R12 ;  /* 0x0000000c140c7228 */ /* 0x000fe40000000000 */
[----:B------:R-:W-:-:S03]  /*08e0*/  DFMA R20, R8, R8, -R24 ;  /* 0x000000080814722b */ /* 0x000fc60000000818 */
[----:B------:R-:W-:Y:S01]  /*08f0*/  DFMA R10, R16, R10, UR4 ;  /* 0x00000004100a7e2b */ /* 0x000fe2000800000a */
[----:B------:R-:W-:Y:S01]  /*0900*/  UMOV UR4, 0x9242b910 ;  /* 0x9242b91000047882 */ /* 0x000fe20000000000 */
[----:B------:R-:W-:-:S06]  /*0910*/  UMOV UR5, 0x3f624924 ;  /* 0x3f62492400057882 */ /* 0x000fcc0000000000 */
[----:B------:R-:W-:Y:S01]  /*0920*/  DFMA R10, R16, R10, UR4 ;  /* 0x00000004100a7e2b */ /* 0x000fe2000800000a */
[----:B------:R-:W-:Y:S01]  /*0930*/  UMOV UR4, 0x99999dfb ;  /* 0x99999dfb00047882 */ /* 0x000fe20000000000 */
[----:B------:R-:W-:-:S06]  /*0940*/  UMOV UR5, 0x3f899999 ;  /* 0x3f89999900057882 */ /* 0x000fcc0000000000 */
[----:B------:R-:W-:Y:S01]  /*0950*/  DFMA R14, R16, R10, UR4 ;  /* 0x00000004100e7e2b */ /* 0x000fe2000800000a */
[----:B------:R-:W-:Y:S01]  /*0960*/  UMOV UR4, 0x55555555 ;  /* 0x5555555500047882 */ /* 0x000fe20000000000 */
[----:B------:R-:W-:-:S06]  /*0970*/  UMOV UR5, 0x3fb55555 ;  /* 0x3fb5555500057882 */ /* 0x000fcc0000000000 */
[----:B------:R-:W-:-:S08]  /*0980*/  DFMA R10, R16, R14, UR4 ;  /* 0x00000004100a7e2b */ /* 0x000fd0000800000e */
[----:B------:R-:W-:Y:S01]  /*0990*/  DADD R18, -R10, UR4 ;  /* 0x000000040a127e29 */ /* 0x000fe20008000100 */
[----:B------:R-:W-:Y:S01]  /*09a0*/  UMOV UR4, 0xb9e7b0 ;  /* 0x00b9e7b000047882 */ /* 0x000fe20000000000 */
[----:B------:R-:W-:-:S06]  /*09b0*/  UMOV UR5, 0x3c46a4cb ;  /* 0x3c46a4cb00057882 */ /* 0x000fcc0000000000 */
[----:B------:R-:W-:Y:S02]  /*09c0*/  DFMA R16, R16, R14, R18 ;  /* 0x0000000e1010722b */ /* 0x000fe40000000012 */
[----:B------:R-:W-:Y:S01]  /*09d0*/  DMUL R14, R8, R24 ;  /* 0x00000018080e7228 */ /* 0x000fe20000000000 */
[----:B------:R-:W-:Y:S02]  /*09e0*/  VIADD R19, R13, 0x100000 ;  /* 0x001000000d137836 */ /* 0x000fe40000000000 */
[----:B------:R-:W-:-:S03]  /*09f0*/  IMAD.MOV.U32 R18, RZ, RZ, R12 ;  /* 0x000000ffff127224 */ /* 0x000fc600078e000c */
[----:B------:R-:W-:Y:S01]  /*0a00*/  DADD R16, R16, -UR4 ;  /* 0x8000000410107e29 */ /* 0x000fe20008000000 */
[----:B------:R-:W-:Y:S01]  /*0a10*/  UMOV UR4, 0x0 ;  /* 0x0000000000047882 */ /* 0x000fe20000000000 */
[C---:B------:R-:W-:Y:S01]  /*0a20*/  DFMA R22, R8.reuse, R24, -R14 ;  /* 0x000000180816722b */ /* 0x040fe2000000080e */
[----:B------:R-:W-:Y:S01]  /*0a30*/  UMOV UR5, 0x3ff00000 ;  /* 0x3ff0000000057882 */ /* 0x000fe20000000000 */
[----:B------:R-:W-:-:S04]  /*0a40*/  DFMA R18, R8, R18, R20 ;  /* 0x000000120812722b */ /* 0x000fc80000000014 */
[----:B------:R-:W-:Y:S02]  /*0a50*/  DADD R20, R10, R16 ;  /* 0x000000000a147229 */ /* 0x000fe40000000010 */
[----:B------:R-:W-:-:S06]  /*0a60*/  DFMA R22, R12, R24, R22 ;  /* 0x000000180c16722b */ /* 0x000fcc0000000016 */
[----:B------:R-:W-:Y:S02]  /*0a70*/  DMUL R24, R20, R14 ;  /* 0x0000000e14187228 */ /* 0x000fe40000000000 */
[----:B------:R-:W-:Y:S02]  /*0a80*/  DFMA R18, R8, R18, R22 ;  /* 0x000000120812722b */ /* 0x000fe40000000016 */
[----:B------:R-:W-:-:S04]  /*0a90*/  DADD R22, R10, -R20 ;  /* 0x000000000a167229 */ /* 0x000fc80000000814 */
[----:B------:R-:W-:-:S04]  /*0aa0*/  DFMA R10, R20, R14, -R24 ;  /* 0x0000000e140a722b */ /* 0x000fc80000000818 */
[----:B------:R-:W-:-:S04]  /*0ab0*/  DADD R22, R16, R22 ;  /* 0x0000000010167229 */ /* 0x000fc80000000016 */
[----:B------:R-:W-:-:S08]  /*0ac0*/  DFMA R10, R20, R18, R10 ;  /* 0x00000012140a722b */ /* 0x000fd0000000000a */
[----:B------:R-:W-:-:S08]  /*0ad0*/  DFMA R22, R22, R14, R10 ;  /* 0x0000000e1616722b */ /* 0x000fd0000000000a */
[----:B------:R-:W-:-:S08]  /*0ae0*/  DADD R14, R24, R22 ;  /* 0x00000000180e7229 */ /* 0x000fd00000000016 */
[--C-:B------:R-:W-:Y:S02]  /*0af0*/  DADD R10, R8, R14.reuse ;  /* 0x00000000080a7229 */ /* 0x100fe4000000000e */
[----:B------:R-:W-:-:S06]  /*0b00*/  DADD R24, R24, -R14 ;  /* 0x0000000018187229 */ /* 0x000fcc000000080e */
[----:B------:R-:W-:Y:S02]  /*0b10*/  DADD R8, R8, -R10 ;  /* 0x0000000008087229 */ /* 0x000fe4000000080a */
[----:B------:R-:W-:-:S06]  /*0b20*/  DADD R24, R22, R24 ;  /* 0x0000000016187229 */ /* 0x000fcc0000000018 */
[----:B------:R-:W-:-:S08]  /*0b30*/  DADD R8, R14, R8 ;  /* 0x000000000e087229 */ /* 0x000fd00000000008 */
[----:B------:R-:W-:-:S08]  /*0b40*/  DADD R8, R24, R8 ;  /* 0x0000000018087229 */ /* 0x000fd00000000008 */
[----:B------:R-:W-:Y:S01]  /*0b50*/  DADD R16, R12, R8 ;  /* 0x000000000c107229 */ /* 0x000fe20000000008 */
[----:B------:R-:W-:Y:S01]  /*0b60*/  MOV R12, 0xfefa39ef ;  /* 0xfefa39ef000c7802 */ /* 0x000fe20000000f00 */
[----:B------:R-:W-:Y:S01]  /*0b70*/  IMAD.MOV.U32 R13, RZ, RZ, 0x3fe62e42 ;  /* 0x3fe62e42ff0d7424 */ /* 0x000fe200078e00ff */
[----:B------:R-:W-:Y:S01]  /*0b80*/  MOV R9, 0x3fe62e42 ;  /* 0x3fe62e4200097802 */ /* 0x000fe20000000f00 */
[----:B------:R-:W-:-:S04]  /*0b90*/  IMAD.MOV.U32 R8, RZ, RZ, -0x105c611 ;  /* 0xfefa39efff087424 */ /* 0x000fc800078e00ff */
[----:B------:R-:W-:-:S08]  /*0ba0*/  DADD R14, R10, R16 ;  /* 0x000000000a0e7229 */ /* 0x000fd00000000010 */
[--C-:B------:R-:W-:Y:S02]  /*0bb0*/  DFMA R12, R12, UR4, R14.reuse ;  /* 0x000000040c0c7c2b */ /* 0x100fe4000800000e */
[----:B------:R-:W-:-:S06]  /*0bc0*/  DADD R10, R10, -R14 ;  /* 0x000000000a0a7229 */ /* 0x000fcc000000080e */
[----:B------:R-:W-:Y:S02]  /*0bd0*/  DFMA R18, -R8, 1, R12 ;  /* 0x3ff000000812782b */ /* 0x000fe4000000010c */
[----:B------:R-:W-:-:S06]  /*0be0*/  DADD R10, R16, R10 ;  /* 0x00000000100a7229 */ /* 0x000fcc000000000a */
[----:B------:R-:W-:Y:S01]  /*0bf0*/  DADD R18, -R14, R18 ;  /* 0x000000000e127229 */ /* 0x000fe20000000112 */
[----:B------:R-:W-:Y:S02]  /*0c00*/  IMAD.MOV.U32 R14, RZ, RZ, 0x3b39803f ;  /* 0x3b39803fff0e7424 */ /* 0x000fe400078e00ff */
[----:B------:R-:W-:-:S05]  /*0c10*/  IMAD.MOV.U32 R15, RZ, RZ, 0x3c7abc9e ;  /* 0x3c7abc9eff0f7424 */ /* 0x000fca00078e00ff */
[----:B------:R-:W-:-:S08]  /*0c20*/  DADD R10, R10, -R18 ;  /* 0x000000000a0a7229 */ /* 0x000fd00000000812 */
[----:B------:R-:W-:Y:S01]  /*0c30*/  DFMA R10, R14, UR4, R10 ;  /* 0x000000040e0a7c2b */ /* 0x000fe2000800000a */
[----:B------:R-:W-:Y:S01]  /*0c40*/  UMOV UR4, 0x3b39803f ;  /* 0x3b39803f00047882 */ /* 0x000fe20000000000 */
[----:B------:R-:W-:-:S06]  /*0c50*/  UMOV UR5, 0x3c7abc9e ;  /* 0x3c7abc9e00057882 */ /* 0x000fcc0000000000 */
[----:B------:R-:W-:-:S08]  /*0c60*/  DADD R16, R12, R10 ;  /* 0x000000000c107229 */ /* 0x000fd0000000000a */
[----:B------:R-:W-:Y:S02]  /*0c70*/  DADD R12, R12, -R16 ;  /* 0x000000000c0c7229 */ /* 0x000fe40000000810 */
[----:B------:R-:W-:-:S06]  /*0c80*/  DMUL R14, R16, 10 ;  /* 0x40240000100e7828 */ /* 0x000fcc0000000000 */
[----:B------:R-:W-:Y:S02]  /*0c90*/  DADD R12, R10, R12 ;  /* 0x000000000a0c7229 */ /* 0x000fe4000000000c */
[----:B------:R-:W-:Y:S01]  /*0ca0*/  DFMA R16, R16, 10, -R14 ;  /* 0x402400001010782b */ /* 0x000fe2000000080e */
[----:B------:R-:W-:Y:S01]  /*0cb0*/  MOV R10, 0x652b82fe ;  /* 0x652b82fe000a7802 */ /* 0x000fe20000000f00 */
[----:B------:R-:W-:-:S06]  /*0cc0*/  IMAD.MOV.U32 R11, RZ, RZ, 0x3ff71547 ;  /* 0x3ff71547ff0b7424 */ /* 0x000fcc00078e00ff */
[----:B------:R-:W-:-:S08]  /*0cd0*/  DFMA R16, R12, 10, R16 ;  /* 0x402400000c10782b */ /* 0x000fd00000000010 */
[----:B------:R-:W-:-:S08]  /*0ce0*/  DADD R12, R14, R16 ;  /* 0x000000000e0c7229 */ /* 0x000fd00000000010 */
[----:B------:R-:W-:Y:S02]  /*0cf0*/  DFMA R10, R12, R10, 6.75539944105574400000e+15 ;  /* 0x433800000c0a742b */ /* 0x000fe4000000000a */
[----:B------:R-:W-:Y:S01]  /*0d00*/  FSETP.GEU.AND P1, PT, |R13|, 4.1917929649353027344, PT ;  /* 0x4086232b0d00780b */ /* 0x000fe20003f2e200 */
[----:B------:R-:W-:-:S05]  /*0d10*/  DADD R14, R14, -R12 ;  /* 0x000000000e0e7229 */ /* 0x000fca000000080c */
[----:B------:R-:W-:-:S03]  /*0d20*/  DADD R18, R10, -6.75539944105574400000e+15 ;  /* 0xc33800000a127429 */ /* 0x000fc60000000000 */
[----:B------:R-:W-:-:S05]  /*0d30*/  DADD R16, R16, R14 ;  /* 0x0000000010107229 */ /* 0x000fca000000000e */
[----:B------:R-:W-:-:S08]  /*0d40*/  DFMA R8, R18, -R8, R12 ;  /* 0x800000081208722b */ /* 0x000fd0000000000c */
[----:B------:R-:W-:Y:S01]  /*0d50*/  DFMA R8, R18, -UR4, R8 ;  /* 0x8000000412087c2b */ /* 0x000fe20008000008 */
[----:B------:R-:W-:Y:S01]  /*0d60*/  UMOV UR4, 0x69ce2bdf ;  /* 0x69ce2bdf00047882 */ /* 0x000fe20000000000 */
[----:B------:R-:W-:Y:S01]  /*0d70*/  IMAD.MOV.U32 R18, RZ, RZ, -0x35dec16 ;  /* 0xfca213eaff127424 */ /* 0x000fe200078e00ff */
[----:B------:R-:W-:Y:S01]  /*0d80*/  MOV R19, 0x3e928af3 ;  /* 0x3e928af300137802 */ /* 0x000fe20000000f00 */
[----:B------:R-:W-:-:S05]  /*0d90*/  UMOV UR5, 0x3e5ade15 ;  /* 0x3e5ade1500057882 */ /* 0x000fca0000000000 */
[----:B------:R-:W-:Y:S01]  /*0da0*/  DFMA R18, R8, UR4, R18 ;  /* 0x0000000408127c2b */ /* 0x000fe20008000012 */
        /* <DEDUP_REMOVED lines=24> */
[----:B------:R-:W-:-:S08]  /*0f30*/  DFMA R18, R8, R18, 1 ;  /* 0x3ff000000812742b */ /* 0x000fd00000000012 */
[----:B------:R-:W-:-:S10]  /*0f40*/  DFMA R8, R8, R18, 1 ;  /* 0x3ff000000808742b */ /* 0x000fd40000000012 */
[----:B------:R-:W-:Y:S02]  /*0f50*/  IMAD R15, R10, 0x100000, R9 ;  /* 0x001000000a0f7824 */ /* 0x000fe400078e0209 */
[----:B------:R-:W-:Y:S01]  /*0f60*/  IMAD.MOV.U32 R14, RZ, RZ, R8 ;  /* 0x000000ffff0e7224 */ /* 0x000fe200078e0008 */
[----:B------:R-:W-:Y:S06]  /*0f70*/  @!P1 BRA `(.L_x_440) ;  /* 0x0000000000349947 */ /* 0x000fec0003800000 */
[----:B------:R-:W-:Y:S01]  /*0f80*/  FSETP.GEU.AND P2, PT, |R13|, 4.2275390625, PT ;  /* 0x408748000d00780b */ /* 0x000fe20003f4e200 */
[C---:B------:R-:W-:Y:S02]  /*0f90*/  DADD R14, R12.reuse, +INF ;  /* 0x7ff000000c0e7429 */ /* 0x040fe40000000000 */
[----:B------:R-:W-:-:S08]  /*0fa0*/  DSETP.GEU.AND P1, PT, R12, RZ, PT ;  /* 0x000000ff0c00722a */ /* 0x000fd00003f2e000 */
[----:B------:R-:W-:Y:S02]  /*0fb0*/  FSEL R14, R14, RZ, P1 ;  /* 0x000000ff0e0e7208 */ /* 0x000fe40000800000 */
[----:B------:R-:W-:Y:S01]  /*0fc0*/  FSEL R15, R15, RZ, P1 ;  /* 0x000000ff0f0f7208 */ /* 0x000fe20000800000 */
[----:B------:R-:W-:Y:S06]  /*0fd0*/  @P2 BRA `(.L_x_440) ;  /* 0x00000000001c2947 */ /* 0x000fec0003800000 */
[----:B------:R-:W-:Y:S02]  /*0fe0*/  LEA.HI R11, R10, R10, RZ, 0x1 ;  /* 0x0000000a0a0b7211 */ /* 0x000fe400078f08ff */
[----:B------:R-:W-:Y:S02]  /*0ff0*/  MOV R14, RZ ;  /* 0x000000ff000e7202 */ /* 0x000fe40000000f00 */
[----:B------:R-:W-:-:S04]  /*1000*/  SHF.R.S32.HI R11, RZ, 0x1, R11 ;  /* 0x00000001ff0b7819 */ /* 0x000fc8000001140b */
[----:B------:R-:W-:Y:S01]  /*1010*/  IADD3 R10, PT, PT, R10, -R11, RZ ;  /* 0x8000000b0a0a7210 */ /* 0x000fe20007ffe0ff */
[----:B------:R-:W-:-:S03]  /*1020*/  IMAD R9, R11, 0x100000, R9 ;  /* 0x001000000b097824 */ /* 0x000fc600078e0209 */
[----:B------:R-:W-:-:S06]  /*1030*/  LEA R15, R10, 0x3ff00000, 0x14 ;  /* 0x3ff000000a0f7811 */ /* 0x000fcc00078ea0ff */
[----:B------:R-:W-:-:S11]  /*1040*/  DMUL R14, R8, R14 ;  /* 0x0000000e080e7228 */ /* 0x000fd60000000000 */
.L_x_440:
[----:B------:R-:W-:Y:S01]  /*1050*/  DFMA R16, R16, R14, R14 ;  /* 0x0000000e1010722b */ /* 0x000fe2000000000e */
[----:B------:R-:W-:Y:S01]  /*1060*/  IMAD.MOV.U32 R8, RZ, RZ, R0 ;  /* 0x000000ffff087224 */ /* 0x000fe200078e0000 */
[----:B------:R-:W-:Y:S01]  /*1070*/  DSETP.NEU.AND P1, PT, |R14|, +INF , PT ;  /* 0x7ff000000e00742a */ /* 0x000fe20003f2d200 */
[----:B------:R-:W-:-:S07]  /*1080*/  MOV R9, 0x0 ;  /* 0x0000000000097802 */ /* 0x000fce0000000f00 */
[----:B------:R-:W-:Y:S02]  /*1090*/  FSEL R10, R14, R16, !P1 ;  /* 0x000000100e0a7208 */ /* 0x000fe40004800000 */
[----:B------:R-:W-:Y:S01]  /*10a0*/  FSEL R11, R15, R17, !P1 ;  /* 0x000000110f0b7208 */ /* 0x000fe20004800000 */
[----:B------:R-:W-:Y:S06]  /*10b0*/  RET.REL.NODEC R8 `(_Z17creat_child_nodesP4nodeiPiS1_i) ;  /* 0xffffffec08d07950 */ /* 0x000fec0003c3ffff */
.L_x_441:
        /* <DEDUP_REMOVED lines=12> */
.L_x_516:


//--------------------- .text._Z11set_counterP4nodePfPiS2_iPbP17attribute_id_pair --------------------------
	.section	.text._Z11set_counterP4nodePfPiS2_iPbP17attribute_id_pair,"ax",@progbits
	.align	128
        .global         _Z11set_counterP4nodePfPiS2_iPbP17attribute_id_pair
        .type           _Z11set_counterP4nodePfPiS2_iPbP17attribute_id_pair,@function
        .size           _Z11set_counterP4nodePfPiS2_iPbP17attribute_id_pair,(.L_x_530 - _Z11set_counterP4nodePfPiS2_iPbP17attribute_id_pair)
        .other          _Z11set_counterP4nodePfPiS2_iPbP17attribute_id_pair,@"STO_CUDA_ENTRY STV_DEFAULT"
_Z11set_counterP4nodePfPiS2_iPbP17attribute_id_pair:
.text._Z11set_counterP4nodePfPiS2_iPbP17attribute_id_pair:
[----:B------:R-:W-:Y:S01]  /*0000*/  LDC R1, c[0x0][0x37c] ;  /* 0x0000df00ff017b82 */ /* 0x000fe20000000800 */
[----:B------:R-:W0:Y:S07]  /*0010*/  S2R R3, SR_TID.X ;  /* 0x0000000000037919 */ /* 0x000e2e0000002100 */
[----:B------:R-:W1:Y:S01]  /*0020*/  S2UR UR8, SR_CTAID.X ;  /* 0x00000000000879c3 */ /* 0x000e620000002500 */
[----:B------:R-:W2:Y:S01]  /*0030*/  LDCU.64 UR6, c[0x0][0x358] ;  /* 0x00006b00ff0677ac */ /* 0x000ea20008000a00 */
[----:B------:R-:W-:Y:S06]  /*0040*/  BSSY.RECONVERGENT B0, `(.L_x_442) ;  /* 0x000000f000007945 */ /* 0x000fec0003800200 */
[----:B------:R-:W1:Y:S01]  /*0050*/  LDC R8, c[0x0][0x3a0] ;  /* 0x0000e800ff087b82 */ /* 0x000e620000000800 */
[----:B0-----:R-:W-:Y:S01]  /*0060*/  ISETP.NE.AND P0, PT, R3, RZ, PT ;  /* 0x000000ff0300720c */ /* 0x001fe20003f05270 */
[----:B-1----:R-:W-:-:S12]  /*0070*/  VIADD R8, R8, UR8 ;  /* 0x0000000808087c36 */ /* 0x002fd80008000000 */
[----:B--2---:R-:W-:Y:S05]  /*0080*/  @P0 BRA `(.L_x_443) ;  /* 0x0000000000280947 */ /* 0x004fea0003800000 */
[----:B------:R-:W0:Y:S02]  /*0090*/  LDC.64 R4, c[0x0][0x380] ;  /* 0x0000e000ff047b82 */ /* 0x000e240000000a00 */
[----:B0-----:R-:W-:-:S05]  /*00a0*/  IMAD.WIDE R4, R8, 0x20, R4 ;  /* 0x0000002008047825 */ /* 0x001fca00078e0204 */
[----:B------:R-:W2:Y:S04]  /*00b0*/  LDG.E R12, desc[UR6][R4.64+0x4] ;  /* 0x00000406040c7981 */ /* 0x000ea8000c1e1900 */
[----:B------:R-:W2:Y:S04]  /*00c0*/  LDG.E R13, desc[UR6][R4.64+0x10] ;  /* 0x00001006040d7981 */ /* 0x000ea8000c1e1900 */
[----:B------:R-:W2:Y:S04]  /*00d0*/  LDG.E R14, desc[UR6][R4.64+0x14] ;  /* 0x00001406040e7981 */ /* 0x000ea8000c1e1900 */
[----:B------:R-:W2:Y:S01]  /*00e0*/  LDG.E R15, desc[UR6][R4.64+0x18] ;  /* 0x00001806040f7981 */ /* 0x000ea2000c1e1900 */
[----:B------:R-:W0:Y:S01]  /*00f0*/  S2UR UR5, SR_CgaCtaId ;  /* 0x00000000000579c3 */ /* 0x000e220000008800 */
[----:B------:R-:W-:-:S02]  /*0100*/  UMOV UR4, 0x400 ;  /* 0x0000040000047882 */ /* 0x000fc40000000000 */
[----:B0-----:R-:W-:-:S09]  /*0110*/  ULEA UR4, UR5, UR4, 0x18 ;  /* 0x0000000405047291 */ /* 0x001fd2000f8ec0ff */
[----:B--2---:R0:W-:Y:S03]  /*0120*/  STS.128 [UR4], R12 ;  /* 0x0000000cff007988 */ /* 0x0041e60008000c04 */
.L_x_443:
[----:B------:R-:W-:Y:S05]  /*0130*/  BSYNC.RECONVERGENT B0 ;  /* 0x0000000000007941 */ /* 0x000fea0003800200 */
.L_x_442:
[----:B------:R-:W1:Y:S08]  /*0140*/  S2UR UR5, SR_CgaCtaId ;  /* 0x00000000000579c3 */ /* 0x000e700000008800 */
[----:B------:R-:W-:Y:S06]  /*0150*/  BAR.SYNC.DEFER_BLOCKING 0x0 ;  /* 0x0000000000007b1d */ /* 0x000fec0000010000 */
[----:B------:R-:W-:-:S02]  /*0160*/  UMOV UR4, 0x400 ;  /* 0x0000040000047882 */ /* 0x000fc40000000000 */
[----:B-1----:R-:W-:-:S09]  /*0170*/  ULEA UR4, UR5, UR4, 0x18 ;  /* 0x0000000405047291 */ /* 0x002fd2000f8ec0ff */
[----:B------:R-:W1:Y:S02]  /*0180*/  LDS.128 R4, [UR4] ;  /* 0x00000004ff047984 */ /* 0x000e640008000c00 */
[----:B-1----:R-:W-:-:S13]  /*0190*/  ISETP.NE.AND P0, PT, R7, -0x1, PT ;  /* 0xffffffff0700780c */ /* 0x002fda0003f05270 */
[----:B------:R-:W-:Y:S05]  /*01a0*/  @!P0 EXIT ;  /* 0x000000000000894d */ /* 0x000fea0003800000 */
[----:B0-----:R-:W-:-:S05]  /*01b0*/  IMAD R12, R4, 0x9, RZ ;  /* 0x00000009040c7824 */ /* 0x001fca00078e02ff */
[----:B------:R-:W-:-:S13]  /*01c0*/  ISETP.GE.AND P0, PT, R3, R12, PT ;  /* 0x0000000c0300720c */ /* 0x000fda0003f06270 */
[----:B------:R-:W-:Y:S05]  /*01d0*/  @P0 EXIT ;  /* 0x000000000000094d */ /* 0x000fea0003800000 */
[----:B------:R-:W0:Y:S01]  /*01e0*/  LDC R13, c[0x0][0x360] ;  /* 0x0000d800ff0d7b82 */ /* 0x000e220000000800 */
[----:B------:R-:W-:Y:S01]  /*01f0*/  BSSY.RECONVERGENT B0, `(.L_x_444) ;  /* 0x000008e000007945 */ /* 0x000fe20003800200 */
[----:B------:R-:W-:Y:S02]  /*0200*/  IMAD R6, R4, R6, R5 ;  /* 0x0000000604067224 */ /* 0x000fe400078e0205 */
[----:B------:R-:W-:Y:S01]  /*0210*/  IMAD.MOV.U32 R4, RZ, RZ, RZ ;  /* 0x000000ffff047224 */ /* 0x000fe200078e00ff */
[----:B0-----:R-:W-:-:S04]  /*0220*/  VIMNMX.U32 R9, PT, PT, R12, R13, PT ;  /* 0x0000000d0c097248 */ /* 0x001fc80003fe0000 */
[-C--:B------:R-:W-:Y:S02]  /*0230*/  IABS R15, R9.reuse ;  /* 0x00000009000f7213 */ /* 0x080fe40000000000 */
[----:B------:R-:W-:Y:S02]  /*0240*/  IABS R16, R9 ;  /* 0x0000000900107213 */ /* 0x000fe40000000000 */
[----:B------:R-:W0:Y:S01]  /*0250*/  I2F.RP R0, R15 ;  /* 0x0000000f00007306 */ /* 0x000e220000209400 */
[C---:B------:R-:W-:Y:S01]  /*0260*/  IADD3 R2, PT, PT, R12.reuse, -0x1, R9 ;  /* 0xffffffff0c027810 */ /* 0x040fe20007ffe009 */
[----:B------:R-:W-:Y:S02]  /*0270*/  IMAD.IADD R12, R12, 0x1, R5 ;  /* 0x000000010c0c7824 */ /* 0x000fe400078e0205 */
[----:B------:R-:W-:-:S04]  /*0280*/  IMAD.MOV R16, RZ, RZ, -R16 ;  /* 0x000000ffff107224 */ /* 0x000fc800078e0a10 */
[----:B0-----:R-:W0:Y:S02]  /*0290*/  MUFU.RCP R0, R0 ;  /* 0x0000000000007308 */ /* 0x001e240000001000 */
[----:B0-----:R-:W-:Y:S01]  /*02a0*/  VIADD R10, R0, 0xffffffe ;  /* 0x0ffffffe000a7836 */ /* 0x001fe20000000000 */
[----:B------:R-:W-:Y:S02]  /*02b0*/  IABS R0, R2 ;  /* 0x0000000200007213 */ /* 0x000fe40000000000 */
[----:B------:R-:W-:-:S03]  /*02c0*/  LOP3.LUT R2, R2, R9, RZ, 0x3c, !PT ;  /* 0x0000000902027212 */ /* 0x000fc600078e3cff */
[----:B------:R0:W1:Y:S01]  /*02d0*/  F2I.FTZ.U32.TRUNC.NTZ R11, R10 ;  /* 0x0000000a000b7305 */ /* 0x000062000021f000 */
[----:B------:R-:W-:Y:S01]  /*02e0*/  ISETP.GE.AND P1, PT, R2, RZ, PT ;  /* 0x000000ff0200720c */ /* 0x000fe20003f26270 */
[----:B------:R-:W-:Y:S02]  /*02f0*/  IMAD.SHL.U32 R2, R9, 0x4, RZ ;  /* 0x0000000409027824 */ /* 0x000fe400078e00ff */
[----:B0-----:R-:W-:Y:S02]  /*0300*/  IMAD.MOV.U32 R10, RZ, RZ, RZ ;  /* 0x000000ffff0a7224 */ /* 0x001fe400078e00ff */
[----:B-1----:R-:W-:-:S04]  /*0310*/  IMAD.MOV R14, RZ, RZ, -R11 ;  /* 0x000000ffff0e7224 */ /* 0x002fc800078e0a0b */
[----:B------:R-:W-:-:S04]  /*0320*/  IMAD R17, R14, R15, RZ ;  /* 0x0000000f0e117224 */ /* 0x000fc800078e02ff */
[----:B------:R-:W-:-:S04]  /*0330*/  IMAD.HI.U32 R11, R11, R17, R10 ;  /* 0x000000110b0b7227 */ /* 0x000fc800078e000a */
[----:B------:R-:W-:Y:S02]  /*0340*/  IMAD.MOV.U32 R17, RZ, RZ, R16 ;  /* 0x000000ffff117224 */ /* 0x000fe400078e0010 */
[----:B------:R-:W-:Y:S02]  /*0350*/  IMAD.HI.U32 R16, R11, R0, RZ ;  /* 0x000000000b107227 */ /* 0x000fe400078e00ff */
[----:B------:R-:W0:Y:S02]  /*0360*/  LDC.64 R10, c[0x0][0x398] ;  /* 0x0000e600ff0a7b82 */ /* 0x000e240000000a00 */
[----:B------:R-:W-:-:S05]  /*0370*/  IMAD R0, R16, R17, R0 ;  /* 0x0000001110007224 */ /* 0x000fca00078e0200 */
[----:B------:R-:W-:-:S13]  /*0380*/  ISETP.GT.U32.AND P2, PT, R15, R0, PT ;  /* 0x000000000f00720c */ /* 0x000fda0003f44070 */
[----:B------:R-:W-:Y:S02]  /*0390*/  @!P2 IMAD.IADD R0, R0, 0x1, -R15 ;  /* 0x000000010000a824 */ /* 0x000fe400078e0a0f */
[----:B------:R-:W-:Y:S01]  /*03a0*/  @!P2 VIADD R16, R16, 0x1 ;  /* 0x000000011010a836 */ /* 0x000fe20000000000 */
[----:B------:R-:W-:Y:S02]  /*03b0*/  ISETP.NE.AND P2, PT, R9, RZ, PT ;  /* 0x000000ff0900720c */ /* 0x000fe40003f45270 */
[----:B------:R-:W-:Y:S01]  /*03c0*/  ISETP.GE.U32.AND P0, PT, R0, R15, PT ;  /* 0x0000000f0000720c */ /* 0x000fe20003f06070 */
[----:B------:R-:W-:-:S05]  /*03d0*/  IMAD R0, R13, UR8, RZ ;  /* 0x000000080d007c24 */ /* 0x000fca000f8e02ff */
[----:B------:R-:W-:-:S05]  /*03e0*/  VIMNMX.U32 R0, PT, PT, R0, R5, PT ;  /* 0x0000000500007248 */ /* 0x000fca0003fe0000 */
[----:B------:R-:W-:Y:S02]  /*03f0*/  IMAD R0, R0, 0x2, R3 ;  /* 0x0000000200007824 */ /* 0x000fe400078e0203 */
[----:B------:R-:W-:Y:S02]  /*0400*/  @P0 VIADD R16, R16, 0x1 ;  /* 0x0000000110100836 */ /* 0x000fe40000000000 */
[----:B0-----:R-:W-:-:S04]  /*0410*/  IMAD.WIDE R14, R0, 0x4, R10 ;  /* 0x00000004000e7825 */ /* 0x001fc800078e020a */
[----:B------:R-:W-:Y:S01]  /*0420*/  IMAD.MOV.U32 R10, RZ, RZ, R16 ;  /* 0x000000ffff0a7224 */ /* 0x000fe200078e0010 */
[----:B------:R-:W-:Y:S01]  /*0430*/  IADD3 R16, P0, PT, R14, R2, RZ ;  /* 0x000000020e107210 */ /* 0x000fe20007f1e0ff */
[----:B------:R0:W-:Y:S03]  /*0440*/  STG.E desc[UR6][R14.64], R8 ;  /* 0x000000080e007986 */ /* 0x0001e6000c101906 */
[----:B------:R-:W-:Y:S01]  /*0450*/  @!P1 IADD3 R10, PT, PT, -R10, RZ, RZ ;  /* 0x000000ff0a0a9210 */ /* 0x000fe20007ffe1ff */
[----:B------:R-:W-:Y:S01]  /*0460*/  IMAD.X R17, RZ, RZ, R15, P0 ;  /* 0x000000ffff117224 */ /* 0x000fe200000e060f */
[----:B------:R-:W-:-:S04]  /*0470*/  @!P2 LOP3.LUT R10, RZ, R9, RZ, 0x33, !PT ;  /* 0x00000009ff0aa212 */ /* 0x000fc800078e33ff */
[----:B------:R0:W-:Y:S01]  /*0480*/  STG.E desc[UR6][R16.64], R8 ;  /* 0x0000000810007986 */ /* 0x0001e2000c101906 */
[----:B------:R-:W-:Y:S02]  /*0490*/  IMAD R18, R10, R3, RZ ;  /* 0x000000030a127224 */ /* 0x000fe400078e02ff */
[----:B------:R-:W-:Y:S02]  /*04a0*/  IMAD.MOV.U32 R3, RZ, RZ, RZ ;  /* 0x000000ffff037224 */ /* 0x000fe400078e00ff */
[----:B------:R-:W-:-:S05]  /*04b0*/  IMAD.IADD R9, R18, 0x1, R5 ;  /* 0x0000000112097824 */ /* 0x000fca00078e0205 */
[----:B------:R-:W-:-:S04]  /*04c0*/  VIADDMNMX R10, R9, R10, R12, PT ;  /* 0x0000000a090a7246 */ /* 0x000fc8000380010c */
[----:B------:R-:W-:-:S13]  /*04d0*/  ISETP.GT.AND P0, PT, R10, R9, PT ;  /* 0x000000090a00720c */ /* 0x000fda0003f04270 */
[----:B0-----:R-:W-:Y:S05]  /*04e0*/  @!P0 BRA `(.L_x_445) ;  /* 0x0000000400788947 */ /* 0x001fea0003800000 */
[----:B------:R-:W-:-:S13]  /*04f0*/  ISETP.GT.AND P0, PT, R6, R7, PT ;  /* 0x000000070600720c */ /* 0x000fda0003f04270 */
[----:B------:R-:W-:Y:S05]  /*0500*/  @P0 BRA `(.L_x_446) ;  /* 0x0000000000800947 */ /* 0x000fea0003800000 */
[----:B------:R-:W-:Y:S02]  /*0510*/  IMAD.MOV.U32 R4, RZ, RZ, RZ ;  /* 0x000000ffff047224 */ /* 0x000fe400078e00ff */
[----:B------:R-:W-:-:S07]  /*0520*/  IMAD.MOV.U32 R3, RZ, RZ, RZ ;  /* 0x000000ffff037224 */ /* 0x000fce00078e00ff */
.L_x_451:
[----:B01----:R-:W0:Y:S08]  /*0530*/  LDC.64 R12, c[0x0][0x3b0] ;  /* 0x0000ec00ff0c7b82 */ /* 0x003e300000000a00 */
[----:B------:R-:W1:Y:S01]  /*0540*/  LDC.64 R14, c[0x0][0x3b0] ;  /* 0x0000ec00ff0e7b82 */ /* 0x000e620000000a00 */
[----:B0-----:R-:W-:-:S05]  /*0550*/  IMAD.WIDE R12, R9, 0x8, R12 ;  /* 0x00000008090c7825 */ /* 0x001fca00078e020c */
[----:B------:R0:W5:Y:S01]  /*0560*/  LDG.E R11, desc[UR6][R12.64+0x4] ;  /* 0x000004060c0b7981 */ /* 0x000162000c1e1900 */
[----:B------:R-:W-:Y:S01]  /*0570*/  BSSY.RECONVERGENT B1, `(.L_x_447) ;  /* 0x0000015000017945 */ /* 0x000fe20003800200 */
[----:B------:R-:W-:-:S07]  /*0580*/  IMAD.MOV.U32 R5, RZ, RZ, R6 ;  /* 0x000000ffff057224 */ /* 0x000fce00078e0006 */
.L_x_449:
[----:B01----:R-:W-:-:S06]  /*0590*/  IMAD.WIDE R12, R5, 0x8, R14 ;  /* 0x00000008050c7825 */ /* 0x003fcc00078e020e */
[----:B------:R-:W2:Y:S02]  /*05a0*/  LDG.E R12, desc[UR6][R12.64+0x4] ;  /* 0x000004060c0c7981 */ /* 0x000ea4000c1e1900 */
[----:B--2--5:R-:W-:-:S13]  /*05b0*/  ISETP.NE.AND P0, PT, R11, R12, PT ;  /* 0x0000000c0b00720c */ /* 0x024fda0003f05270 */
[----:B------:R-:W-:Y:S05]  /*05c0*/  @!P0 BRA `(.L_x_448) ;  /* 0x0000000000248947 */ /* 0x000fea0003800000 */
[C---:B------:R-:W-:Y:S02]  /*05d0*/  ISETP.NE.AND P0, PT, R5.reuse, R7, PT ;  /* 0x000000070500720c */ /* 0x040fe40003f05270 */
[----:B------:R-:W-:-:S11]  /*05e0*/  IADD3 R5, PT, PT, R5, 0x1, RZ ;  /* 0x0000000105057810 */ /* 0x000fd60007ffe0ff */
[----:B------:R-:W-:Y:S05]  /*05f0*/  @P0 BRA `(.L_x_449) ;  /* 0xfffffffc00e40947 */ /* 0x000fea000383ffff */
[----:B------:R-:W0:Y:S01]  /*0600*/  LDCU.64 UR4, c[0x0][0x3a8] ;  /* 0x00007500ff0477ac */ /* 0x000e220008000a00 */
[----:B------:R-:W-:Y:S01]  /*0610*/  VIADD R3, R3, 0x1 ;  /* 0x0000000103037836 */ /* 0x000fe20000000000 */
[----:B0-----:R-:W-:-:S04]  /*0620*/  IADD3 R12, P0, PT, R9, UR4, RZ ;  /* 0x00000004090c7c10 */ /* 0x001fc8000ff1e0ff */
[----:B------:R-:W-:-:S05]  /*0630*/  LEA.HI.X.SX32 R13, R9, UR5, 0x1, P0 ;  /* 0x00000005090d7c11 */ /* 0x000fca00080f0eff */
[----:B------:R0:W-:Y:S01]  /*0640*/  STG.E.U8 desc[UR6][R12.64], RZ ;  /* 0x000000ff0c007986 */ /* 0x0001e2000c101106 */
[----:B------:R-:W-:Y:S05]  /*0650*/  BRA `(.L_x_450) ;  /* 0x0000000000187947 */ /* 0x000fea0003800000 */
.L_x_448:
[----:B------:R-:W0:Y:S01]  /*0660*/  LDCU.64 UR4, c[0x0][0x3a8] ;  /* 0x00007500ff0477ac */ /* 0x000e220008000a00 */
[----:B------:R-:W-:Y:S02]  /*0670*/  IMAD.MOV.U32 R5, RZ, RZ, 0x1 ;  /* 0x00000001ff057424 */ /* 0x000fe400078e00ff */
[----:B------:R-:W-:Y:S01]  /*0680*/  VIADD R4, R4, 0x1 ;  /* 0x0000000104047836 */ /* 0x000fe20000000000 */
[----:B0-----:R-:W-:-:S04]  /*0690*/  IADD3 R12, P0, PT, R9, UR4, RZ ;  /* 0x00000004090c7c10 */ /* 0x001fc8000ff1e0ff */
[----:B------:R-:W-:-:S05]  /*06a0*/  LEA.HI.X.SX32 R13, R9, UR5, 0x1, P0 ;  /* 0x00000005090d7c11 */ /* 0x000fca00080f0eff */
[----:B------:R1:W-:Y:S04]  /*06b0*/  STG.E.U8 desc[UR6][R12.64], R5 ;  /* 0x000000050c007986 */ /* 0x0003e8000c101106 */
.L_x_450:
[----:B------:R-:W-:Y:S05]  /*06c0*/  BSYNC.RECONVERGENT B1 ;  /* 0x0000000000017941 */ /* 0x000fea0003800200 */
.L_x_447:
[----:B------:R-:W-:-:S05]  /*06d0*/  VIADD R9, R9, 0x1 ;  /* 0x0000000109097836 */ /* 0x000fca0000000000 */
[----:B------:R-:W-:-:S13]  /*06e0*/  ISETP.GE.AND P0, PT, R9, R10, PT ;  /* 0x0000000a0900720c */ /* 0x000fda0003f06270 */
[----:B------:R-:W-:Y:S05]  /*06f0*/  @!P0 BRA `(.L_x_451) ;  /* 0xfffffffc008c8947 */ /* 0x000fea000383ffff */
[----:B------:R-:W-:Y:S05]  /*0700*/  BRA `(.L_x_445) ;  /* 0x0000000000f07947 */ /* 0x000fea0003800000 */
.L_x_446:
[----:B------:R-:W-:Y:S01]  /*0710*/  IADD3 R5, PT, PT, R5, R18, -R10 ;  /* 0x0000001205057210 */ /* 0x000fe20007ffe80a */
[----:B------:R-:W-:Y:S01]  /*0720*/  IMAD.IADD R11, R10, 0x1, -R9 ;  /* 0x000000010a0b7824 */ /* 0x000fe200078e0a09 */
[----:B------:R-:W-:Y:S01]  /*0730*/  BSSY.RECONVERGENT B1, `(.L_x_452) ;  /* 0x0000018000017945 */ /* 0x000fe20003800200 */
[----:B------:R-:W-:Y:S01]  /*0740*/  IMAD.MOV.U32 R3, RZ, RZ, RZ ;  /* 0x000000ffff037224 */ /* 0x000fe200078e00ff */
[----:B------:R-:W-:Y:S02]  /*0750*/  ISETP.GT.U32.AND P1, PT, R5, -0x8, PT ;  /* 0xfffffff80500780c */ /* 0x000fe40003f24070 */
[----:B------:R-:W-:-:S04]  /*0760*/  LOP3.LUT R7, R11, 0x7, RZ, 0xc0, !PT ;  /* 0x000000070b077812 */ /* 0x000fc800078ec0ff */
[----:B------:R-:W-:-:S07]  /*0770*/  ISETP.NE.AND P0, PT, R7, RZ, PT ;  /* 0x000000ff0700720c */ /* 0x000fce0003f05270 */
[----:B------:R-:W-:Y:S06]  /*0780*/  @P1 BRA `(.L_x_453) ;  /* 0x0000000000481947 */ /* 0x000fec0003800000 */
[----:B------:R-:W0:Y:S01]  /*0790*/  LDC.64 R12, c[0x0][0x3a8] ;  /* 0x0000ea00ff0c7b82 */ /* 0x000e220000000a00 */
[----:B------:R-:W-:-:S05]  /*07a0*/  LOP3.LUT R3, R11, 0xfffffff8, RZ, 0xc0, !PT ;  /* 0xfffffff80b037812 */ /* 0x000fca00078ec0ff */
[----:B------:R-:W-:-:S07]  /*07b0*/  IMAD.MOV R6, RZ, RZ, -R3 ;  /* 0x000000ffff067224 */ /* 0x000fce00078e0a03 */
.L_x_454:
[----:B------:R-:W-:Y:S01]  /*07c0*/  SHF.R.S32.HI R8, RZ, 0x1f, R9 ;  /* 0x0000001fff087819 */ /* 0x000fe20000011409 */
[----:B------:R-:W-:Y:S01]  /*07d0*/  VIADD R6, R6, 0x8 ;  /* 0x0000000806067836 */ /* 0x000fe20000000000 */
[C---:B01----:R-:W-:Y:S02]  /*07e0*/  IADD3 R4, P1, P2, R9.reuse, 0x3, R12 ;  /* 0x0000000309047810 */ /* 0x043fe40007a3e00c */
[----:B------:R-:W-:Y:S02]  /*07f0*/  IADD3 R9, PT, PT, R9, 0x8, RZ ;  /* 0x0000000809097810 */ /* 0x000fe40007ffe0ff */
[----:B------:R-:W-:Y:S02]  /*0800*/  IADD3.X R5, PT, PT, R8, R13, RZ, P1, P2 ;  /* 0x0000000d08057210 */ /* 0x000fe40000fe44ff */
[----:B------:R-:W-:-:S03]  /*0810*/  ISETP.NE.AND P1, PT, R6, RZ, PT ;  /* 0x000000ff0600720c */ /* 0x000fc60003f25270 */
[----:B------:R1:W-:Y:S04]  /*0820*/  STG.E.U8 desc[UR6][R4.64+-0x3], RZ ;  /* 0xfffffdff04007986 */ /* 0x0003e8000c101106 */
[----:B------:R1:W-:Y:S04]  /*0830*/  STG.E.U8 desc[UR6][R4.64+-0x2], RZ ;  /* 0xfffffeff04007986 */ /* 0x0003e8000c101106 */
[----:B------:R1:W-:Y:S04]  /*0840*/  STG.E.U8 desc[UR6][R4.64+-0x1], RZ ;  /* 0xffffffff04007986 */ /* 0x0003e8000c101106 */
[----:B------:R1:W-:Y:S04]  /*0850*/  STG.E.U8 desc[UR6][R4.64], RZ ;  /* 0x000000ff04007986 */ /* 0x0003e8000c101106 */
[----:B------:R1:W-:Y:S04]  /*0860*/  STG.E.U8 desc[UR6][R4.64+0x1], RZ ;  /* 0x000001ff04007986 */ /* 0x0003e8000c101106 */
[----:B------:R1:W-:Y:S04]  /*0870*/  STG.E.U8 desc[UR6][R4.64+0x2], RZ ;  /* 0x000002ff04007986 */ /* 0x0003e8000c101106 */
[----:B------:R1:W-:Y:S04]  /*0880*/  STG.E.U8 desc[UR6][R4.64+0x3], RZ ;  /* 0x000003ff04007986 */ /* 0x0003e8000c101106 */
[----:B------:R1:W-:Y:S01]  /*0890*/  STG.E.U8 desc[UR6][R4.64+0x4], RZ ;  /* 0x000004ff04007986 */ /* 0x0003e2000c101106 */
[----:B------:R-:W-:Y:S05]  /*08a0*/  @P1 BRA `(.L_x_454) ;  /* 0xfffffffc00c41947 */ /* 0x000fea000383ffff */
.L_x_453:
[----:B------:R-:W-:Y:S05]  /*08b0*/  BSYNC.RECONVERGENT B1 ;  /* 0x0000000000017941 */ /* 0x000fea0003800200 */
.L_x_452:
[----:B-1----:R-:W-:Y:S01]  /*08c0*/  IMAD.MOV.U32 R4, RZ, RZ, RZ ;  /* 0x000000ffff047224 */ /* 0x002fe200078e00ff */
[----:B------:R-:W-:Y:S06]  /*08d0*/  @!P0 BRA `(.L_x_445) ;  /* 0x00000000007c8947 */ /* 0x000fec0003800000 */
[----:B------:R-:W-:Y:S01]  /*08e0*/  ISETP.GE.U32.AND P0, PT, R7, 0x4, PT ;  /* 0x000000040700780c */ /* 0x000fe20003f06070 */
[----:B------:R-:W-:Y:S01]  /*08f0*/  BSSY.RECONVERGENT B1, `(.L_x_455) ;  /* 0x000000d000017945 */ /* 0x000fe20003800200 */
[----:B------:R-:W-:-:S04]  /*0900*/  LOP3.LUT R5, R11, 0x3, RZ, 0xc0, !PT ;  /* 0x000000030b057812 */ /* 0x000fc800078ec0ff */
[----:B------:R-:W-:-:S07]  /*0910*/  ISETP.NE.AND P1, PT, R5, RZ, PT ;  /* 0x000000ff0500720c */ /* 0x000fce0003f25270 */
[----:B------:R-:W-:Y:S06]  /*0920*/  @!P0 BRA `(.L_x_456) ;  /* 0x0000000000248947 */ /* 0x000fec0003800000 */
[----:B------:R-:W0:Y:S01]  /*0930*/  LDCU.64 UR4, c[0x0][0x3a8] ;  /* 0x00007500ff0477ac */ /* 0x000e220008000a00 */
[----:B------:R-:W-:Y:S01]  /*0940*/  VIADD R3, R3, 0x4 ;  /* 0x0000000403037836 */ /* 0x000fe20000000000 */
[----:B0-----:R-:W-:-:S04]  /*0950*/  IADD3 R6, P0, PT, R9, UR4, RZ ;  /* 0x0000000409067c10 */ /* 0x001fc8000ff1e0ff */
[C---:B------:R-:W-:Y:S01]  /*0960*/  LEA.HI.X.SX32 R7, R9.reuse, UR5, 0x1, P0 ;  /* 0x0000000509077c11 */ /* 0x040fe200080f0eff */
[----:B------:R-:W-:-:S04]  /*0970*/  VIADD R9, R9, 0x4 ;  /* 0x0000000409097836 */ /* 0x000fc80000000000 */
[----:B------:R0:W-:Y:S04]  /*0980*/  STG.E.U8 desc[UR6][R6.64], RZ ;  /* 0x000000ff06007986 */ /* 0x0001e8000c101106 */
[----:B------:R0:W-:Y:S04]  /*0990*/  STG.E.U8 desc[UR6][R6.64+0x1], RZ ;  /* 0x000001ff06007986 */ /* 0x0001e8000c101106 */
[----:B------:R0:W-:Y:S04]  /*09a0*/  STG.E.U8 desc[UR6][R6.64+0x2], RZ ;  /* 0x000002ff06007986 */ /* 0x0001e8000c101106 */
[----:B------:R0:W-:Y:S02]  /*09b0*/  STG.E.U8 desc[UR6][R6.64+0x3], RZ ;  /* 0x000003ff06007986 */ /* 0x0001e4000c101106 */
.L_x_456:
[----:B------:R-:W-:Y:S05]  /*09c0*/  BSYNC.RECONVERGENT B1 ;  /* 0x0000000000017941 */ /* 0x000fea0003800200 */
.L_x_455:
[----:B------:R-:W-:Y:S05]  /*09d0*/  @!P1 BRA `(.L_x_445) ;  /* 0x00000000003c9947 */ /* 0x000fea0003800000 */
[----:B------:R-:W-:Y:S02]  /*09e0*/  ISETP.NE.AND P1, PT, R5, 0x1, PT ;  /* 0x000000010500780c */ /* 0x000fe40003f25270 */
[----:B------:R-:W-:-:S04]  /*09f0*/  LOP3.LUT R5, R11, 0x1, RZ, 0xc0, !PT ;  /* 0x000000010b057812 */ /* 0x000fc800078ec0ff */
[----:B------:R-:W-:-:S07]  /*0a00*/  ISETP.NE.U32.AND P0, PT, R5, 0x1, PT ;  /* 0x000000010500780c */ /* 0x000fce0003f05070 */
[----:B------:R-:W1:Y:S01]  /*0a10*/  @P1 LDC.64 R10, c[0x0][0x3a8] ;  /* 0x0000ea00ff0a1b82 */ /* 0x000e620000000a00 */
[----:B------:R-:W-:-:S05]  /*0a20*/  @P1 VIADD R3, R3, 0x2 ;  /* 0x0000000203031836 */ /* 0x000fca0000000000 */
[----:B------:R-:W-:Y:S02]  /*0a30*/  @!P0 VIADD R3, R3, 0x1 ;  /* 0x0000000103038836 */ /* 0x000fe40000000000 */
[----:B0-----:R-:W0:Y:S01]  /*0a40*/  @!P0 LDC.64 R6, c[0x0][0x3a8] ;  /* 0x0000ea00ff068b82 */ /* 0x001e220000000a00 */
[----:B-1----:R-:W-:-:S04]  /*0a50*/  @P1 IADD3 R10, P2, PT, R9, R10, RZ ;  /* 0x0000000a090a1210 */ /* 0x002fc80007f5e0ff */
[C---:B------:R-:W-:Y:S01]  /*0a60*/  @P1 LEA.HI.X.SX32 R11, R9.reuse, R11, 0x1, P2 ;  /* 0x0000000b090b1211 */ /* 0x040fe200010f0eff */
[----:B------:R-:W-:-:S04]  /*0a70*/  @P1 VIADD R9, R9, 0x2 ;  /* 0x0000000209091836 */ /* 0x000fc80000000000 */
[----:B------:R1:W-:Y:S01]  /*0a80*/  @P1 STG.E.U8 desc[UR6][R10.64], RZ ;  /* 0x000000ff0a001986 */ /* 0x0003e2000c101106 */
[----:B0-----:R-:W-:-:S03]  /*0a90*/  @!P0 IADD3 R6, P2, PT, R9, R6, RZ ;  /* 0x0000000609068210 */ /* 0x001fc60007f5e0ff */
[----:B------:R1:W-:Y:S01]  /*0aa0*/  @P1 STG.E.U8 desc[UR6][R10.64+0x1], RZ ;  /* 0x000001ff0a001986 */ /* 0x0003e2000c101106 */
[----:B------:R-:W-:-:S05]  /*0ab0*/  @!P0 LEA.HI.X.SX32 R7, R9, R7, 0x1, P2 ;  /* 0x0000000709078211 */ /* 0x000fca00010f0eff */
[----:B------:R1:W-:Y:S04]  /*0ac0*/  @!P0 STG.E.U8 desc[UR6][R6.64], RZ ;  /* 0x000000ff06008986 */ /* 0x0003e8000c101106 */
.L_x_445:
[----:B------:R-:W-:Y:S05]  /*0ad0*/  BSYNC.RECONVERGENT B0 ;  /* 0x0000000000007941 */ /* 0x000fea0003800200 */
.L_x_444:
[----:B01----:R-:W0:Y:S02]  /*0ae0*/  LDC.64 R6, c[0x0][0x390] ;  /* 0x0000e400ff067b82 */ /* 0x003e240000000a00 */
[----:B0-----:R-:W-:-:S03]  /*0af0*/  IMAD.WIDE R6, R0, 0x4, R6 ;  /* 0x0000000400067825 */ /* 0x001fc600078e0206 */
[----:B------:R-:W-:Y:S02]  /*0b00*/  IADD3 R8, P0, PT, R2, R6, RZ ;  /* 0x0000000602087210 */ /* 0x000fe40007f1e0ff */
[----:B------:R-:W-:Y:S03]  /*0b10*/  STG.E desc[UR6][R6.64], R4 ;  /* 0x0000000406007986 */ /* 0x000fe6000c101906 */
[----:B------:R-:W-:-:S05]  /*0b20*/  IMAD.X R9, RZ, RZ, R7, P0 ;  /* 0x000000ffff097224 */ /* 0x000fca00000e0607 */
[----:B------:R-:W-:Y:S01]  /*0b30*/  STG.E desc[UR6][R8.64], R3 ;  /* 0x0000000308007986 */ /* 0x000fe2000c101906 */
[----:B------:R-:W-:Y:S05]  /*0b40*/  EXIT ;  /* 0x000000000000794d */ /* 0x000fea0003800000 */
.L_x_457:
        /* <DEDUP_REMOVED lines=11> */
.L_x_530:


//--------------------- .text._Z20get_best_split_pointP4nodePfiP17attribute_id_pair --------------------------
	.section	.text._Z20get_best_split_pointP4nodePfiP17attribute_id_pair,"ax",@progbits
	.align	128
        .global         _Z20get_best_split_pointP4nodePfiP17attribute_id_pair
        .type           _Z20get_best_split_pointP4nodePfiP17attribute_id_pair,@function
        .size           _Z20get_best_split_pointP4nodePfiP17attribute_id_pair,(.L_x_531 - _Z20get_best_split_pointP4nodePfiP17attribute_id_pair)
        .other          _Z20get_best_split_pointP4nodePfiP17attribute_id_pair,@"STO_CUDA_ENTRY STV_DEFAULT"
_Z20get_best_split_pointP4nodePfiP17attribute_id_pair:
.text._Z20get_best_split_pointP4nodePfiP17attribute_id_pair:
        /* <DEDUP_REMOVED lines=19> */
.L_x_459:
[----:B------:R-:W-:Y:S05]  /*0130*/  BSYNC.RECONVERGENT B0 ;  /* 0x0000000000007941 */ /* 0x000fea0003800200 */
.L_x_458:
[----:B------:R-:W-:Y:S01]  /*0140*/  BAR.SYNC.DEFER_BLOCKING 0x0 ;  /* 0x0000000000007b1d */ /* 0x000fe20000010000 */
[----:B------:R-:W-:-:S09]  /*0150*/  ULEA UR4, UR9, UR8, 0x18 ;  /* 0x0000000809047291 */ /* 0x000fd2000f8ec0ff */
[----:B------:R-:W0:Y:S02]  /*0160*/  LDS.64 R12, [UR4] ;  /* 0x00000004ff0c7984 */ /* 0x000e240008000a00 */
[----:B0-----:R-:W-:-:S05]  /*0170*/  IMAD R2, R12, 0x9, RZ ;  /* 0x000000090c027824 */ /* 0x001fca00078e02ff */
[----:B------:R-:W-:-:S13]  /*0180*/  ISETP.GE.AND P0, PT, R0, R2, PT ;  /* 0x000000020000720c */ /* 0x000fda0003f06270 */
[----:B------:R-:W-:Y:S05]  /*0190*/  @P0 EXIT ;  /* 0x000000000000094d */ /* 0x000fea0003800000 */
[----:B------:R-:W0:Y:S01]  /*01a0*/  LDCU UR4, c[0x0][0x360] ;  /* 0x00006c00ff0477ac */ /* 0x000e220008000800 */
[C---:B------:R-:W-:Y:S01]  /*01b0*/  IMAD.IADD R24, R13.reuse, 0x1, R0 ;  /* 0x000000010d187824 */ /* 0x040fe200078e0200 */
[----:B------:R-:W-:Y:S01]  /*01c0*/  BSSY.RECONVERGENT B1, `(.L_x_460) ;  /* 0x000010b000017945 */ /* 0x000fe20003800200 */
[----:B------:R-:W-:Y:S02]  /*01d0*/  IMAD.IADD R7, R13, 0x1, R2 ;  /* 0x000000010d077824 */ /* 0x000fe400078e0202 */
[----:B------:R-:W-:Y:S02]  /*01e0*/  IMAD.MOV.U32 R23, RZ, RZ, RZ ;  /* 0x000000ffff177224 */ /* 0x000fe400078e00ff */
[----:B------:R-:W-:Y:S01]  /*01f0*/  IMAD.MOV.U32 R8, RZ, RZ, -0x1 ;  /* 0xffffffffff087424 */ /* 0x000fe200078e00ff */
        /* <DEDUP_REMOVED lines=10> */
[----:B------:R0:W1:Y:S02]  /*02a0*/  F2I.FTZ.U32.TRUNC.NTZ R5, R4 ;  /* 0x0000000400057305 */ /* 0x000064000021f000 */
[----:B0-----:R-:W-:Y:S02]  /*02b0*/  IMAD.MOV.U32 R4, RZ, RZ, RZ ;  /* 0x000000ffff047224 */ /* 0x001fe400078e00ff */
[----:B-1----:R-:W-:-:S04]  /*02c0*/  IMAD R9, R9, R5, RZ ;  /* 0x0000000509097224 */ /* 0x002fc800078e02ff */
[----:B------:R-:W-:Y:S01]  /*02d0*/  IMAD.HI.U32 R5, R5, R9, R4 ;  /* 0x0000000905057227 */ /* 0x000fe200078e0004 */
[----:B------:R-:W-:-:S05]  /*02e0*/  IADD3 R4, PT, PT, R7, -R2, -R6 ;  /* 0x8000000207047210 */ /* 0x000fca0007ffe806 */
        /* <DEDUP_REMOVED lines=8> */
[----:B------:R-:W-:-:S05]  /*0370*/  @!P2 LOP3.LUT R5, RZ, R3, RZ, 0x33, !PT ;  /* 0x00000003ff05a212 */ /* 0x000fca00078e33ff */
[----:B------:R-:W-:-:S04]  /*0380*/  IMAD.IADD R5, R6, 0x1, R5 ;  /* 0x0000000106057824 */ /* 0x000fc800078e0205 */
[C---:B------:R-:W-:Y:S01]  /*0390*/  VIADD R6, R5.reuse, 0x1 ;  /* 0x0000000105067836 */ /* 0x040fe20000000000 */
[----:B------:R-:W-:Y:S01]  /*03a0*/  ISETP.GE.U32.AND P0, PT, R5, 0x3, PT ;  /* 0x000000030500780c */ /* 0x000fe20003f06070 */
[----:B------:R-:W-:-:S03]  /*03b0*/  IMAD.MOV.U32 R5, RZ, RZ, R3 ;  /* 0x000000ffff057224 */ /* 0x000fc600078e0003 */
[----:B------:R-:W-:-:S09]  /*03c0*/  LOP3.LUT R4, R6, 0x3, RZ, 0xc0, !PT ;  /* 0x0000000306047812 */ /* 0x000fd200078ec0ff */
[----:B------:R-:W-:Y:S05]  /*03d0*/  @!P0 BRA `(.L_x_461) ;  /* 0x0000000c00a48947 */ /* 0x000fea0003800000 */
[----:B------:R-:W-:Y:S01]  /*03e0*/  LOP3.LUT R3, R6, 0xfffffffc, RZ, 0xc0, !PT ;  /* 0xfffffffc06037812 */ /* 0x000fe200078ec0ff */
[----:B------:R-:W0:Y:S01]  /*03f0*/  LDC.64 R10, c[0x0][0x388] ;  /* 0x0000e200ff0a7b82 */ /* 0x000e220000000a00 */
[----:B------:R-:W-:Y:S01]  /*0400*/  BSSY.RELIABLE B0, `(.L_x_462) ;  /* 0x00000c7000007945 */ /* 0x000fe20003800100 */
[C-C-:B------:R-:W-:Y:S02]  /*0410*/  IMAD R6, R5.reuse, 0x2, R24.reuse ;  /* 0x0000000205067824 */ /* 0x140fe400078e0218 */
[----:B------:R-:W-:Y:S02]  /*0420*/  IMAD.MOV R3, RZ, RZ, -R3 ;  /* 0x000000ffff037224 */ /* 0x000fe400078e0a03 */
[C---:B------:R-:W-:Y:S02]  /*0430*/  IMAD.SHL.U32 R9, R5.reuse, 0x4, RZ ;  /* 0x0000000405097824 */ /* 0x040fe400078e00ff */
[----:B------:R-:W-:Y:S01]  /*0440*/  IMAD R7, R5, 0x3, R24 ;  /* 0x0000000305077824 */ /* 0x000fe200078e0218 */
[----:B------:R-:W-:Y:S01]  /*0450*/  ISETP.GE.AND P0, PT, R3, RZ, PT ;  /* 0x000000ff0300720c */ /* 0x000fe20003f06270 */
[----:B------:R-:W-:-:S02]  /*0460*/  IMAD.MOV.U32 R23, RZ, RZ, RZ ;  /* 0x000000ffff177224 */ /* 0x000fc400078e00ff */
[----:B------:R-:W-:-:S10]  /*0470*/  IMAD.MOV.U32 R8, RZ, RZ, -0x1 ;  /* 0xffffffffff087424 */ /* 0x000fd400078e00ff */
[----:B------:R-:W-:Y:S05]  /*0480*/  @P0 BRA `(.L_x_463) ;  /* 0x0000000800f80947 */ /* 0x000fea0003800000 */
[----:B------:R-:W-:Y:S01]  /*0490*/  IMAD.MOV R16, RZ, RZ, -R3 ;  /* 0x000000ffff107224 */ /* 0x000fe200078e0a03 */
[----:B------:R-:W-:Y:S01]  /*04a0*/  BSSY.RECONVERGENT B2, `(.L_x_464) ;  /* 0x0000079000027945 */ /* 0x000fe20003800200 */
[----:B------:R-:W-:-:S03]  /*04b0*/  PLOP3.LUT P0, PT, PT, PT, PT, 0x80, 0x8 ;  /* 0x000000000008781c */ /* 0x000fc60003f0f070 */
[----:B------:R-:W-:-:S13]  /*04c0*/  ISETP.GT.AND P1, PT, R16, 0xc, PT ;  /* 0x0000000c1000780c */ /* 0x000fda0003f24270 */
[----:B------:R-:W-:Y:S05]  /*04d0*/  @!P1 BRA `(.L_x_465) ;  /* 0x0000000400d49947 */ /* 0x000fea0003800000 */
[----:B------:R-:W1:Y:S01]  /*04e0*/  LDC.64 R16, c[0x0][0x388] ;  /* 0x0000e200ff107b82 */ /* 0x000e620000000a00 */
[----:B------:R-:W-:-:S13]  /*04f0*/  PLOP3.LUT P0, PT, PT, PT, PT, 0x8, 0x80 ;  /* 0x000000000080781c */ /* 0x000fda0003f0e170 */
.L_x_466:
[----:B-1----:R-:W-:-:S03]  /*0500*/  IMAD.WIDE R28, R24, 0x4, R16 ;  /* 0x00000004181c7825 */ /* 0x002fc600078e0210 */
[----:B------:R-:W-:-:S03]  /*0510*/  IADD3 R20, P1, PT, R9, R28, RZ ;  /* 0x0000001c09147210 */ /* 0x000fc60007f3e0ff */
[----:B------:R-:W2:Y:S02]  /*0520*/  LDG.E R28, desc[UR6][R28.64] ;  /* 0x000000061c1c7981 */ /* 0x000ea4000c1e1900 */
[----:B------:R-:W-:Y:S01]  /*0530*/  IMAD.X R21, RZ, RZ, R29, P1 ;  /* 0x000000ffff157224 */ /* 0x000fe200008e061d */
[----:B------:R-:W-:-:S04]  /*0540*/  IADD3 R26, P1, PT, R9, R20, RZ ;  /* 0x00000014091a7210 */ /* 0x000fc80007f3e0ff */
[----:B------:R1:W3:Y:S01]  /*0550*/  LDG.E R25, desc[UR6][R20.64] ;  /* 0x0000000614197981 */ /* 0x0002e2000c1e1900 */
[----:B------:R-:W-:Y:S01]  /*0560*/  IMAD.X R27, RZ, RZ, R21, P1 ;  /* 0x000000ffff1b7224 */ /* 0x000fe200008e0615 */
[----:B------:R-:W-:-:S04]  /*0570*/  IADD3 R18, P1, PT, R9, R26, RZ ;  /* 0x0000001a09127210 */ /* 0x000fc80007f3e0ff */
[----:B------:R4:W5:Y:S01]  /*0580*/  LDG.E R22, desc[UR6][R26.64] ;  /* 0x000000061a167981 */ /* 0x000962000c1e1900 */
[----:B------:R-:W-:-:S05]  /*0590*/  IMAD.X R19, RZ, RZ, R27, P1 ;  /* 0x000000ffff137224 */ /* 0x000fca00008e061b */
[----:B------:R-:W5:Y:S01]  /*05a0*/  LDG.E R18, desc[UR6][R18.64] ;  /* 0x0000000612127981 */ /* 0x000f62000c1e1900 */
[----:B-1----:R-:W-:-:S04]  /*05b0*/  IADD3 R20, PT, PT, R5, R24, R5 ;  /* 0x0000001805147210 */ /* 0x002fc80007ffe005 */
[----:B------:R-:W-:-:S05]  /*05c0*/  IADD3 R29, PT, PT, R5, R20, R5 ;  /* 0x00000014051d7210 */ /* 0x000fca0007ffe005 */
[----:B------:R-:W-:-:S03]  /*05d0*/  IMAD.WIDE R20, R29, 0x4, R16 ;  /* 0x000000041d147825 */ /* 0x000fc600078e0210 */
[----:B----4-:R-:W-:-:S05]  /*05e0*/  IADD3 R26, P3, PT, R9, R20, RZ ;  /* 0x00000014091a7210 */ /* 0x010fca0007f7e0ff */
[----:B------:R-:W-:-:S05]  /*05f0*/  IMAD.X R27, RZ, RZ, R21, P3 ;  /* 0x000000ffff1b7224 */ /* 0x000fca00018e0615 */
[----:B------:R1:W4:Y:S01]  /*0600*/  LDG.E R19, desc[UR6][R26.64] ;  /* 0x000000061a137981 */ /* 0x000322000c1e1900 */
[----:B--2---:R-:W-:-:S04]  /*0610*/  FSETP.GT.AND P2, PT, R28, R23, PT ;  /* 0x000000171c00720b */ /* 0x004fc80003f44000 */
[----:B------:R-:W-:-:S04]  /*0620*/  FSEL R28, R28, R23, P2 ;  /* 0x000000171c1c7208 */ /* 0x000fc80001000000 */
[----:B---3--:R-:W-:-:S04]  /*0630*/  FSETP.GT.AND P1, PT, R25, R28, PT ;  /* 0x0000001c1900720b */ /* 0x008fc80003f24000 */
[----:B------:R-:W-:Y:S02]  /*0640*/  FSEL R25, R25, R28, P1 ;  /* 0x0000001c19197208 */ /* 0x000fe40000800000 */
[----:B------:R2:W3:Y:S02]  /*0650*/  LDG.E R28, desc[UR6][R20.64] ;  /* 0x00000006141c7981 */ /* 0x0004e4000c1e1900 */
[----:B-----5:R-:W-:-:S04]  /*0660*/  FSETP.GT.AND P3, PT, R22, R25, PT ;  /* 0x000000191600720b */ /* 0x020fc80003f64000 */
[----:B------:R-:W-:Y:S02]  /*0670*/  FSEL R25, R22, R25, P3 ;  /* 0x0000001916197208 */ /* 0x000fe40001800000 */
[----:B------:R-:W-:-:S05]  /*0680*/  IADD3 R22, P4, PT, R9, R26, RZ ;  /* 0x0000001a09167210 */ /* 0x000fca0007f9e0ff */
[----:B------:R-:W-:Y:S01]  /*0690*/  IMAD.X R23, RZ, RZ, R27, P4 ;  /* 0x000000ffff177224 */ /* 0x000fe200020e061b */
[----:B------:R-:W-:-:S04]  /*06a0*/  FSETP.GT.AND P4, PT, R18, R25, PT ;  /* 0x000000191200720b */ /* 0x000fc80003f84000 */
[----:B-1----:R-:W-:Y:S02]  /*06b0*/  FSEL R27, R18, R25, P4 ;  /* 0x00000019121b7208 */ /* 0x002fe40002000000 */
[----:B------:R-:W5:Y:S01]  /*06c0*/  LDG.E R18, desc[UR6][R22.64] ;  /* 0x0000000616127981 */ /* 0x000f62000c1e1900 */
[----:B--2---:R-:W-:-:S05]  /*06d0*/  IADD3 R20, P5, PT, R9, R22, RZ ;  /* 0x0000001609147210 */ /* 0x004fca0007fbe0ff */
[----:B------:R-:W-:-:S05]  /*06e0*/  IMAD.X R21, RZ, RZ, R23, P5 ;  /* 0x000000ffff157224 */ /* 0x000fca00028e0617 */
[----:B------:R1:W2:Y:S01]  /*06f0*/  LDG.E R25, desc[UR6][R20.64] ;  /* 0x0000000614197981 */ /* 0x0002a2000c1e1900 */
[----:B------:R-:W-:-:S04]  /*0700*/  SEL R8, R24, R8, P2 ;  /* 0x0000000818087207 */ /* 0x000fc80001000000 */
[----:B------:R-:W-:Y:S02]  /*0710*/  SEL R8, R2, R8, P1 ;  /* 0x0000000802087207 */ /* 0x000fe40000800000 */
[----:B---3--:R-:W-:-:S04]  /*0720*/  FSETP.GT.AND P5, PT, R28, R27, PT ;  /* 0x0000001b1c00720b */ /* 0x008fc80003fa4000 */
[----:B-1----:R-:W-:Y:S02]  /*0730*/  FSEL R20, R28, R27, P5 ;  /* 0x0000001b1c147208 */ /* 0x002fe40002800000 */
[----:B------:R-:W-:-:S04]  /*0740*/  IADD3 R28, PT, PT, R5, R29, R5 ;  /* 0x0000001d051c7210 */ /* 0x000fc80007ffe005 */
[----:B------:R-:W-:Y:S02]  /*0750*/  IADD3 R28, PT, PT, R5, R28, R5 ;  /* 0x0000001c051c7210 */ /* 0x000fe40007ffe005 */
[----:B----4-:R-:W-:-:S03]  /*0760*/  FSETP.GT.AND P6, PT, R19, R20, PT ;  /* 0x000000141300720b */ /* 0x010fc60003fc4000 */
[----:B------:R-:W-:Y:S01]  /*0770*/  IMAD.WIDE R26, R28, 0x4, R16 ;  /* 0x000000041c1a7825 */ /* 0x000fe200078e0210 */
[----:B------:R-:W-:Y:S02]  /*0780*/  FSEL R19, R19, R20, P6 ;  /* 0x0000001413137208 */ /* 0x000fe40003000000 */
[----:B------:R-:W-:Y:S02]  /*0790*/  IADD3 R20, P2, PT, R9, R26, RZ ;  /* 0x0000001a09147210 */ /* 0x000fe40007f5e0ff */
[----:B------:R1:W3:Y:S01]  /*07a0*/  LDG.E R24, desc[UR6][R26.64] ;  /* 0x000000061a187981 */ /* 0x0002e2000c1e1900 */
[CC--:B-----5:R-:W-:Y:S02]  /*07b0*/  FSETP.GT.AND P1, PT, R18.reuse, R19.reuse, PT ;  /* 0x000000131200720b */ /* 0x0e0fe40003f24000 */
[----:B------:R-:W-:Y:S02]  /*07c0*/  IMAD.X R21, RZ, RZ, R27, P2 ;  /* 0x000000ffff157224 */ /* 0x000fe400010e061b */
[----:B-1----:R-:W-:-:S02]  /*07d0*/  FSEL R26, R18, R19, P1 ;  /* 0x00000013121a7208 */ /* 0x002fc40000800000 */
[C---:B------:R-:W-:Y:S02]  /*07e0*/  IADD3 R18, P2, PT, R9.reuse, R20, RZ ;  /* 0x0000001409127210 */ /* 0x040fe40007f5e0ff */
[----:B------:R1:W4:Y:S03]  /*07f0*/  LDG.E R20, desc[UR6][R20.64] ;  /* 0x0000000614147981 */ /* 0x000326000c1e1900 */
[----:B------:R-:W-:Y:S01]  /*0800*/  IMAD.X R19, RZ, RZ, R21, P2 ;  /* 0x000000ffff137224 */ /* 0x000fe200010e0615 */
[----:B------:R-:W-:-:S05]  /*0810*/  IADD3 R22, P2, PT, R9, R18, RZ ;  /* 0x0000001209167210 */ /* 0x000fca0007f5e0ff */
[----:B------:R-:W-:Y:S01]  /*0820*/  IMAD.X R23, RZ, RZ, R19, P2 ;  /* 0x000000ffff177224 */ /* 0x000fe200010e0613 */
[----:B--2---:R-:W-:-:S04]  /*0830*/  FSETP.GT.AND P2, PT, R25, R26, PT ;  /* 0x0000001a1900720b */ /* 0x004fc80003f44000 */
[----:B-1----:R-:W-:Y:S02]  /*0840*/  FSEL R21, R25, R26, P2 ;  /* 0x0000001a19157208 */ /* 0x002fe40001000000 */
[----:B------:R1:W2:Y:S01]  /*0850*/  LDG.E R25, desc[UR6][R18.64] ;  /* 0x0000000612197981 */ /* 0x0002a2000c1e1900 */
[----:B------:R-:W-:Y:S02]  /*0860*/  SEL R27, R6, R8, P3 ;  /* 0x00000008061b7207 */ /* 0x000fe40001800000 */
[C-C-:B------:R-:W-:Y:S01]  /*0870*/  IADD3 R8, PT, PT, R5.reuse, R28, R5.reuse ;  /* 0x0000001c05087210 */ /* 0x140fe20007ffe005 */
[----:B------:R5:W2:Y:S03]  /*0880*/  LDG.E R26, desc[UR6][R22.64] ;  /* 0x00000006161a7981 */ /* 0x000aa6000c1e1900 */
[----:B------:R-:W-:-:S05]  /*0890*/  IADD3 R8, PT, PT, R5, R8, R5 ;  /* 0x0000000805087210 */ /* 0x000fca0007ffe005 */
[----:B-1----:R-:W-:-:S04]  /*08a0*/  IMAD.WIDE R18, R8, 0x4, R16 ;  /* 0x0000000408127825 */ /* 0x002fc800078e0210 */
[----:B------:R-:W-:Y:S01]  /*08b0*/  IMAD.IADD R2, R9, 0x1, R2 ;  /* 0x0000000109027824 */ /* 0x000fe200078e0202 */
[----:B---3--:R-:W-:-:S04]  /*08c0*/  FSETP.GT.AND P3, PT, R24, R21, PT ;  /* 0x000000151800720b */ /* 0x008fc80003f64000 */
[----:B------:R-:W-:Y:S02]  /*08d0*/  FSEL R21, R24, R21, P3 ;  /* 0x0000001518157208 */ /* 0x000fe40001800000 */
[----:B------:R-:W-:-:S04]  /*08e0*/  SEL R24, R7, R27, P4 ;  /* 0x0000001b07187207 */ /* 0x000fc80002000000 */
[----:B------:R-:W-:Y:S02]  /*08f0*/  SEL R27, R29, R24, P5 ;  /* 0x000000181d1b7207 */ /* 0x000fe40002800000 */
[----:B----4-:R-:W-:-:S04]  /*0900*/  FSETP.GT.AND P4, PT, R20, R21, PT ;  /* 0x000000151400720b */ /* 0x010fc80003f84000 */
[----:B------:R-:W-:Y:S02]  /*0910*/  FSEL R24, R20, R21, P4 ;  /* 0x0000001514187208 */ /* 0x000fe40002000000 */
[C---:B------:R-:W-:Y:S02]  /*0920*/  IADD3 R20, P5, PT, R9.reuse, R18, RZ ;  /* 0x0000001209147210 */ /* 0x040fe40007fbe0ff */
[----:B------:R-:W3:Y:S03]  /*0930*/  LDG.E R18, desc[UR6][R18.64] ;  /* 0x0000000612127981 */ /* 0x000ee6000c1e1900 */
[----:B------:R-:W-:Y:S01]  /*0940*/  IMAD.X R21, RZ, RZ, R19, P5 ;  /* 0x000000ffff157224 */ /* 0x000fe200028e0613 */
[----:B-----5:R-:W-:Y:S02]  /*0950*/  IADD3 R22, P5, PT, R9, R20, RZ ;  /* 0x0000001409167210 */ /* 0x020fe40007fbe0ff */
[----:B------:R-:W-:-:S02]  /*0960*/  SEL R27, R2, R27, P6 ;  /* 0x0000001b021b7207 */ /* 0x000fc40003000000 */
[----:B------:R-:W4:Y:S01]  /*0970*/  LDG.E R20, desc[UR6][R20.64] ;  /* 0x0000000614147981 */ /* 0x000f22000c1e1900 */
[----:B--2---:R-:W-:Y:S01]  /*0980*/  FSETP.GT.AND P6, PT, R25, R24, PT ;  /* 0x000000181900720b */ /* 0x004fe20003fc4000 */
[----:B------:R-:W-:-:S03]  /*0990*/  IMAD.X R23, RZ, RZ, R21, P5 ;  /* 0x000000ffff177224 */ /* 0x000fc600028e0615 */
[----:B------:R-:W-:Y:S02]  /*09a0*/  FSEL R29, R25, R24, P6 ;  /* 0x00000018191d7208 */ /* 0x000fe40003000000 */
[----:B------:R-:W-:Y:S02]  /*09b0*/  IADD3 R24, P5, PT, R9, R22, RZ ;  /* 0x0000001609187210 */ /* 0x000fe40007fbe0ff */
[----:B------:R-:W2:Y:S03]  /*09c0*/  LDG.E R22, desc[UR6][R22.64] ;  /* 0x0000000616167981 */ /* 0x000ea6000c1e1900 */
[----:B------:R-:W-:-:S05]  /*09d0*/  IMAD.X R25, RZ, RZ, R23, P5 ;  /* 0x000000ffff197224 */ /* 0x000fca00028e0617 */
[----:B------:R-:W5:Y:S01]  /*09e0*/  LDG.E R24, desc[UR6][R24.64] ;  /* 0x0000000618187981 */ /* 0x000f62000c1e1900 */
[----:B------:R-:W-:Y:S01]  /*09f0*/  FSETP.GT.AND P5, PT, R26, R29, PT ;  /* 0x0000001d1a00720b */ /* 0x000fe20003fa4000 */
[----:B------:R-:W-:-:S03]  /*0a00*/  IMAD.IADD R6, R9, 0x1, R6 ;  /* 0x0000000109067824 */ /* 0x000fc600078e0206 */
[----:B------:R-:W-:Y:S01]  /*0a10*/  FSEL R29, R26, R29, P5 ;  /* 0x0000001d1a1d7208 */ /* 0x000fe20002800000 */
[C---:B------:R-:W-:Y:S01]  /*0a20*/  IMAD.IADD R26, R9.reuse, 0x1, R7 ;  /* 0x00000001091a7824 */ /* 0x040fe200078e0207 */
[----:B------:R-:W-:Y:S01]  /*0a30*/  SEL R27, R6, R27, P1 ;  /* 0x0000001b061b7207 */ /* 0x000fe20000800000 */
[----:B------:R-:W-:-:S03]  /*0a40*/  IMAD.IADD R2, R9, 0x1, R2 ;  /* 0x0000000109027824 */ /* 0x000fc600078e0202 */
[----:B------:R-:W-:Y:S01]  /*0a50*/  SEL R27, R26, R27, P2 ;  /* 0x0000001b1a1b7207 */ /* 0x000fe20001000000 */
[----:B------:R-:W-:-:S03]  /*0a60*/  IMAD.IADD R6, R9, 0x1, R6 ;  /* 0x0000000109067824 */ /* 0x000fc600078e0206 */
[----:B------:R-:W-:Y:S01]  /*0a70*/  SEL R27, R28, R27, P3 ;  /* 0x0000001b1c1b7207 */ /* 0x000fe20001800000 */
[----:B------:R-:W-:-:S03]  /*0a80*/  IMAD.IADD R26, R9, 0x1, R26 ;  /* 0x00000001091a7824 */ /* 0x000fc600078e021a */
[----:B------:R-:W-:-:S04]  /*0a90*/  SEL R27, R2, R27, P4 ;  /* 0x0000001b021b7207 */ /* 0x000fc80002000000 */
[----:B------:R-:W-:Y:S01]  /*0aa0*/  SEL R27, R6, R27, P6 ;  /* 0x0000001b061b7207 */ /* 0x000fe20003000000 */
[----:B------:R-:W-:-:S03]  /*0ab0*/  VIADD R3, R3, 0x10 ;  /* 0x0000001003037836 */ /* 0x000fc60000000000 */
[----:B------:R-:W-:Y:S01]  /*0ac0*/  SEL R27, R26, R27, P5 ;  /* 0x0000001b1a1b7207 */ /* 0x000fe20002800000 */
[C---:B------:R-:W-:Y:S02]  /*0ad0*/  IMAD.IADD R2, R9.reuse, 0x1, R2 ;  /* 0x0000000109027824 */ /* 0x040fe400078e0202 */
[C---:B------:R-:W-:Y:S02]  /*0ae0*/  IMAD.IADD R6, R9.reuse, 0x1, R6 ;  /* 0x0000000109067824 */ /* 0x040fe400078e0206 */
[----:B------:R-:W-:-:S04]  /*0af0*/  IMAD.IADD R26, R9, 0x1, R26 ;  /* 0x00000001091a7824 */ /* 0x000fc800078e021a */
[----:B------:R-:W-:Y:S01]  /*0b00*/  IMAD.IADD R7, R9, 0x1, R26 ;  /* 0x0000000109077824 */ /* 0x000fe200078e021a */
[----:B---3--:R-:W-:-:S04]  /*0b10*/  FSETP.GT.AND P1, PT, R18, R29, PT ;  /* 0x0000001d1200720b */ /* 0x008fc80003f24000 */
[----:B------:R-:W-:-:S04]  /*0b20*/  FSEL R29, R18, R29, P1 ;  /* 0x0000001d121d7208 */ /* 0x000fc80000800000 */
[----:B----4-:R-:W-:Y:S02]  /*0b30*/  FSETP.GT.AND P2, PT, R20, R29, PT ;  /* 0x0000001d1400720b */ /* 0x010fe40003f44000 */
[----:B------:R-:W-:Y:S02]  /*0b40*/  SEL R27, R8, R27, P1 ;  /* 0x0000001b081b7207 */ /* 0x000fe40000800000 */
[----:B------:R-:W-:Y:S02]  /*0b50*/  FSEL R29, R20, R29, P2 ;  /* 0x0000001d141d7208 */ /* 0x000fe40001000000 */
[----:B------:R-:W-:Y:S02]  /*0b60*/  ISETP.GE.AND P1, PT, R3, -0xc, PT ;  /* 0xfffffff40300780c */ /* 0x000fe40003f26270 */
[----:B--2---:R-:W-:Y:S02]  /*0b70*/  FSETP.GT.AND P3, PT, R22, R29, PT ;  /* 0x0000001d1600720b */ /* 0x004fe40003f64000 */
[----:B------:R-:W-:-:S02]  /*0b80*/  SEL R27, R2, R27, P2 ;  /* 0x0000001b021b7207 */ /* 0x000fc40001000000 */
[----:B------:R-:W-:Y:S02]  /*0b90*/  FSEL R23, R22, R29, P3 ;  /* 0x0000001d16177208 */ /* 0x000fe40001800000 */
[--C-:B------:R-:W-:Y:S02]  /*0ba0*/  IADD3 R8, PT, PT, R5, R8, R5.reuse ;  /* 0x0000000805087210 */ /* 0x100fe40007ffe005 */
[----:B-----5:R-:W-:Y:S02]  /*0bb0*/  FSETP.GT.AND P4, PT, R24, R23, PT ;  /* 0x000000171800720b */ /* 0x020fe40003f84000 */
[----:B------:R-:W-:Y:S02]  /*0bc0*/  SEL R27, R6, R27, P3 ;  /* 0x0000001b061b7207 */ /* 0x000fe40001800000 */
[----:B------:R-:W-:Y:S01]  /*0bd0*/  FSEL R23, R24, R23, P4 ;  /* 0x0000001718177208 */ /* 0x000fe20002000000 */
[----:B------:R-:W-:Y:S01]  /*0be0*/  IMAD.IADD R2, R9, 0x1, R2 ;  /* 0x0000000109027824 */ /* 0x000fe200078e0202 */
[----:B------:R-:W-:Y:S01]  /*0bf0*/  IADD3 R24, PT, PT, R5, R8, R5 ;  /* 0x0000000805187210 */ /* 0x000fe20007ffe005 */
[----:B------:R-:W-:Y:S01]  /*0c00*/  IMAD.IADD R6, R9, 0x1, R6 ;  /* 0x0000000109067824 */ /* 0x000fe200078e0206 */
[----:B------:R-:W-:Y:S01]  /*0c10*/  SEL R8, R26, R27, P4 ;  /* 0x0000001b1a087207 */ /* 0x000fe20002000000 */
[----:B------:R-:W-:Y:S06]  /*0c20*/  @!P1 BRA `(.L_x_466) ;  /* 0xfffffff800349947 */ /* 0x000fec000383ffff */
.L_x_465:
[----:B------:R-:W-:Y:S05]  /*0c30*/  BSYNC.RECONVERGENT B2 ;  /* 0x0000000000027941 */ /* 0x000fea0003800200 */
.L_x_464:
[----:B------:R-:W-:Y:S01]  /*0c40*/  IMAD.MOV R16, RZ, RZ, -R3 ;  /* 0x000000ffff107224 */ /* 0x000fe200078e0a03 */
[----:B------:R-:W-:Y:S04]  /*0c50*/  BSSY.RECONVERGENT B2, `(.L_x_467) ;  /* 0x000003e000027945 */ /* 0x000fe80003800200 */
[----:B------:R-:W-:-:S13]  /*0c60*/  ISETP.GT.AND P1, PT, R16, 0x4, PT ;  /* 0x000000041000780c */ /* 0x000fda0003f24270 */
[----:B------:R-:W-:Y:S05]  /*0c70*/  @!P1 BRA `(.L_x_468) ;  /* 0x0000000000ec9947 */ /* 0x000fea0003800000 */
[----:B------:R-:W1:Y:S02]  /*0c80*/  LDC.64 R16, c[0x0][0x388] ;  /* 0x0000e200ff107b82 */ /* 0x000e640000000a00 */
[----:B-1----:R-:W-:-:S03]  /*0c90*/  IMAD.WIDE R26, R24, 0x4, R16 ;  /* 0x00000004181a7825 */ /* 0x002fc600078e0210 */
[----:B------:R-:W-:-:S03]  /*0ca0*/  IADD3 R28, P0, PT, R9, R26, RZ ;  /* 0x0000001a091c7210 */ /* 0x000fc60007f1e0ff */
[----:B------:R-:W2:Y:S02]  /*0cb0*/  LDG.E R26, desc[UR6][R26.64] ;  /* 0x000000061a1a7981 */ /* 0x000ea4000c1e1900 */
[----:B------:R-:W-:-:S05]  /*0cc0*/  IMAD.X R29, RZ, RZ, R27, P0 ;  /* 0x000000ffff1d7224 */ /* 0x000fca00000e061b */
[----:B------:R1:W3:Y:S01]  /*0cd0*/  LDG.E R22, desc[UR6][R28.64] ;  /* 0x000000061c167981 */ /* 0x0002e2000c1e1900 */
[----:B------:R-:W-:-:S05]  /*0ce0*/  IADD3 R18, P0, PT, R9, R28, RZ ;  /* 0x0000001c09127210 */ /* 0x000fca0007f1e0ff */
[----:B------:R-:W-:Y:S01]  /*0cf0*/  IMAD.X R19, RZ, RZ, R29, P0 ;  /* 0x000000ffff137224 */ /* 0x000fe200000e061d */
[----:B------:R-:W-:Y:S02]  /*0d00*/  IADD3 R20, P0, PT, R9, R18, RZ ;  /* 0x0000001209147210 */ /* 0x000fe40007f1e0ff */
[C---:B------:R-:W-:Y:S02]  /*0d10*/  IADD3 R25, PT, PT, R5.reuse, R24, R5 ;  /* 0x0000001805197210 */ /* 0x040fe40007ffe005 */
[----:B------:R-:W4:Y:S01]  /*0d20*/  LDG.E R18, desc[UR6][R18.64] ;  /* 0x0000000612127981 */ /* 0x000f22000c1e1900 */
[----:B------:R-:W-:Y:S01]  /*0d30*/  IMAD.X R21, RZ, RZ, R19, P0 ;  /* 0x000000ffff157224 */ /* 0x000fe200000e0613 */
[----:B------:R-:W-:-:S04]  /*0d40*/  IADD3 R25, PT, PT, R5, R25, R5 ;  /* 0x0000001905197210 */ /* 0x000fc80007ffe005 */
[----:B------:R5:W4:Y:S01]  /*0d50*/  LDG.E R20, desc[UR6][R20.64] ;  /* 0x0000000614147981 */ /* 0x000b22000c1e1900 */
[----:B-1----:R-:W-:-:S03]  /*0d60*/  IMAD.WIDE R28, R25, 0x4, R16 ;  /* 0x00000004191c7825 */ /* 0x002fc600078e0210 */
[----:B------:R-:W-:-:S03]  /*0d70*/  IADD3 R16, P0, PT, R9, R28, RZ ;  /* 0x0000001c09107210 */ /* 0x000fc60007f1e0ff */
[----:B------:R-:W4:Y:S02]  /*0d80*/  LDG.E R28, desc[UR6][R28.64] ;  /* 0x000000061c1c7981 */ /* 0x000f24000c1e1900 */
[----:B------:R-:W-:Y:S01]  /*0d90*/  IMAD.X R17, RZ, RZ, R29, P0 ;  /* 0x000000ffff117224 */ /* 0x000fe200000e061d */
[----:B--2---:R-:W-:-:S04]  /*0da0*/  FSETP.GT.AND P2, PT, R26, R23, PT ;  /* 0x000000171a00720b */ /* 0x004fc80003f44000 */
[----:B------:R-:W-:Y:S02]  /*0db0*/  FSEL R23, R26, R23, P2 ;  /* 0x000000171a177208 */ /* 0x000fe40001000000 */
[C---:B------:R-:W-:Y:S02]  /*0dc0*/  IADD3 R26, P0, PT, R9.reuse, R16, RZ ;  /* 0x00000010091a7210 */ /* 0x040fe40007f1e0ff */
[----:B------:R1:W2:Y:S01]  /*0dd0*/  LDG.E R16, desc[UR6][R16.64] ;  /* 0x0000000610107981 */ /* 0x0002a2000c1e1900 */
[CC--:B---3--:R-:W-:Y:S02]  /*0de0*/  FSETP.GT.AND P3, PT, R22.reuse, R23.reuse, PT ;  /* 0x000000171600720b */ /* 0x0c8fe40003f64000 */
[----:B------:R-:W-:Y:S02]  /*0df0*/  IMAD.X R27, RZ, RZ, R17, P0 ;  /* 0x000000ffff1b7224 */ /* 0x000fe400000e0611 */
[----:B-----5:R-:W-:Y:S02]  /*0e00*/  FSEL R21, R22, R23, P3 ;  /* 0x0000001716157208 */ /* 0x020fe40001800000 */
[----:B------:R-:W-:Y:S01]  /*0e10*/  IADD3 R22, P0, PT, R9, R26, RZ ;  /* 0x0000001a09167210 */ /* 0x000fe20007f1e0ff */
[----:B------:R-:W3:Y:S04]  /*0e20*/  LDG.E R19, desc[UR6][R26.64] ;  /* 0x000000061a137981 */ /* 0x000ee8000c1e1900 */
[----:B------:R-:W-:-:S06]  /*0e30*/  IMAD.X R23, RZ, RZ, R27, P0 ;  /* 0x000000ffff177224 */ /* 0x000fcc00000e061b */
[----:B------:R-:W5:Y:S01]  /*0e40*/  LDG.E R23, desc[UR6][R22.64] ;  /* 0x0000000616177981 */ /* 0x000f62000c1e1900 */
[-C--:B----4-:R-:W-:Y:S01]  /*0e50*/  FSETP.GT.AND P4, PT, R18, R21.reuse, PT ;  /* 0x000000151200720b */ /* 0x090fe20003f84000 */
[----:B------:R-:W-:Y:S01]  /*0e60*/  VIADD R3, R3, 0x8 ;  /* 0x0000000803037836 */ /* 0x000fe20000000000 */
[----:B-1----:R-:W-:Y:S02]  /*0e70*/  SEL R17, R24, R8, P2 ;  /* 0x0000000818117207 */ /* 0x002fe40001000000 */
[----:B------:R-:W-:Y:S02]  /*0e80*/  FSEL R21, R18, R21, P4 ;  /* 0x0000001512157208 */ /* 0x000fe40002000000 */
[C---:B------:R-:W-:Y:S01]  /*0e90*/  SEL R17, R2.reuse, R17, P3 ;  /* 0x0000001102117207 */ /* 0x040fe20001800000 */
[----:B------:R-:W-:Y:S01]  /*0ea0*/  IMAD.IADD R2, R2, 0x1, R9 ;  /* 0x0000000102027824 */ /* 0x000fe200078e0209 */
[----:B------:R-:W-:Y:S02]  /*0eb0*/  FSETP.GT.AND P5, PT, R20, R21, PT ;  /* 0x000000151400720b */ /* 0x000fe40003fa4000 */
[----:B------:R-:W-:Y:S01]  /*0ec0*/  SEL R8, R6, R17, P4 ;  /* 0x0000001106087207 */ /* 0x000fe20002000000 */
[----:B------:R-:W-:Y:S01]  /*0ed0*/  IMAD.IADD R6, R9, 0x1, R6 ;  /* 0x0000000109067824 */ /* 0x000fe200078e0206 */
[----:B------:R-:W-:-:S02]  /*0ee0*/  FSEL R21, R20, R21, P5 ;  /* 0x0000001514157208 */ /* 0x000fc40002800000 */
[----:B------:R-:W-:Y:S02]  /*0ef0*/  SEL R8, R7, R8, P5 ;  /* 0x0000000807087207 */ /* 0x000fe40002800000 */
[C---:B------:R-:W-:Y:S02]  /*0f00*/  FSETP.GT.AND P1, PT, R28.reuse, R21, PT ;  /* 0x000000151c00720b */ /* 0x040fe40003f24000 */
[--C-:B------:R-:W-:Y:S02]  /*0f10*/  IADD3 R24, PT, PT, R5, R25, R5.reuse ;  /* 0x0000001905187210 */ /* 0x100fe40007ffe005 */
[----:B------:R-:W-:Y:S02]  /*0f20*/  FSEL R21, R28, R21, P1 ;  /* 0x000000151c157208 */ /* 0x000fe40000800000 */
[----:B------:R-:W-:Y:S02]  /*0f30*/  SEL R17, R25, R8, P1 ;  /* 0x0000000819117207 */ /* 0x000fe40000800000 */
[----:B------:R-:W-:-:S02]  /*0f40*/  IADD3 R24, PT, PT, R5, R24, R5 ;  /* 0x0000001805187210 */ /* 0x000fc40007ffe005 */
[----:B--2---:R-:W-:-:S04]  /*0f50*/  FSETP.GT.AND P0, PT, R16, R21, PT ;  /* 0x000000151000720b */ /* 0x004fc80003f04000 */
[----:B------:R-:W-:Y:S02]  /*0f60*/  FSEL R16, R16, R21, P0 ;  /* 0x0000001510107208 */ /* 0x000fe40000000000 */
[----:B------:R-:W-:Y:S01]  /*0f70*/  SEL R17, R2, R17, P0 ;  /* 0x0000001102117207 */ /* 0x000fe20000000000 */
[----:B------:R-:W-:Y:S01]  /*0f80*/  IMAD.IADD R2, R9, 0x1, R2 ;  /* 0x0000000109027824 */ /* 0x000fe200078e0202 */
[CC--:B---3--:R-:W-:Y:S02]  /*0f90*/  FSETP.GT.AND P2, PT, R19.reuse, R16.reuse, PT ;  /* 0x000000101300720b */ /* 0x0c8fe40003f44000 */
[----:B------:R-:W-:Y:S02]  /*0fa0*/  PLOP3.LUT P0, PT, PT, PT, PT, 0x8, 0x80 ;  /* 0x000000000080781c */ /* 0x000fe40003f0e170 */
[----:B------:R-:W-:Y:S02]  /*0fb0*/  FSEL R16, R19, R16, P2 ;  /* 0x0000001013107208 */ /* 0x000fe40001000000 */
[----:B------:R-:W-:Y:S01]  /*0fc0*/  SEL R17, R6, R17, P2 ;  /* 0x0000001106117207 */ /* 0x000fe20001000000 */
[----:B------:R-:W-:Y:S01]  /*0fd0*/  IMAD.IADD R6, R9, 0x1, R6 ;  /* 0x0000000109067824 */ /* 0x000fe200078e0206 */
[----:B-----5:R-:W-:-:S04]  /*0fe0*/  FSETP.GT.AND P3, PT, R23, R16, PT ;  /* 0x000000101700720b */ /* 0x020fc80003f64000 */
[----:B------:R-:W-:Y:S01]  /*0ff0*/  FSEL R23, R23, R16, P3 ;  /* 0x0000001017177208 */ /* 0x000fe20001800000 */
[----:B------:R-:W-:-:S04]  /*1000*/  IMAD.IADD R16, R9, 0x1, R7 ;  /* 0x0000000109107824 */ /* 0x000fc800078e0207 */
[----:B------:R-:W-:Y:S01]  /*1010*/  IMAD.IADD R7, R9, 0x1, R16 ;  /* 0x0000000109077824 */ /* 0x000fe200078e0210 */
[----:B------:R-:W-:-:S07]  /*1020*/  SEL R8, R16, R17, P3 ;  /* 0x0000001110087207 */ /* 0x000fce0001800000 */
.L_x_468:
[----:B------:R-:W-:Y:S05]  /*1030*/  BSYNC.RECONVERGENT B2 ;  /* 0x0000000000027941 */ /* 0x000fea0003800200 */
.L_x_467:
[----:B------:R-:W-:-:S13]  /*1040*/  ISETP.NE.OR P0, PT, R3, RZ, P0 ;  /* 0x000000ff0300720c */ /* 0x000fda0000705670 */
[----:B------:R-:W-:Y:S05]  /*1050*/  @!P0 BREAK.RELIABLE B0 ;  /* 0x0000000000008942 */ /* 0x000fea0003800100 */
[----:B------:R-:W-:Y:S05]  /*1060*/  @!P0 BRA `(.L_x_461) ;  /* 0x0000000000808947 */ /* 0x000fea0003800000 */
.L_x_463:
[----:B------:R-:W-:Y:S05]  /*1070*/  BSYNC.RELIABLE B0 ;  /* 0x0000000000007941 */ /* 0x000fea0003800100 */
.L_x_462:
[----:B0-----:R-:W-:-:S03]  /*1080*/  IMAD.WIDE R26, R24, 0x4, R10 ;  /* 0x00000004181a7825 */ /* 0x001fc600078e020a */
[C---:B------:R-:W-:Y:S02]  /*1090*/  IADD3 R20, P0, PT, R9.reuse, R26, RZ ;  /* 0x0000001a09147210 */ /* 0x040fe40007f1e0ff */
[----:B------:R-:W2:Y:S03]  /*10a0*/  LDG.E R22, desc[UR6][R26.64] ;  /* 0x000000061a167981 */ /* 0x000ea6000c1e1900 */
[----:B------:R-:W-:Y:S01]  /*10b0*/  IMAD.X R21, RZ, RZ, R27, P0 ;  /* 0x000000ffff157224 */ /* 0x000fe200000e061b */
[----:B------:R-:W-:-:S04]  /*10c0*/  IADD3 R18, P0, PT, R9, R20, RZ ;  /* 0x0000001409127210 */ /* 0x000fc80007f1e0ff */
[----:B------:R0:W3:Y:S01]  /*10d0*/  LDG.E R25, desc[UR6][R20.64] ;  /* 0x0000000614197981 */ /* 0x0000e2000c1e1900 */
[----:B------:R-:W-:Y:S01]  /*10e0*/  IMAD.X R19, RZ, RZ, R21, P0 ;  /* 0x000000ffff137224 */ /* 0x000fe200000e0615 */
[----:B------:R-:W-:-:S04]  /*10f0*/  IADD3 R16, P0, PT, R9, R18, RZ ;  /* 0x0000001209107210 */ /* 0x000fc80007f1e0ff */
[----:B------:R-:W4:Y:S01]  /*1100*/  LDG.E R29, desc[UR6][R18.64] ;  /* 0x00000006121d7981 */ /* 0x000f22000c1e1900 */
[----:B------:R-:W-:-:S06]  /*1110*/  IMAD.X R17, RZ, RZ, R19, P0 ;  /* 0x000000ffff117224 */ /* 0x000fcc00000e0613 */
[----:B------:R-:W5:Y:S01]  /*1120*/  LDG.E R17, desc[UR6][R16.64] ;  /* 0x0000000610117981 */ /* 0x000f62000c1e1900 */
[----:B------:R-:W-:Y:S01]  /*1130*/  VIADD R3, R3, 0x4 ;  /* 0x0000000403037836 */ /* 0x000fe20000000000 */
[----:B--2---:R-:W-:-:S04]  /*1140*/  FSETP.GT.AND P0, PT, R22, R23, PT ;  /* 0x000000171600720b */ /* 0x004fc80003f04000 */
[----:B------:R-:W-:Y:S02]  /*1150*/  FSEL R22, R22, R23, P0 ;  /* 0x0000001716167208 */ /* 0x000fe40000000000 */
[----:B0-----:R-:W-:Y:S02]  /*1160*/  SEL R21, R24, R8, P0 ;  /* 0x0000000818157207 */ /* 0x001fe40000000000 */
[--C-:B------:R-:W-:Y:S02]  /*1170*/  IADD3 R24, PT, PT, R5, R24, R5.reuse ;  /* 0x0000001805187210 */ /* 0x100fe40007ffe005 */
[----:B---3--:R-:W-:Y:S02]  /*1180*/  FSETP.GT.AND P1, PT, R25, R22, PT ;  /* 0x000000161900720b */ /* 0x008fe40003f24000 */
[----:B------:R-:W-:Y:S02]  /*1190*/  IADD3 R24, PT, PT, R5, R24, R5 ;  /* 0x0000001805187210 */ /* 0x000fe40007ffe005 */
[----:B------:R-:W-:-:S02]  /*11a0*/  FSEL R22, R25, R22, P1 ;  /* 0x0000001619167208 */ /* 0x000fc40000800000 */
[----:B------:R-:W-:Y:S01]  /*11b0*/  SEL R21, R2, R21, P1 ;  /* 0x0000001502157207 */ /* 0x000fe20000800000 */
[----:B------:R-:W-:Y:S01]  /*11c0*/  IMAD.IADD R2, R9, 0x1, R2 ;  /* 0x0000000109027824 */ /* 0x000fe200078e0202 */
[----:B------:R-:W-:Y:S02]  /*11d0*/  ISETP.NE.AND P1, PT, R3, RZ, PT ;  /* 0x000000ff0300720c */ /* 0x000fe40003f25270 */
[----:B----4-:R-:W-:-:S04]  /*11e0*/  FSETP.GT.AND P2, PT, R29, R22, PT ;  /* 0x000000161d00720b */ /* 0x010fc80003f44000 */
[----:B------:R-:W-:Y:S02]  /*11f0*/  FSEL R22, R29, R22, P2 ;  /* 0x000000161d167208 */ /* 0x000fe40001000000 */
[----:B------:R-:W-:Y:S01]  /*1200*/  SEL R8, R6, R21, P2 ;  /* 0x0000001506087207 */ /* 0x000fe20001000000 */
[----:B------:R-:W-:Y:S01]  /*1210*/  IMAD.IADD R6, R9, 0x1, R6 ;  /* 0x0000000109067824 */ /* 0x000fe200078e0206 */
[----:B-----5:R-:W-:-:S04]  /*1220*/  FSETP.GT.AND P0, PT, R17, R22, PT ;  /* 0x000000161100720b */ /* 0x020fc80003f04000 */
[----:B------:R-:W-:Y:S01]  /*1230*/  SEL R8, R7, R8, P0 ;  /* 0x0000000807087207 */ /* 0x000fe20000000000 */
[----:B------:R-:W-:Y:S01]  /*1240*/  IMAD.IADD R7, R9, 0x1, R7 ;  /* 0x0000000109077824 */ /* 0x000fe200078e0207 */
[----:B------:R-:W-:Y:S01]  /*1250*/  FSEL R23, R17, R22, P0 ;  /* 0x0000001611177208 */ /* 0x000fe20000000000 */
[----:B------:R-:W-:Y:S06]  /*1260*/  @P1 BRA `(.L_x_462) ;  /* 0xfffffffc00841947 */ /* 0x000fec000383ffff */
.L_x_461:
[----:B------:R-:W-:Y:S05]  /*1270*/  BSYNC.RECONVERGENT B1 ;  /* 0x0000000000017941 */ /* 0x000fea0003800200 */
.L_x_460:
[----:B------:R-:W-:Y:S05]  /*1280*/  WARPSYNC.ALL ;  /* 0x0000000000007948 */ /* 0x000fea0003800000 */
[----:B------:R-:W-:Y:S01]  /*1290*/  ISETP.NE.AND P0, PT, R4, RZ, PT ;  /* 0x000000ff0400720c */ /* 0x000fe20003f05270 */
[----:B------:R-:W-:Y:S01]  /*12a0*/  BSSY.RECONVERGENT B0, `(.L_x_469) ;  /* 0x000000e000007945 */ /* 0x000fe20003800200 */
[----:B------:R-:W-:-:S11]  /*12b0*/  ISETP.GE.U32.AND P2, PT, R5, 0x2, PT ;  /* 0x000000020500780c */ /* 0x000fd60003f46070 */
[----:B------:R-:W-:Y:S05]  /*12c0*/  @!P0 BRA `(.L_x_470) ;  /* 0x00000000002c8947 */ /* 0x000fea0003800000 */
[----:B------:R-:W1:Y:S01]  /*12d0*/  LDC.64 R2, c[0x0][0x388] ;  /* 0x0000e200ff027b82 */ /* 0x000e620000000a00 */
[----:B------:R-:W-:-:S07]  /*12e0*/  IMAD.MOV R4, RZ, RZ, -R4 ;  /* 0x000000ffff047224 */ /* 0x000fce00078e0a04 */
.L_x_471:
[----:B-1----:R-:W-:-:S06]  /*12f0*/  IMAD.WIDE R6, R24, 0x4, R2 ;  /* 0x0000000418067825 */ /* 0x002fcc00078e0202 */
[----:B------:R-:W2:Y:S01]  /*1300*/  LDG.E R6, desc[UR6][R6.64] ;  /* 0x0000000606067981 */ /* 0x000ea2000c1e1900 */
[----:B------:R-:W-:-:S05]  /*1310*/  VIADD R4, R4, 0x1 ;  /* 0x0000000104047836 */ /* 0x000fca0000000000 */
[----:B------:R-:W-:Y:S02]  /*1320*/  ISETP.NE.AND P1, PT, R4, RZ, PT ;  /* 0x000000ff0400720c */ /* 0x000fe40003f25270 */
[----:B--2---:R-:W-:-:S04]  /*1330*/  FSETP.GT.AND P0, PT, R6, R23, PT ;  /* 0x000000170600720b */ /* 0x004fc80003f04000 */
[----:B------:R-:W-:Y:S01]  /*1340*/  SEL R8, R24, R8, P0 ;  /* 0x0000000818087207 */ /* 0x000fe20000000000 */
[----:B------:R-:W-:Y:S01]  /*1350*/  IMAD.IADD R24, R5, 0x1, R24 ;  /* 0x0000000105187824 */ /* 0x000fe200078e0218 */
[----:B------:R-:W-:-:S05]  /*1360*/  FSEL R23, R6, R23, P0 ;  /* 0x0000001706177208 */ /* 0x000fca0000000000 */
[----:B------:R-:W-:Y:S05]  /*1370*/  @P1 BRA `(.L_x_471) ;  /* 0xfffffffc00dc1947 */ /* 0x000fea000383ffff */
.L_x_470:
[----:B------:R-:W-:Y:S05]  /*1380*/  BSYNC.RECONVERGENT B0 ;  /* 0x0000000000007941 */ /* 0x000fea0003800200 */
.L_x_469:
[----:B------:R-:W-:Y:S05]  /*1390*/  @!P2 BRA `(.L_x_472) ;  /* 0x00000000006ca947 */ /* 0x000fea0003800000 */
[----:B------:R-:W-:-:S04]  /*13a0*/  UIADD3 UR4, UPT, UPT, UR8, 0x10, URZ ;  /* 0x0000001008047890 */ /* 0x000fc8000fffe0ff */
[----:B------:R-:W-:-:S06]  /*13b0*/  ULEA UR4, UR9, UR4, 0x18 ;  /* 0x0000000409047291 */ /* 0x000fcc000f8ec0ff */
[----:B------:R-:W-:-:S05]  /*13c0*/  LEA R2, R0, UR4, 0x2 ;  /* 0x0000000400027c11 */ /* 0x000fca000f8e10ff */
[----:B------:R-:W-:-:S07]  /*13d0*/  IMAD R4, R5, 0x4, R2 ;  /* 0x0000000405047824 */ /* 0x000fce00078e0202 */
.L_x_475:
[----:B-1----:R-:W-:Y:S01]  /*13e0*/  VIADD R3, R5, 0x1 ;  /* 0x0000000105037836 */ /* 0x002fe20000000000 */
[----:B------:R-:W-:Y:S01]  /*13f0*/  BSSY.RECONVERGENT B0, `(.L_x_473) ;  /* 0x0000014000007945 */ /* 0x000fe20003800200 */
[----:B------:R-:W-:-:S03]  /*1400*/  IMAD.MOV.U32 R6, RZ, RZ, R5 ;  /* 0x000000ffff067224 */ /* 0x000fc600078e0005 */
[----:B------:R-:W-:Y:S02]  /*1410*/  SHF.R.U32.HI R3, RZ, 0x1, R3 ;  /* 0x00000001ff037819 */ /* 0x000fe40000011603 */
[----:B------:R-:W-:Y:S02]  /*1420*/  ISETP.GT.U32.AND P2, PT, R6, 0x2, PT ;  /* 0x000000020600780c */ /* 0x000fe40003f44070 */
[----:B------:R-:W-:-:S04]  /*1430*/  ISETP.GE.U32.AND P0, PT, R0, R3, PT ;  /* 0x000000030000720c */ /* 0x000fc80003f06070 */
[----:B------:R-:W-:Y:S01]  /*1440*/  ISETP.GE.OR P0, PT, R0, R5, !P0 ;  /* 0x000000050000720c */ /* 0x000fe20004706670 */
[----:B------:R-:W-:-:S04]  /*1450*/  IMAD.MOV.U32 R5, RZ, RZ, R3 ;  /* 0x000000ffff057224 */ /* 0x000fc800078e0003 */
[----:B------:R-:W-:-:S05]  /*1460*/  IMAD.IADD R3, R5, 0x1, R0 ;  /* 0x0000000105037824 */ /* 0x000fca00078e0200 */
[----:B------:R-:W-:-:S03]  /*1470*/  ISETP.GE.AND P1, PT, R3, R6, PT ;  /* 0x000000060300720c */ /* 0x000fc60003f26270 */
[----:B------:R1:W-:Y:S01]  /*1480*/  @!P0 STS [R2], R23 ;  /* 0x0000001702008388 */ /* 0x0003e20000000800 */
[----:B------:R-:W-:-:S03]  /*1490*/  ISETP.GE.U32.OR P1, PT, R0, R5, P1 ;  /* 0x000000050000720c */ /* 0x000fc60000f26470 */
[----:B--2---:R1:W-:Y:S01]  /*14a0*/  @!P0 STS [R4], R8 ;  /* 0x0000000804008388 */ /* 0x0043e20000000800 */
[----:B------:R-:W-:Y:S09]  /*14b0*/  BAR.SYNC.DEFER_BLOCKING 0x0 ;  /* 0x0000000000007b1d */ /* 0x000ff20000010000 */
[----:B-1----:R-:W-:Y:S05]  /*14c0*/  @P1 BRA `(.L_x_474) ;  /* 0x0000000000181947 */ /* 0x002fea0003800000 */
[----:B------:R-:W-:-:S06]  /*14d0*/  IMAD R6, R5, 0x4, R2 ;  /* 0x0000000405067824 */ /* 0x000fcc00078e0202 */
[----:B------:R-:W1:Y:S02]  /*14e0*/  LDS R6, [R6] ;  /* 0x0000000006067984 */ /* 0x000e640000000800 */
[----:B-1----:R-:W-:-:S13]  /*14f0*/  FSETP.GT.AND P0, PT, R6, R23, PT ;  /* 0x000000170600720b */ /* 0x002fda0003f04000 */
[----:B------:R-:W-:Y:S02]  /*1500*/  @P0 IMAD R3, R5, 0x4, R4 ;  /* 0x0000000405030824 */ /* 0x000fe400078e0204 */
[----:B------:R-:W-:-:S03]  /*1510*/  @P0 IMAD.MOV.U32 R23, RZ, RZ, R6 ;  /* 0x000000ffff170224 */ /* 0x000fc600078e0006 */
[----:B------:R1:W2:Y:S04]  /*1520*/  @P0 LDS R8, [R3] ;  /* 0x0000000003080984 */ /* 0x0002a80000000800 */
.L_x_474:
[----:B------:R-:W-:Y:S05]  /*1530*/  BSYNC.RECONVERGENT B0 ;  /* 0x0000000000007941 */ /* 0x000fea0003800200 */
.L_x_473:
[----:B------:R-:W-:Y:S05]  /*1540*/  @P2 BRA `(.L_x_475) ;  /* 0xfffffffc00a42947 */ /* 0x000fea000383ffff */
.L_x_472:
[----:B------:R-:W-:-:S13]  /*1550*/  ISETP.NE.AND P0, PT, R0, RZ, PT ;  /* 0x000000ff0000720c */ /* 0x000fda0003f05270 */
[----:B------:R-:W-:Y:S05]  /*1560*/  @P0 EXIT ;  /* 0x000000000000094d */ /* 0x000fea0003800000 */
[----:B--2---:R-:W-:-:S04]  /*1570*/  ISETP.NE.AND P0, PT, R8, -0x1, PT ;  /* 0xffffffff0800780c */ /* 0x004fc80003f05270 */
[----:B------:R-:W-:-:S13]  /*1580*/  FSETP.LEU.OR P0, PT, R23, RZ, !P0 ;  /* 0x000000ff1700720b */ /* 0x000fda000470b400 */
[----:B------:R-:W-:Y:S05]  /*1590*/  @P0 EXIT ;  /* 0x000000000000094d */ /* 0x000fea0003800000 */
[-C--:B------:R-:W-:Y:S01]  /*15a0*/  IABS R5, R12.reuse ;  /* 0x0000000c00057213 */ /* 0x080fe20000000000 */
[----:B------:R-:W-:Y:S01]  /*15b0*/  IMAD.IADD R13, R8, 0x1, -R13 ;  /* 0x00000001080d7824 */ /* 0x000fe200078e0a0d */
[----:B------:R-:W-:Y:S01]  /*15c0*/  IABS R6, R12 ;  /* 0x0000000c00067213 */ /* 0x000fe20000000000 */
[----:B------:R-:W-:Y:S01]  /*15d0*/  STG.E desc[UR6][R14.64+0x18], R8 ;  /* 0x000018080e007986 */ /* 0x000fe2000c101906 */
[----:B------:R-:W2:Y:S03]  /*15e0*/  I2F.RP R0, R5 ;  /* 0x0000000500007306 */ /* 0x000ea60000209400 */
[----:B------:R-:W-:-:S05]  /*15f0*/  IMAD.MOV R6, RZ, RZ, -R6 ;  /* 0x000000ffff067224 */ /* 0x000fca00078e0a06 */
[----:B--2---:R-:W2:Y:S02]  /*1600*/  MUFU.RCP R0, R0 ;  /* 0x0000000000007308 */ /* 0x004ea40000001000 */
[----:B--2---:R-:W-:-:S06]  /*1610*/  VIADD R2, R0, 0xffffffe ;  /* 0x0ffffffe00027836 */ /* 0x004fcc0000000000 */
[----:B-1----:R1:W2:Y:S02]  /*1620*/  F2I.FTZ.U32.TRUNC.NTZ R3, R2 ;  /* 0x0000000200037305 */ /* 0x0022a4000021f000 */
[----:B-1----:R-:W-:Y:S02]  /*1630*/  IMAD.MOV.U32 R2, RZ, RZ, RZ ;  /* 0x000000ffff027224 */ /* 0x002fe400078e00ff */
[----:B--2---:R-:W-:-:S04]  /*1640*/  IMAD.MOV R4, RZ, RZ, -R3 ;  /* 0x000000ffff047224 */ /* 0x004fc800078e0a03 */
[----:B------:R-:W-:Y:S01]  /*1650*/  IMAD R7, R4, R5, RZ ;  /* 0x0000000504077224 */ /* 0x000fe200078e02ff */
[----:B------:R-:W-:Y:S02]  /*1660*/  IABS R4, R13 ;  /* 0x0000000d00047213 */ /* 0x000fe40000000000 */
[----:B------:R-:W-:Y:S01]  /*1670*/  LOP3.LUT R13, R13, R12, RZ, 0x3c, !PT ;  /* 0x0000000c0d0d7212 */ /* 0x000fe200078e3cff */
[----:B------:R-:W-:-:S03]  /*1680*/  IMAD.HI.U32 R3, R3, R7, R2 ;  /* 0x0000000703037227 */ /* 0x000fc600078e0002 */
[----:B------:R-:W-:Y:S01]  /*1690*/  ISETP.GE.AND P2, PT, R13, RZ, PT ;  /* 0x000000ff0d00720c */ /* 0x000fe20003f46270 */
[----:B------:R-:W-:Y:S02]  /*16a0*/  IMAD.MOV.U32 R7, RZ, RZ, R6 ;  /* 0x000000ffff077224 */ /* 0x000fe400078e0006 */
[----:B------:R-:W-:-:S04]  /*16b0*/  IMAD.HI.U32 R0, R3, R4, RZ ;  /* 0x0000000403007227 */ /* 0x000fc800078e00ff */
[----:B------:R-:W-:-:S05]  /*16c0*/  IMAD R2, R0, R7, R4 ;  /* 0x0000000700027224 */ /* 0x000fca00078e0204 */
[----:B------:R-:W-:-:S13]  /*16d0*/  ISETP.GT.U32.AND P1, PT, R5, R2, PT ;  /* 0x000000020500720c */ /* 0x000fda0003f24070 */
[----:B------:R-:W-:Y:S02]  /*16e0*/  @!P1 IMAD.IADD R2, R2, 0x1, -R5 ;  /* 0x0000000102029824 */ /* 0x000fe400078e0a05 */
[----:B------:R-:W-:Y:S01]  /*16f0*/  @!P1 VIADD R0, R0, 0x1 ;  /* 0x0000000100009836 */ /* 0x000fe20000000000 */
[----:B------:R-:W-:Y:S02]  /*1700*/  ISETP.NE.AND P1, PT, R12, RZ, PT ;  /* 0x000000ff0c00720c */ /* 0x000fe40003f25270 */
[----:B------:R-:W-:Y:S02]  /*1710*/  ISETP.GE.U32.AND P0, PT, R2, R5, PT ;  /* 0x000000050200720c */ /* 0x000fe40003f06070 */
[----:B------:R-:W1:Y:S11]  /*1720*/  LDC.64 R2, c[0x0][0x398] ;  /* 0x0000e600ff027b82 */ /* 0x000e760000000a00 */
[----:B------:R-:W-:-:S04]  /*1730*/  @P0 VIADD R0, R0, 0x1 ;  /* 0x0000000100000836 */ /* 0x000fc80000000000 */
[----:B------:R-:W-:Y:S01]  /*1740*/  @!P2 IMAD.MOV R0, RZ, RZ, -R0 ;  /* 0x000000ffff00a224 */ /* 0x000fe200078e0a00 */
[----:B------:R-:W-:-:S05]  /*1750*/  @!P1 LOP3.LUT R0, RZ, R12, RZ, 0x33, !PT ;  /* 0x0000000cff009212 */ /* 0x000fca00078e33ff */
[----:B------:R-:W-:Y:S01]  /*1760*/  STG.E desc[UR6][R14.64+0x14], R0 ;  /* 0x000014000e007986 */ /* 0x000fe2000c101906 */
[----:B-1----:R-:W-:-:S05]  /*1770*/  IMAD.WIDE R2, R8, 0x8, R2 ;  /* 0x0000000808027825 */ /* 0x002fca00078e0202 */
[----:B------:R-:W2:Y:S04]  /*1780*/  LDG.E R4, desc[UR6][R2.64] ;  /* 0x0000000602047981 */ /* 0x000ea8000c1e1900 */
[----:B------:R-:W2:Y:S02]  /*1790*/  LDG.E R5, desc[UR6][R2.64+0x8] ;  /* 0x0000080602057981 */ /* 0x000ea4000c1e1900 */
[----:B--2---:R-:W-:-:S04]  /*17a0*/  FADD R4, R4, R5 ;  /* 0x0000000504047221 */ /* 0x004fc80000000000 */
[----:B------:R-:W-:-:S05]  /*17b0*/  FMUL R5, R4, 0.5 ;  /* 0x3f00000004057820 */ /* 0x000fca0000400000 */
[----:B------:R-:W-:Y:S01]  /*17c0*/  STG.E desc[UR6][R14.64+0x1c], R5 ;  /* 0x00001c050e007986 */ /* 0x000fe2000c101906 */
[----:B------:R-:W-:Y:S05]  /*17d0*/  EXIT ;  /* 0x000000000000794d */ /* 0x000fea0003800000 */
.L_x_476:
        /* <DEDUP_REMOVED lines=10> */
.L_x_531:


//--------------------- .text._Z8get_gainP4nodePfi --------------------------
	.section	.text._Z8get_gainP4nodePfi,"ax",@progbits
	.align	128
        .global         _Z8get_gainP4nodePfi
        .type           _Z8get_gainP4nodePfi,@function
        .size           _Z8get_gainP4nodePfi,(.L_x_517 - _Z8get_gainP4nodePfi)
        .other          _Z8get_gainP4nodePfi,@"STO_CUDA_ENTRY STV_DEFAULT"
_Z8get_gainP4nodePfi:
.text._Z8get_gainP4nodePfi:
[----:B------:R-:W-:Y:S01]  /*0000*/  LDC R1, c[0x0][0x37c] ;  /* 0x0000df00ff017b82 */ /* 0x000fe20000000800 */
[----:B------:R-:W0:Y:S01]  /*0010*/  S2R R2, SR_TID.X ;  /* 0x0000000000027919 */ /* 0x000e220000002100 */
[----:B------:R-:W1:Y:S01]  /*0020*/  LDCU.64 UR6, c[0x0][0x358] ;  /* 0x00006b00ff0677ac */ /* 0x000e620008000a00 */
[----:B------:R-:W-:Y:S01]  /*0030*/  BSSY.RECONVERGENT B0, `(.L_x_477) ;  /* 0x000000e000007945 */ /* 0x000fe20003800200 */
[----:B0-----:R-:W-:-:S13]  /*0040*/  ISETP.NE.AND P0, PT, R2, RZ, PT ;  /* 0x000000ff0200720c */ /* 0x001fda0003f05270 */
[----:B-1----:R-:W-:Y:S05]  /*0050*/  @P0 BRA `(.L_x_478) ;  /* 0x00000000002c0947 */ /* 0x002fea0003800000 */
[----:B------:R-:W0:Y:S08]  /*0060*/  S2UR UR4, SR_CTAID.X ;  /* 0x00000000000479c3 */ /* 0x000e300000002500 */
[----:B------:R-:W0:Y:S08]  /*0070*/  LDC R3, c[0x0][0x390] ;  /* 0x0000e400ff037b82 */ /* 0x000e300000000800 */
[----:B------:R-:W1:Y:S01]  /*0080*/  LDC.64 R4, c[0x0][0x380] ;  /* 0x0000e000ff047b82 */ /* 0x000e620000000a00 */
[----:B0-----:R-:W-:-:S04]  /*0090*/  VIADD R3, R3, UR4 ;  /* 0x0000000403037c36 */ /* 0x001fc80008000000 */
[----:B-1----:R-:W-:-:S05]  /*00a0*/  IMAD.WIDE R4, R3, 0x20, R4 ;  /* 0x0000002003047825 */ /* 0x002fca00078e0204 */
[----:B------:R-:W2:Y:S04]  /*00b0*/  LDG.E R6, desc[UR6][R4.64+0x4] ;  /* 0x0000040604067981 */ /* 0x000ea8000c1e1900 */
[----:B------:R-:W2:Y:S01]  /*00c0*/  LDG.E R7, desc[UR6][R4.64+0x10] ;  /* 0x0000100604077981 */ /* 0x000ea2000c1e1900 */
[----:B------:R-:W0:Y:S01]  /*00d0*/  S2UR UR5, SR_CgaCtaId ;  /* 0x00000000000579c3 */ /* 0x000e220000008800 */
[----:B------:R-:W-:Y:S02]  /*00e0*/  UMOV UR4, 0x400 ;  /* 0x0000040000047882 */ /* 0x000fe40000000000 */
[----:B0-----:R-:W-:-:S09]  /*00f0*/  ULEA UR4, UR5, UR4, 0x18 ;  /* 0x0000000405047291 */ /* 0x001fd2000f8ec0ff */
[----:B--2---:R0:W-:Y:S03]  /*0100*/  STS.64 [UR4], R6 ;  /* 0x00000006ff007988 */ /* 0x0041e60008000a04 */
.L_x_478:
[----:B------:R-:W-:Y:S05]  /*0110*/  BSYNC.RECONVERGENT B0 ;  /* 0x0000000000007941 */ /* 0x000fea0003800200 */
.L_x_477:
[----:B------:R-:W1:Y:S08]  /*0120*/  S2UR UR5, SR_CgaCtaId ;  /* 0x00000000000579c3 */ /* 0x000e700000008800 */
[----:B------:R-:W-:Y:S06]  /*0130*/  BAR.SYNC.DEFER_BLOCKING 0x0 ;  /* 0x0000000000007b1d */ /* 0x000fec0000010000 */
[----:B------:R-:W-:Y:S01]  /*0140*/  UMOV UR4, 0x400 ;  /* 0x0000040000047882 */ /* 0x000fe20000000000 */
[----:B------:R-:W-:Y:S01]  /*0150*/  BSSY.RECONVERGENT B0, `(.L_x_479) ;  /* 0x000007f000007945 */ /* 0x000fe20003800200 */
[----:B-1----:R-:W-:-:S09]  /*0160*/  ULEA UR4, UR5, UR4, 0x18 ;  /* 0x0000000405047291 */ /* 0x002fd2000f8ec0ff */
[----:B------:R-:W1:Y:S02]  /*0170*/  LDS.64 R8, [UR4] ;  /* 0x00000004ff087984 */ /* 0x000e640008000a00 */
[----:B-1----:R-:W-:-:S05]  /*0180*/  IMAD R10, R8, 0x9, RZ ;  /* 0x00000009080a7824 */ /* 0x002fca00078e02ff */
[----:B------:R-:W-:Y:S01]  /*0190*/  ISETP.GE.AND P0, PT, R2, R10, PT ;  /* 0x0000000a0200720c */ /* 0x000fe20003f06270 */
[----:B------:R-:W-:-:S12]  /*01a0*/  IMAD.IADD R10, R9, 0x1, R10 ;  /* 0x00000001090a7824 */ /* 0x000fd800078e020a */
[----:B------:R-:W-:Y:S05]  /*01b0*/  @P0 BRA `(.L_x_480) ;  /* 0x0000000400e00947 */ /* 0x000fea0003800000 */
[----:B------:R-:W1:Y:S01]  /*01c0*/  LDC R12, c[0x0][0x360] ;  /* 0x0000d800ff0c7b82 */ /* 0x000e620000000800 */
[----:B------:R-:W-:-:S07]  /*01d0*/  IMAD.IADD R11, R9, 0x1, R2 ;  /* 0x00000001090b7824 */ /* 0x000fce00078e0202 */
[----:B0-----:R-:W0:Y:S02]  /*01e0*/  LDC.64 R6, c[0x0][0x388] ;  /* 0x0000e200ff067b82 */ /* 0x001e240000000a00 */
.L_x_489:
[-C--:B------:R-:W-:Y:S01]  /*01f0*/  IABS R0, R8.reuse ;  /* 0x0000000800007213 */ /* 0x080fe20000000000 */
[----:B------:R-:W-:Y:S01]  /*0200*/  IMAD.IADD R3, R11, 0x1, -R9 ;  /* 0x000000010b037824 */ /* 0x000fe200078e0a09 */
[----:B------:R-:W-:Y:S01]  /*0210*/  IABS R16, R8 ;  /* 0x0000000800107213 */ /* 0x000fe20000000000 */
[----:B------:R-:W-:Y:S01]  /*0220*/  BSSY.RECONVERGENT B1, `(.L_x_481) ;  /* 0x000006e000017945 */ /* 0x000fe20003800200 */
[----:B--23--:R-:W2:Y:S01]  /*0230*/  I2F.RP R13, R0 ;  /* 0x00000000000d7306 */ /* 0x00cea20000209400 */
[----:B------:R-:W-:Y:S02]  /*0240*/  ISETP.NE.AND P1, PT, R8, RZ, PT ;  /* 0x000000ff0800720c */ /* 0x000fe40003f25270 */
[----:B------:R-:W-:Y:S01]  /*0250*/  IABS R14, R3 ;  /* 0x00000003000e7213 */ /* 0x000fe20000000000 */
[----:B------:R-:W-:Y:S01]  /*0260*/  IMAD.MOV R16, RZ, RZ, -R16 ;  /* 0x000000ffff107224 */ /* 0x000fe200078e0a10 */
[----:B------:R-:W-:-:S03]  /*0270*/  ISETP.GE.AND P2, PT, R3, RZ, PT ;  /* 0x000000ff0300720c */ /* 0x000fc60003f46270 */
[----:B--2---:R-:W2:Y:S02]  /*0280*/  MUFU.RCP R13, R13 ;  /* 0x0000000d000d7308 */ /* 0x004ea40000001000 */
[----:B--2---:R-:W-:-:S06]  /*0290*/  IADD3 R4, PT, PT, R13, 0xffffffe, RZ ;  /* 0x0ffffffe0d047810 */ /* 0x004fcc0007ffe0ff */
[----:B------:R2:W3:Y:S02]  /*02a0*/  F2I.FTZ.U32.TRUNC.NTZ R5, R4 ;  /* 0x0000000400057305 */ /* 0x0004e4000021f000 */
[----:B--2---:R-:W-:Y:S02]  /*02b0*/  HFMA2 R4, -RZ, RZ, 0, 0 ;  /* 0x00000000ff047431 */ /* 0x004fe400000001ff */
[----:B---3--:R-:W-:-:S04]  /*02c0*/  IMAD.MOV R15, RZ, RZ, -R5 ;  /* 0x000000ffff0f7224 */ /* 0x008fc800078e0a05 */
[----:B------:R-:W-:-:S04]  /*02d0*/  IMAD R15, R15, R0, RZ ;  /* 0x000000000f0f7224 */ /* 0x000fc800078e02ff */
[----:B------:R-:W-:-:S04]  /*02e0*/  IMAD.HI.U32 R13, R5, R15, R4 ;  /* 0x0000000f050d7227 */ /* 0x000fc800078e0004 */
[----:B------:R-:W-:Y:S01]  /*02f0*/  IMAD.MOV.U32 R5, RZ, RZ, R14 ;  /* 0x000000ffff057224 */ /* 0x000fe200078e000e */
[----:B------:R-:W-:-:S03]  /*0300*/  LOP3.LUT R14, RZ, R8, RZ, 0x33, !PT ;  /* 0x00000008ff0e7212 */ /* 0x000fc600078e33ff */
[----:B------:R-:W-:-:S04]  /*0310*/  IMAD.HI.U32 R4, R13, R5, RZ ;  /* 0x000000050d047227 */ /* 0x000fc800078e00ff */
[----:B------:R-:W-:-:S05]  /*0320*/  IMAD R5, R4, R16, R5 ;  /* 0x0000001004057224 */ /* 0x000fca00078e0205 */
[----:B------:R-:W-:-:S13]  /*0330*/  ISETP.GT.U32.AND P0, PT, R0, R5, PT ;  /* 0x000000050000720c */ /* 0x000fda0003f04070 */
[----:B------:R-:W-:-:S05]  /*0340*/  @!P0 IMAD.IADD R5, R5, 0x1, -R0 ;  /* 0x0000000105058824 */ /* 0x000fca00078e0a00 */
[----:B------:R-:W-:-:S13]  /*0350*/  ISETP.GT.U32.AND P0, PT, R0, R5, PT ;  /* 0x000000050000720c */ /* 0x000fda0003f04070 */
[----:B------:R-:W-:-:S05]  /*0360*/  @!P0 IADD3 R5, PT, PT, R5, -R0, RZ ;  /* 0x8000000005058210 */ /* 0x000fca0007ffe0ff */
[----:B------:R-:W-:-:S05]  /*0370*/  @!P2 IMAD.MOV R5, RZ, RZ, -R5 ;  /* 0x000000ffff05a224 */ /* 0x000fca00078e0a05 */
[----:B------:R-:W-:-:S04]  /*0380*/  SEL R3, R14, R5, !P1 ;  /* 0x000000050e037207 */ /* 0x000fc80004800000 */
[----:B------:R-:W-:-:S13]  /*0390*/  ISETP.NE.AND P0, PT, R3, 0x8, PT ;  /* 0x000000080300780c */ /* 0x000fda0003f05270 */
[----:B------:R-:W-:Y:S05]  /*03a0*/  @!P0 BRA `(.L_x_482) ;  /* 0x0000000400548947 */ /* 0x000fea0003800000 */
[----:B------:R-:W-:-:S05]  /*03b0*/  IMAD.IADD R4, R3, 0x1, -R8 ;  /* 0x0000000103047824 */ /* 0x000fca00078e0a08 */
[----:B------:R-:W-:-:S04]  /*03c0*/  ISETP.GE.AND P0, PT, R4, -0x3, PT ;  /* 0xfffffffd0400780c */ /* 0x000fc80003f06270 */
[----:B------:R-:W-:-:S13]  /*03d0*/  ISETP.GT.AND P0, PT, R3, 0x1, !P0 ;  /* 0x000000010300780c */ /* 0x000fda0004704270 */
[----:B------:R-:W2:Y:S02]  /*03e0*/  @!P0 LDC.64 R4, c[0x0][0x388] ;  /* 0x0000e200ff048b82 */ /* 0x000ea40000000a00 */
[----:B--2---:R-:W-:-:S05]  /*03f0*/  @!P0 IMAD.WIDE R4, R11, 0x4, R4 ;  /* 0x000000040b048825 */ /* 0x004fca00078e0204 */
[----:B------:R2:W-:Y:S01]  /*0400*/  @!P0 STG.E desc[UR6][R4.64], RZ ;  /* 0x000000ff04008986 */ /* 0x0005e2000c101906 */
[----:B------:R-:W-:Y:S05]  /*0410*/  @!P0 BRA `(.L_x_482) ;  /* 0x0000000400388947 */ /* 0x000fea0003800000 */
[----:B--2---:R-:W-:-:S05]  /*0420*/  IABS R4, R11 ;  /* 0x0000000b00047213 */ /* 0x004fca0000000000 */
[----:B------:R-:W-:-:S04]  /*0430*/  IMAD.HI.U32 R13, R13, R4, RZ ;  /* 0x000000040d0d7227 */ /* 0x000fc800078e00ff */
[----:B------:R-:W-:-:S05]  /*0440*/  IMAD R5, R13, R16, R4 ;  /* 0x000000100d057224 */ /* 0x000fca00078e0204 */
[----:B------:R-:W-:-:S13]  /*0450*/  ISETP.GT.U32.AND P2, PT, R0, R5, PT ;  /* 0x000000050000720c */ /* 0x000fda0003f44070 */
[----:B------:R-:W-:Y:S01]  /*0460*/  @!P2 IADD3 R5, PT, PT, R5, -R0, RZ ;  /* 0x800000000505a210 */ /* 0x000fe20007ffe0ff */
[----:B------:R-:W-:-:S03]  /*0470*/  @!P2 VIADD R13, R13, 0x1 ;  /* 0x000000010d0da836 */ /* 0x000fc60000000000 */
[----:B------:R-:W-:Y:S01]  /*0480*/  ISETP.GE.U32.AND P0, PT, R5, R0, PT ;  /* 0x000000000500720c */ /* 0x000fe20003f06070 */
[C---:B0-----:R-:W-:Y:S01]  /*0490*/  IMAD.WIDE R4, R11.reuse, 0x4, R6 ;  /* 0x000000040b047825 */ /* 0x041fe200078e0206 */
[----:B------:R-:W-:-:S04]  /*04a0*/  LOP3.LUT R0, R11, R8, RZ, 0x3c, !PT ;  /* 0x000000080b007212 */ /* 0x000fc800078e3cff */
[----:B------:R-:W-:Y:S01]  /*04b0*/  ISETP.GE.AND P3, PT, R0, RZ, PT ;  /* 0x000000ff0000720c */ /* 0x000fe20003f66270 */
[----:B------:R-:W2:Y:S06]  /*04c0*/  LDG.E R17, desc[UR6][R4.64] ;  /* 0x0000000604117981 */ /* 0x000eac000c1e1900 */
[----:B------:R-:W-:-:S06]  /*04d0*/  @P0 VIADD R13, R13, 0x1 ;  /* 0x000000010d0d0836 */ /* 0x000fcc0000000000 */
[----:B------:R-:W-:-:S04]  /*04e0*/  @!P3 IADD3 R13, PT, PT, -R13, RZ, RZ ;  /* 0x000000ff0d0db210 */ /* 0x000fc80007ffe1ff */
[----:B------:R-:W-:-:S05]  /*04f0*/  SEL R13, R14, R13, !P1 ;  /* 0x0000000d0e0d7207 */ /* 0x000fca0004800000 */
[----:B------:R-:W-:-:S04]  /*0500*/  IMAD R13, R13, R8, R8 ;  /* 0x000000080d0d7224 */ /* 0x000fc800078e0208 */
[----:B------:R-:W-:-:S05]  /*0510*/  IMAD.WIDE R18, R13, 0x4, R6 ;  /* 0x000000040d127825 */ /* 0x000fca00078e0206 */
[----:B------:R-:W3:Y:S01]  /*0520*/  LDG.E R16, desc[UR6][R18.64+-0x4] ;  /* 0xfffffc0612107981 */ /* 0x000ee2000c1e1900 */
[----:B------:R-:W-:-:S04]  /*0530*/  LEA R14, R3, 0x2, 0x1 ;  /* 0x00000002030e7811 */ /* 0x000fc800078e08ff */
[----:B------:R-:W-:-:S05]  /*0540*/  I2FP.F32.S32 R14, R14 ;  /* 0x0000000e000e7245 */ /* 0x000fca0000201400 */
[----:B------:R-:W-:-:S04]  /*0550*/  FADD R21, R14, 1 ;  /* 0x3f8000000e157421 */ /* 0x000fc80000000000 */
[----:B------:R-:W0:Y:S01]  /*0560*/  MUFU.RCP R13, R21 ;  /* 0x00000015000d7308 */ /* 0x000e220000001000 */
[----:B------:R-:W-:-:S05]  /*0570*/  LOP3.LUT R3, RZ, R3, RZ, 0x33, !PT ;  /* 0x00000003ff037212 */ /* 0x000fca00078e33ff */
[----:B------:R-:W-:Y:S02]  /*0580*/  IMAD.IADD R3, R3, 0x1, R8 ;  /* 0x0000000103037824 */ /* 0x000fe400078e0208 */
[----:B0-----:R-:W-:-:S04]  /*0590*/  FFMA R20, -R21, R13, 1 ;  /* 0x3f80000015147423 */ /* 0x001fc8000000010d */
[----:B------:R-:W-:Y:S01]  /*05a0*/  FFMA R13, R13, R20, R13 ;  /* 0x000000140d0d7223 */ /* 0x000fe2000000000d */
[----:B------:R-:W-:Y:S01]  /*05b0*/  IMAD.SHL.U32 R3, R3, 0x2, RZ ;  /* 0x0000000203037824 */ /* 0x000fe200078e00ff */
[----:B------:R-:W-:Y:S01]  /*05c0*/  BSSY.RECONVERGENT B2, `(.L_x_483) ;  /* 0x000000e000027945 */ /* 0x000fe20003800200 */
[----:B--2---:R-:W-:-:S04]  /*05d0*/  FMUL R0, R17, R17 ;  /* 0x0000001111007220 */ /* 0x004fc80000400000 */
[----:B------:R-:W0:Y:S01]  /*05e0*/  FCHK P0, R0, R21 ;  /* 0x0000001500007302 */ /* 0x000e220000000000 */
[----:B------:R-:W-:-:S04]  /*05f0*/  FFMA R20, R0, R13, RZ ;  /* 0x0000000d00147223 */ /* 0x000fc800000000ff */
[----:B------:R-:W-:-:S04]  /*0600*/  FFMA R15, -R21, R20, R0 ;  /* 0x00000014150f7223 */ /* 0x000fc80000000100 */
[----:B------:R-:W-:Y:S01]  /*0610*/  FFMA R13, R13, R15, R20 ;  /* 0x0000000f0d0d7223 */ /* 0x000fe20000000014 */
[----:B------:R-:W-:Y:S01]  /*0620*/  I2FP.F32.S32 R15, R3 ;  /* 0x00000003000f7245 */ /* 0x000fe20000201400 */
[----:B---3--:R-:W-:-:S04]  /*0630*/  FADD R16, -R17, R16 ;  /* 0x0000001011107221 */ /* 0x008fc80000000100 */
[----:B------:R-:W-:Y:S01]  /*0640*/  FADD R17, R17, R16 ;  /* 0x0000001011117221 */ /* 0x000fe20000000000 */
[----:B0-----:R-:W-:Y:S06]  /*0650*/  @!P0 BRA `(.L_x_484) ;  /* 0x0000000000108947 */ /* 0x001fec0003800000 */
[----:B------:R-:W-:Y:S02]  /*0660*/  MOV R3, R21 ;  /* 0x0000001500037202 */ /* 0x000fe40000000f00 */
[----:B------:R-:W-:-:S07]  /*0670*/  MOV R18, 0x690 ;  /* 0x0000069000127802 */ /* 0x000fce0000000f00 */
[----:B-1----:R-:W-:Y:S05]  /*0680*/  CALL.REL.NOINC `($__internal_1_$__cuda_sm3x_div_rn_noftz_f32_slowpath) ;  /* 0x0000000400d87944 */ /* 0x002fea0003c00000 */
[----:B------:R-:W-:-:S07]  /*0690*/  IMAD.MOV.U32 R13, RZ, RZ, R0 ;  /* 0x000000ffff0d7224 */ /* 0x000fce00078e0000 */
.L_x_484:
[----:B------:R-:W-:Y:S05]  /*06a0*/  BSYNC.RECONVERGENT B2 ;  /* 0x0000000000027941 */ /* 0x000fea0003800200 */
.L_x_483:
[----:B------:R-:W-:Y:S01]  /*06b0*/  FADD R19, R15, 1 ;  /* 0x3f8000000f137421 */ /* 0x000fe20000000000 */
[----:B------:R-:W-:Y:S01]  /*06c0*/  FMUL R0, R16, R16 ;  /* 0x0000001010007220 */ /* 0x000fe20000400000 */
[----:B------:R-:W-:Y:S02]  /*06d0*/  BSSY.RECONVERGENT B2, `(.L_x_485) ;  /* 0x000000d000027945 */ /* 0x000fe40003800200 */
[----:B------:R-:W0:Y:S08]  /*06e0*/  MUFU.RCP R3, R19 ;  /* 0x0000001300037308 */ /* 0x000e300000001000 */
[----:B------:R-:W2:Y:S01]  /*06f0*/  FCHK P0, R0, R19 ;  /* 0x0000001300007302 */ /* 0x000ea20000000000 */
[----:B0-----:R-:W-:-:S04]  /*0700*/  FFMA R18, -R19, R3, 1 ;  /* 0x3f80000013127423 */ /* 0x001fc80000000103 */
[----:B------:R-:W-:-:S04]  /*0710*/  FFMA R3, R3, R18, R3 ;  /* 0x0000001203037223 */ /* 0x000fc80000000003 */
[----:B------:R-:W-:-:S04]  /*0720*/  FFMA R16, R0, R3, RZ ;  /* 0x0000000300107223 */ /* 0x000fc800000000ff */
[----:B------:R-:W-:-:S04]  /*0730*/  FFMA R18, -R19, R16, R0 ;  /* 0x0000001013127223 */ /* 0x000fc80000000100 */
[----:B------:R-:W-:Y:S01]  /*0740*/  FFMA R16, R3, R18, R16 ;  /* 0x0000001203107223 */ /* 0x000fe20000000010 */
[----:B--2---:R-:W-:Y:S06]  /*0750*/  @!P0 BRA `(.L_x_486) ;  /* 0x0000000000108947 */ /* 0x004fec0003800000 */
[----:B------:R-:W-:Y:S01]  /*0760*/  IMAD.MOV.U32 R3, RZ, RZ, R19 ;  /* 0x000000ffff037224 */ /* 0x000fe200078e0013 */
[----:B------:R-:W-:-:S07]  /*0770*/  MOV R18, 0x790 ;  /* 0x0000079000127802 */ /* 0x000fce0000000f00 */
[----:B-1----:R-:W-:Y:S05]  /*0780*/  CALL.REL.NOINC `($__internal_1_$__cuda_sm3x_div_rn_noftz_f32_slowpath) ;  /* 0x0000000400987944 */ /* 0x002fea0003c00000 */
[----:B------:R-:W-:-:S07]  /*0790*/  MOV R16, R0 ;  /* 0x0000000000107202 */ /* 0x000fce0000000f00 */
.L_x_486:
[----:B------:R-:W-:Y:S05]  /*07a0*/  BSYNC.RECONVERGENT B2 ;  /* 0x0000000000027941 */ /* 0x000fea0003800200 */
.L_x_485:
[----:B------:R-:W-:Y:S01]  /*07b0*/  FADD R14, R14, R15 ;  /* 0x0000000f0e0e7221 */ /* 0x000fe20000000000 */
[----:B------:R-:W-:Y:S01]  /*07c0*/  FMUL R0, R17, R17 ;  /* 0x0000001111007220 */ /* 0x000fe20000400000 */
[----:B------:R-:W-:Y:S01]  /*07d0*/  BSSY.RECONVERGENT B2, `(.L_x_487) ;  /* 0x000000f000027945 */ /* 0x000fe20003800200 */
[----:B------:R-:W-:Y:S01]  /*07e0*/  FADD R13, R16, R13 ;  /* 0x0000000d100d7221 */ /* 0x000fe20000000000 */
[----:B------:R-:W-:-:S04]  /*07f0*/  FADD R19, R14, -1 ;  /* 0xbf8000000e137421 */ /* 0x000fc80000000000 */
        /* <DEDUP_REMOVED lines=11> */
[----:B------:R-:W-:-:S07]  /*08b0*/  IMAD.MOV.U32 R14, RZ, RZ, R0 ;  /* 0x000000ffff0e7224 */ /* 0x000fce00078e0000 */
.L_x_488:
[----:B------:R-:W-:Y:S05]  /*08c0*/  BSYNC.RECONVERGENT B2 ;  /* 0x0000000000027941 */ /* 0x000fea0003800200 */
.L_x_487:
[----:B------:R-:W-:-:S04]  /*08d0*/  FADD R13, R13, -R14 ;  /* 0x8000000e0d0d7221 */ /* 0x000fc80000000000 */
[----:B------:R-:W-:-:S05]  /*08e0*/  FMUL R13, R13, 0.5 ;  /* 0x3f0000000d0d7820 */ /* 0x000fca0000400000 */
[----:B------:R3:W-:Y:S02]  /*08f0*/  STG.E desc[UR6][R4.64], R13 ;  /* 0x0000000d04007986 */ /* 0x0007e4000c101906 */
.L_x_482:
[----:B------:R-:W-:Y:S05]  /*0900*/  BSYNC.RECONVERGENT B1 ;  /* 0x0000000000017941 */ /* 0x000fea0003800200 */
.L_x_481:
[----:B-1----:R-:W-:-:S04]  /*0910*/  IADD3 R11, PT, PT, R12, R11, RZ ;  /* 0x0000000b0c0b7210 */ /* 0x002fc80007ffe0ff */
[----:B------:R-:W-:-:S13]  /*0920*/  ISETP.GE.AND P0, PT, R11, R10, PT ;  /* 0x0000000a0b00720c */ /* 0x000fda0003f06270 */
[----:B------:R-:W-:Y:S05]  /*0930*/  @!P0 BRA `(.L_x_489) ;  /* 0xfffffff8002c8947 */ /* 0x000fea000383ffff */
.L_x_480:
[----:B------:R-:W-:Y:S05]  /*0940*/  BSYNC.RECONVERGENT B0 ;  /* 0x0000000000007941 */ /* 0x000fea0003800200 */
.L_x_479:
[----:B------:R-:W1:Y:S08]  /*0950*/  S2UR UR5, SR_CgaCtaId ;  /* 0x00000000000579c3 */ /* 0x000e700000008800 */
[----:B------:R-:W-:Y:S01]  /*0960*/  BAR.SYNC.DEFER_BLOCKING 0x0 ;  /* 0x0000000000007b1d */ /* 0x000fe20000010000 */
[----:B--23--:R-:W-:-:S05]  /*0970*/  IMAD R4, R2, R8, RZ ;  /* 0x0000000802047224 */ /* 0x00cfca00078e02ff */
[----:B------:R-:W-:Y:S02]  /*0980*/  UMOV UR4, 0x400 ;  /* 0x0000040000047882 */ /* 0x000fe40000000000 */
[----:B-1----:R-:W-:-:S09]  /*0990*/  ULEA UR4, UR5, UR4, 0x18 ;  /* 0x0000000405047291 */ /* 0x002fd2000f8ec0ff */
[----:B------:R-:W1:Y:S02]  /*09a0*/  LDS R3, [UR4+0x4] ;  /* 0x00000404ff037984 */ /* 0x000e640008000800 */
[----:B------:R-:W2:Y:S01]  /*09b0*/  LDCU UR4, c[0x0][0x360] ;  /* 0x00006c00ff0477ac */ /* 0x000ea20008000800 */
[----:B-1----:R-:W-:-:S04]  /*09c0*/  IADD3 R5, PT, PT, R4, -0x1, R3 ;  /* 0xffffffff04057810 */ /* 0x002fc80007ffe003 */
[----:B------:R-:W-:-:S13]  /*09d0*/  ISETP.GE.AND P0, PT, R5, R10, PT ;  /* 0x0000000a0500720c */ /* 0x000fda0003f06270 */
[----:B--2---:R-:W-:Y:S05]  /*09e0*/  @P0 EXIT ;  /* 0x000000000000094d */ /* 0x004fea0003800000 */
[----:B------:R-:W-:Y:S01]  /*09f0*/  IMAD R0, R8, UR4, RZ ;  /* 0x0000000408007c24 */ /* 0x000fe2000f8e02ff */
[----:B------:R-:W-:Y:S01]  /*0a00*/  BSSY.RECONVERGENT B0, `(.L_x_490) ;  /* 0x000002f000007945 */ /* 0x000fe20003800200 */
[----:B0-----:R-:W-:Y:S02]  /*0a10*/  VIADD R7, R2, UR4 ;  /* 0x0000000402077c36 */ /* 0x001fe40008000000 */
[----:B------:R-:W0:Y:S01]  /*0a20*/  I2F.U32.RP R11, R0 ;  /* 0x00000000000b7306 */ /* 0x000e220000209000 */
[----:B------:R-:W-:Y:S01]  /*0a30*/  IMAD.MOV R13, RZ, RZ, -R0 ;  /* 0x000000ffff0d7224 */ /* 0x000fe200078e0a00 */
[----:B------:R-:W-:Y:S01]  /*0a40*/  ISETP.NE.U32.AND P3, PT, R0, RZ, PT ;  /* 0x000000ff0000720c */ /* 0x000fe20003f65070 */
[----:B------:R-:W-:-:S05]  /*0a50*/  IMAD R7, R7, R8, R3 ;  /* 0x0000000807077224 */ /* 0x000fca00078e0203 */
[----:B------:R-:W-:-:S04]  /*0a60*/  VIADDMNMX R2, R7, 0xffffffff, R10, !PT ;  /* 0xffffffff07027846 */ /* 0x000fc8000780010a */
[----:B------:R-:W-:Y:S01]  /*0a70*/  IADD3 R9, PT, PT, -R7, R2, RZ ;  /* 0x0000000207097210 */ /* 0x000fe20007ffe1ff */
[----:B0-----:R-:W0:Y:S04]  /*0a80*/  MUFU.RCP R11, R11 ;  /* 0x0000000b000b7308 */ /* 0x001e280000001000 */
[----:B------:R-:W-:-:S05]  /*0a90*/  VIADD R2, R9, 0x1 ;  /* 0x0000000109027836 */ /* 0x000fca0000000000 */
[----:B------:R-:W-:Y:S01]  /*0aa0*/  ISETP.NE.AND P0, PT, R2, RZ, PT ;  /* 0x000000ff0200720c */ /* 0x000fe20003f05270 */
[----:B0-----:R-:W-:-:S12]  /*0ab0*/  VIADD R6, R11, 0xffffffe ;  /* 0x0ffffffe0b067836 */ /* 0x001fd80000000000 */
[----:B------:R-:W-:Y:S01]  /*0ac0*/  @!P0 IMAD.MOV R9, RZ, RZ, R2 ;  /* 0x000000ffff098224 */ /* 0x000fe200078e0202 */
[----:B------:R0:W1:Y:S02]  /*0ad0*/  F2I.FTZ.U32.TRUNC.NTZ R7, R6 ;  /* 0x0000000600077305 */ /* 0x000064000021f000 */
[----:B0-----:R-:W-:Y:S02]  /*0ae0*/  HFMA2 R6, -RZ, RZ, 0, 0 ;  /* 0x00000000ff067431 */ /* 0x001fe400000001ff */
[----:B-1----:R-:W-:-:S04]  /*0af0*/  IMAD R11, R13, R7, RZ ;  /* 0x000000070d0b7224 */ /* 0x002fc800078e02ff */
[----:B------:R-:W-:-:S04]  /*0b00*/  IMAD.HI.U32 R8, R7, R11, R6 ;  /* 0x0000000b07087227 */ /* 0x000fc800078e0006 */
[----:B------:R-:W-:Y:S02]  /*0b10*/  IMAD.MOV.U32 R11, RZ, RZ, R5 ;  /* 0x000000ffff0b7224 */ /* 0x000fe400078e0005 */
[----:B------:R-:W-:-:S04]  /*0b20*/  IMAD.HI.U32 R7, R8, R9, RZ ;  /* 0x0000000908077227 */ /* 0x000fc800078e00ff */
[----:B------:R-:W-:-:S04]  /*0b30*/  IMAD.MOV R2, RZ, RZ, -R7 ;  /* 0x000000ffff027224 */ /* 0x000fc800078e0a07 */
[----:B------:R-:W-:Y:S01]  /*0b40*/  IMAD R9, R0, R2, R9 ;  /* 0x0000000200097224 */ /* 0x000fe200078e0209 */
[----:B------:R-:W-:-:S04]  /*0b50*/  SEL R2, RZ, 0x1, !P0 ;  /* 0x00000001ff027807 */ /* 0x000fc80004000000 */
[----:B------:R-:W-:-:S13]  /*0b60*/  ISETP.GE.U32.AND P1, PT, R9, R0, PT ;  /* 0x000000000900720c */ /* 0x000fda0003f26070 */
[----:B------:R-:W-:Y:S01]  /*0b70*/  @P1 IADD3 R9, PT, PT, -R0, R9, RZ ;  /* 0x0000000900091210 */ /* 0x000fe20007ffe1ff */
[----:B------:R-:W-:-:S03]  /*0b80*/  @P1 VIADD R7, R7, 0x1 ;  /* 0x0000000107071836 */ /* 0x000fc60000000000 */
[----:B------:R-:W-:-:S13]  /*0b90*/  ISETP.GE.U32.AND P2, PT, R9, R0, PT ;  /* 0x000000000900720c */ /* 0x000fda0003f46070 */
[----:B------:R-:W-:Y:S01]  /*0ba0*/  @P2 VIADD R7, R7, 0x1 ;  /* 0x0000000107072836 */ /* 0x000fe20000000000 */
[----:B------:R-:W-:-:S04]  /*0bb0*/  @!P3 LOP3.LUT R7, RZ, R0, RZ, 0x33, !PT ;  /* 0x00000000ff07b212 */ /* 0x000fc800078e33ff */
[----:B------:R-:W-:-:S04]  /*0bc0*/  IADD3 R8, PT, PT, R2, R7, RZ ;  /* 0x0000000702087210 */ /* 0x000fc80007ffe0ff */
[----:B------:R-:W-:-:S04]  /*0bd0*/  LOP3.LUT R2, R8, 0x3, RZ, 0xc0, !PT ;  /* 0x0000000308027812 */ /* 0x000fc800078ec0ff */
[----:B------:R-:W-:-:S13]  /*0be0*/  ISETP.NE.AND P0, PT, R2, 0x3, PT ;  /* 0x000000030200780c */ /* 0x000fda0003f05270 */
[----:B------:R-:W-:Y:S05]  /*0bf0*/  @!P0 BRA `(.L_x_491) ;  /* 0x00000000003c8947 */ /* 0x000fea0003800000 */
[----:B------:R-:W0:Y:S01]  /*0c00*/  LDC.64 R6, c[0x0][0x388] ;  /* 0x0000e200ff067b82 */ /* 0x000e220000000a00 */
[----:B------:R-:W-:Y:S01]  /*0c10*/  VIADD R2, R8, 0x1 ;  /* 0x0000000108027836 */ /* 0x000fe20000000000 */
[----:B------:R-:W-:Y:S01]  /*0c20*/  BSSY.RECONVERGENT B1, `(.L_x_492) ;  /* 0x000000b000017945 */ /* 0x000fe20003800200 */
[----:B------:R-:W-:-:S03]  /*0c30*/  IADD3 R5, PT, PT, R3, R4, RZ ;  /* 0x0000000403057210 */ /* 0x000fc60007ffe0ff */
[----:B------:R-:W-:-:S05]  /*0c40*/  LOP3.LUT R2, R2, 0x3, RZ, 0xc0, !PT ;  /* 0x0000000302027812 */ /* 0x000fca00078ec0ff */
[----:B------:R-:W-:-:S07]  /*0c50*/  IMAD.MOV R4, RZ, RZ, -R2 ;  /* 0x000000ffff047224 */ /* 0x000fce00078e0a02 */
.L_x_493:
[----:B0-----:R-:W-:Y:S01]  /*0c60*/  IMAD.WIDE R2, R11, 0x4, R6 ;  /* 0x000000040b027825 */ /* 0x001fe200078e0206 */
[----:B------:R-:W-:-:S03]  /*0c70*/  IADD3 R5, PT, PT, R0, R5, RZ ;  /* 0x0000000500057210 */ /* 0x000fc60007ffe0ff */
[----:B------:R-:W-:Y:S01]  /*0c80*/  VIADD R4, R4, 0x1 ;  /* 0x0000000104047836 */ /* 0x000fe20000000000 */
[----:B------:R1:W-:Y:S01]  /*0c90*/  STG.E desc[UR6][R2.64], RZ ;  /* 0x000000ff02007986 */ /* 0x0003e2000c101906 */
[----:B------:R-:W-:-:S03]  /*0ca0*/  IMAD.IADD R11, R0, 0x1, R11 ;  /* 0x00000001000b7824 */ /* 0x000fc600078e020b */
[----:B------:R-:W-:-:S13]  /*0cb0*/  ISETP.NE.AND P0, PT, R4, RZ, PT ;  /* 0x000000ff0400720c */ /* 0x000fda0003f05270 */
[----:B-1----:R-:W-:Y:S05]  /*0cc0*/  @P0 BRA `(.L_x_493) ;  /* 0xfffffffc00e40947 */ /* 0x002fea000383ffff */
[----:B------:R-:W-:Y:S05]  /*0cd0*/  BSYNC.RECONVERGENT B1 ;  /* 0x0000000000017941 */ /* 0x000fea0003800200 */
.L_x_492:
[----:B------:R-:W-:-:S07]  /*0ce0*/  VIADD R11, R5, 0xffffffff ;  /* 0xffffffff050b7836 */ /* 0x000fce0000000000 */
.L_x_491:
[----:B------:R-:W-:Y:S05]  /*0cf0*/  BSYNC.RECONVERGENT B0 ;  /* 0x0000000000007941 */ /* 0x000fea0003800200 */
.L_x_490:
[----:B------:R-:W-:-:S13]  /*0d00*/  ISETP.GE.U32.AND P0, PT, R8, 0x3, PT ;  /* 0x000000030800780c */ /* 0x000fda0003f06070 */
[----:B------:R-:W-:Y:S05]  /*0d10*/  @!P0 EXIT ;  /* 0x000000000000894d */ /* 0x000fea0003800000 */
[----:B------:R-:W0:Y:S02]  /*0d20*/  LDC.64 R8, c[0x0][0x388] ;  /* 0x0000e200ff087b82 */ /* 0x000e240000000a00 */
.L_x_494:
[----:B01----:R-:W-:Y:S01]  /*0d30*/  IMAD.WIDE R12, R11, 0x4, R8 ;  /* 0x000000040b0c7825 */ /* 0x003fe200078e0208 */
[----:B------:R-:W-:-:S04]  /*0d40*/  LEA R11, R0, R11, 0x2 ;  /* 0x0000000b000b7211 */ /* 0x000fc800078e10ff */
[----:B------:R1:W-:Y:S01]  /*0d50*/  STG.E desc[UR6][R12.64], RZ ;  /* 0x000000ff0c007986 */ /* 0x0003e2000c101906 */
[----:B------:R-:W-:Y:S01]  /*0d60*/  IMAD.WIDE R2, R0, 0x4, R12 ;  /* 0x0000000400027825 */ /* 0x000fe200078e020c */
[----:B------:R-:W-:-:S04]  /*0d70*/  ISETP.GE.AND P0, PT, R11, R10, PT ;  /* 0x0000000a0b00720c */ /* 0x000fc80003f06270 */
[----:B------:R1:W-:Y:S01]  /*0d80*/  STG.E desc[UR6][R2.64], RZ ;  /* 0x000000ff02007986 */ /* 0x0003e2000c101906 */
[----:B------:R-:W-:-:S05]  /*0d90*/  IMAD.WIDE R4, R0, 0x4, R2 ;  /* 0x0000000400047825 */ /* 0x000fca00078e0202 */
[----:B------:R1:W-:Y:S01]  /*0da0*/  STG.E desc[UR6][R4.64], RZ ;  /* 0x000000ff04007986 */ /* 0x0003e2000c101906 */
[----:B------:R-:W-:-:S05]  /*0db0*/  IMAD.WIDE R6, R0, 0x4, R4 ;  /* 0x0000000400067825 */ /* 0x000fca00078e0204 */
[----:B------:R1:W-:Y:S01]  /*0dc0*/  STG.E desc[UR6][R6.64], RZ ;  /* 0x000000ff06007986 */ /* 0x0003e2000c101906 */
[----:B------:R-:W-:Y:S05]  /*0dd0*/  @!P0 BRA `(.L_x_494) ;  /* 0xfffffffc00d48947 */ /* 0x000fea000383ffff */
[----:B------:R-:W-:Y:S05]  /*0de0*/  EXIT ;  /* 0x000000000000794d */ /* 0x000fea0003800000 */
        .weak           $__internal_1_$__cuda_sm3x_div_rn_noftz_f32_slowpath
        .type           $__internal_1_$__cuda_sm3x_div_rn_noftz_f32_slowpath,@function
        .size           $__internal_1_$__cuda_sm3x_div_rn_noftz_f32_slowpath,(.L_x_517 - $__internal_1_$__cuda_sm3x_div_rn_noftz_f32_slowpath)
$__internal_1_$__cuda_sm3x_div_rn_noftz_f32_slowpath:
[----:B------:R-:W-:Y:S01]  /*0df0*/  SHF.R.U32.HI R19, RZ, 0x17, R3 ;  /* 0x00000017ff137819 */ /* 0x000fe20000011603 */
[----:B------:R-:W-:Y:S01]  /*0e00*/  BSSY.RECONVERGENT B3, `(.L_x_495) ;  /* 0x0000062000037945 */ /* 0x000fe20003800200 */
[----:B------:R-:W-:Y:S02]  /*0e10*/  SHF.R.U32.HI R22, RZ, 0x17, R0 ;  /* 0x00000017ff167819 */ /* 0x000fe40000011600 */
[----:B------:R-:W-:Y:S02]  /*0e20*/  LOP3.LUT R19, R19, 0xff, RZ, 0xc0, !PT ;  /* 0x000000ff13137812 */ /* 0x000fe400078ec0ff */
[----:B------:R-:W-:-:S03]  /*0e30*/  LOP3.LUT R22, R22, 0xff, RZ, 0xc0, !PT ;  /* 0x000000ff16167812 */ /* 0x000fc600078ec0ff */
[----:B------:R-:W-:Y:S02]  /*0e40*/  VIADD R23, R19, 0xffffffff ;  /* 0xffffffff13177836 */ /* 0x000fe40000000000 */
[----:B------:R-:W-:-:S03]  /*0e50*/  VIADD R21, R22, 0xffffffff ;  /* 0xffffffff16157836 */ /* 0x000fc60000000000 */
[----:B------:R-:W-:-:S04]  /*0e60*/  ISETP.GT.U32.AND P0, PT, R23, 0xfd, PT ;  /* 0x000000fd1700780c */ /* 0x000fc80003f04070 */
[----:B------:R-:W-:-:S13]  /*0e70*/  ISETP.GT.U32.OR P0, PT, R21, 0xfd, P0 ;  /* 0x000000fd1500780c */ /* 0x000fda0000704470 */
[----:B------:R-:W-:Y:S01]  /*0e80*/  @!P0 MOV R20, RZ ;  /* 0x000000ff00148202 */ /* 0x000fe20000000f00 */
[----:B------:R-:W-:Y:S06]  /*0e90*/  @!P0 BRA `(.L_x_496) ;  /* 0x00000000005c8947 */ /* 0x000fec0003800000 */
[----:B------:R-:W-:Y:S02]  /*0ea0*/  FSETP.GTU.FTZ.AND P0, PT, |R0|, +INF , PT ;  /* 0x7f8000000000780b */ /* 0x000fe40003f1c200 */
        /* <DEDUP_REMOVED lines=20> */
[----:B------:R-:W-:-:S03]  /*0ff0*/  @!P1 FFMA R3, R3, 1.84467440737095516160e+19, RZ ;  /* 0x5f80000003039823 */ /* 0x000fc600000000ff */
[----:B------:R-:W-:-:S07]  /*1000*/  @!P1 IADD3 R20, PT, PT, R20, 0x40, RZ ;  /* 0x0000004014149810 */ /* 0x000fce0007ffe0ff */
.L_x_496:
[----:B------:R-:W-:Y:S01]  /*1010*/  LEA R24, R19, 0xc0800000, 0x17 ;  /* 0xc080000013187811 */ /* 0x000fe200078eb8ff */
[----:B------:R-:W-:Y:S01]  /*1020*/  VIADD R22, R22, 0xffffff81 ;  /* 0xffffff8116167836 */ /* 0x000fe20000000000 */
[----:B------:R-:W-:Y:S03]  /*1030*/  BSSY.RECONVERGENT B4, `(.L_x_501) ;  /* 0x0000035000047945 */ /* 0x000fe60003800200 */
[----:B------:R-:W-:Y:S02]  /*1040*/  IMAD.IADD R23, R3, 0x1, -R24 ;  /* 0x0000000103177824 */ /* 0x000fe400078e0a18 */
[C---:B------:R-:W-:Y:S02]  /*1050*/  IMAD R0, R22.reuse, -0x800000, R0 ;  /* 0xff80000016007824 */ /* 0x040fe400078e0200 */
[----:B------:R0:W1:Y:S01]  /*1060*/  MUFU.RCP R24, R23 ;  /* 0x0000001700187308 */ /* 0x0000620000001000 */
[----:B------:R-:W-:Y:S01]  /*1070*/  FADD.FTZ R3, -R23, -RZ ;  /* 0x800000ff17037221 */ /* 0x000fe20000010100 */
[----:B0-----:R-:W-:-:S04]  /*1080*/  IADD3 R23, PT, PT, R22, 0x7f, -R19 ;  /* 0x0000007f16177810 */ /* 0x001fc80007ffe813 */
[----:B------:R-:W-:Y:S01]  /*1090*/  IADD3 R23, PT, PT, R23, R20, RZ ;  /* 0x0000001417177210 */ /* 0x000fe20007ffe0ff */
[----:B-1----:R-:W-:-:S04]  /*10a0*/  FFMA R21, R24, R3, 1 ;  /* 0x3f80000018157423 */ /* 0x002fc80000000003 */
        /* <DEDUP_REMOVED lines=19> */
[-CC-:B------:R-:W-:Y:S01]  /*11e0*/  FFMA.RZ R20, R21, R3.reuse, R24.reuse ;  /* 0x0000000315147223 */ /* 0x180fe2000000c018 */
[C---:B------:R-:W-:Y:S02]  /*11f0*/  ISETP.NE.AND P2, PT, R19.reuse, RZ, PT ;  /* 0x000000ff1300720c */ /* 0x040fe40003f45270 */
[----:B------:R-:W-:Y:S02]  /*1200*/  ISETP.NE.AND P1, PT, R19, RZ, PT ;  /* 0x000000ff1300720c */ /* 0x000fe40003f25270 */
[----:B------:R-:W-:Y:S01]  /*1210*/  LOP3.LUT R22, R20, 0x7fffff, RZ, 0xc0, !PT ;  /* 0x007fffff14167812 */ /* 0x000fe200078ec0ff */
[CCC-:B------:R-:W-:Y:S01]  /*1220*/  FFMA.RP R20, R21.reuse, R3.reuse, R24.reuse ;  /* 0x0000000315147223 */ /* 0x1c0fe20000008018 */
[----:B------:R-:W-:Y:S01]  /*1230*/  FFMA.RM R3, R21, R3, R24 ;  /* 0x0000000315037223 */ /* 0x000fe20000004018 */
[----:B------:R-:W-:Y:S01]  /*1240*/  IADD3 R21, PT, PT, R19, 0x20, RZ ;  /* 0x0000002013157810 */ /* 0x000fe20007ffe0ff */
        /* <DEDUP_REMOVED lines=15> */
.L_x_503:
[----:B------:R-:W-:-:S04]  /*1340*/  LOP3.LUT R0, R0, 0x80000000, RZ, 0xc0, !PT ;  /* 0x8000000000007812 */ /* 0x000fc800078ec0ff */
[----:B------:R-:W-:Y:S01]  /*1350*/  LOP3.LUT R0, R0, 0x7f800000, RZ, 0xfc, !PT ;  /* 0x7f80000000007812 */ /* 0x000fe200078efcff */
[----:B------:R-:W-:Y:S06]  /*1360*/  BRA `(.L_x_504) ;  /* 0x0000000000047947 */ /* 0x000fec0003800000 */
.L_x_502:
[----:B------:R-:W-:-:S07]  /*1370*/  LEA R0, R23, R0, 0x17 ;  /* 0x0000000017007211 */ /* 0x000fce00078eb8ff */
.L_x_504:
[----:B------:R-:W-:Y:S05]  /*1380*/  BSYNC.RECONVERGENT B4 ;  /* 0x0000000000047941 */ /* 0x000fea0003800200 */
.L_x_501:
[----:B------:R-:W-:Y:S05]  /*1390*/  BRA `(.L_x_505) ;  /* 0x0000000000207947 */ /* 0x000fea0003800000 */
.L_x_500:
[----:B------:R-:W-:-:S04]  /*13a0*/  LOP3.LUT R0, R3, 0x80000000, R0, 0x48, !PT ;  /* 0x8000000003007812 */ /* 0x000fc800078e4800 */
[----:B------:R-:W-:Y:S01]  /*13b0*/  LOP3.LUT R0, R0, 0x7f800000, RZ, 0xfc, !PT ;  /* 0x7f80000000007812 */ /* 0x000fe200078efcff */
[----:B------:R-:W-:Y:S06]  /*13c0*/  BRA `(.L_x_505) ;  /* 0x0000000000147947 */ /* 0x000fec0003800000 */
.L_x_499:
[----:B------:R-:W-:Y:S01]  /*13d0*/  LOP3.LUT R0, R3, 0x80000000, R0, 0x48, !PT ;  /* 0x8000000003007812 */ /* 0x000fe200078e4800 */
[----:B------:R-:W-:Y:S06]  /*13e0*/  BRA `(.L_x_505) ;  /* 0x00000000000c7947 */ /* 0x000fec0003800000 */
.L_x_498:
[----:B------:R-:W0:Y:S01]  /*13f0*/  MUFU.RSQ R0, -QNAN ;  /* 0xffc0000000007908 */ /* 0x000e220000001400 */
[----:B------:R-:W-:Y:S05]  /*1400*/  BRA `(.L_x_505) ;  /* 0x0000000000047947 */ /* 0x000fea0003800000 */
.L_x_497:
[----:B------:R-:W-:-:S07]  /*1410*/  FADD.FTZ R0, R0, R3 ;  /* 0x0000000300007221 */ /* 0x000fce0000010000 */
.L_x_505:
[----:B------:R-:W-:Y:S05]  /*1420*/  BSYNC.RECONVERGENT B3 ;  /* 0x0000000000037941 */ /* 0x000fea0003800200 */
.L_x_495:
[----:B------:R-:W-:-:S04]  /*1430*/  IMAD.MOV.U32 R19, RZ, RZ, 0x0 ;  /* 0x00000000ff137424 */ /* 0x000fc800078e00ff */
[----:B0-----:R-:W-:Y:S05]  /*1440*/  RET.REL.NODEC R18 `(_Z8get_gainP4nodePfi) ;  /* 0xffffffe812ec7950 */ /* 0x001fea0003c3ffff */
.L_x_506:
        /* <DEDUP_REMOVED lines=11> */
.L_x_517:


//--------------------- .text._Z15set_key_segmentP4nodePii --------------------------
	.section	.text._Z15set_key_segmentP4nodePii,"ax",@progbits
	.align	128
        .global         _Z15set_key_segmentP4nodePii
        .type           _Z15set_key_segmentP4nodePii,@function
        .size           _Z15set_key_segmentP4nodePii,(.L_x_533 - _Z15set_key_segmentP4nodePii)
        .other          _Z15set_key_segmentP4nodePii,@"STO_CUDA_ENTRY STV_DEFAULT"
_Z15set_key_segmentP4nodePii:
.text._Z15set_key_segmentP4nodePii:
        /* <DEDUP_REMOVED lines=12> */
[----:B------:R-:W2:Y:S01]  /*00c0*/  LDG.E R5, desc[UR6][R2.64+0x10] ;  /* 0x0000100602057981 */ /* 0x000ea2000c1e1900 */
[----:B------:R-:W0:Y:S01]  /*00d0*/  S2UR UR5, SR_CgaCtaId ;  /* 0x00000000000579c3 */ /* 0x000e220000008800 */
[----:B------:R-:W-:Y:S02]  /*00e0*/  UMOV UR4, 0x400 ;  /* 0x0000040000047882 */ /* 0x000fe40000000000 */
[----:B0-----:R-:W-:-:S09]  /*00f0*/  ULEA UR4, UR5, UR4, 0x18 ;  /* 0x0000000405047291 */ /* 0x001fd2000f8ec0ff */
[----:B--2---:R0:W-:Y:S03]  /*0100*/  STS.64 [UR4], R4 ;  /* 0x00000004ff007988 */ /* 0x0041e60008000a04 */
.L_x_508:
[----:B------:R-:W-:Y:S05]  /*0110*/  BSYNC.RECONVERGENT B0 ;  /* 0x0000000000007941 */ /* 0x000fea0003800200 */
.L_x_507:
[----:B------:R-:W1:Y:S08]  /*0120*/  S2UR UR5, SR_CgaCtaId ;  /* 0x00000000000579c3 */ /* 0x000e700000008800 */
[----:B------:R-:W-:Y:S06]  /*0130*/  BAR.SYNC.DEFER_BLOCKING 0x0 ;  /* 0x0000000000007b1d */ /* 0x000fec0000010000 */
[----:B------:R-:W-:-:S02]  /*0140*/  UMOV UR4, 0x400 ;  /* 0x0000040000047882 */ /* 0x000fc40000000000 */
[----:B-1----:R-:W-:-:S09]  /*0150*/  ULEA UR4, UR5, UR4, 0x18 ;  /* 0x0000000405047291 */ /* 0x002fd2000f8ec0ff */
[----:B------:R-:W1:Y:S02]  /*0160*/  LDS.64 R2, [UR4] ;  /* 0x00000004ff027984 */ /* 0x000e640008000a00 */
[----:B-1----:R-:W-:-:S05]  /*0170*/  IMAD R8, R2, 0x9, RZ ;  /* 0x0000000902087824 */ /* 0x002fca00078e02ff */
[----:B------:R-:W-:-:S13]  /*0180*/  ISETP.GE.AND P0, PT, R11, R8, PT ;  /* 0x000000080b00720c */ /* 0x000fda0003f06270 */
[----:B------:R-:W-:Y:S05]  /*0190*/  @P0 EXIT ;  /* 0x000000000000094d */ /* 0x000fea0003800000 */
[-C--:B------:R-:W-:Y:S01]  /*01a0*/  IABS R6, R2.reuse ;  /* 0x0000000200067213 */ /* 0x080fe20000000000 */
[----:B0-----:R-:W0:Y:S01]  /*01b0*/  LDC.64 R4, c[0x0][0x388] ;  /* 0x0000e200ff047b82 */ /* 0x001e220000000a00 */
[----:B------:R-:W-:Y:S01]  /*01c0*/  IADD3 R7, PT, PT, R8, R3, RZ ;  /* 0x0000000308077210 */ /* 0x000fe20007ffe0ff */
[----:B------:R-:W-:Y:S01]  /*01d0*/  IMAD.MOV.U32 R8, RZ, RZ, RZ ;  /* 0x000000ffff087224 */ /* 0x000fe200078e00ff */
[----:B------:R-:W1:Y:S01]  /*01e0*/  I2F.RP R10, R6 ;  /* 0x00000006000a7306 */ /* 0x000e620000209400 */
[----:B------:R-:W-:Y:S01]  /*01f0*/  IMAD.IADD R3, R11, 0x1, R3 ;  /* 0x000000010b037824 */ /* 0x000fe200078e0203 */
[----:B------:R-:W-:Y:S01]  /*0200*/  ISETP.NE.AND P0, PT, R2, RZ, PT ;  /* 0x000000ff0200720c */ /* 0x000fe20003f05270 */
[----:B------:R-:W2:Y:S01]  /*0210*/  LDCU UR4, c[0x0][0x360] ;  /* 0x00006c00ff0477ac */ /* 0x000ea20008000800 */
[----:B------:R-:W-:-:S04]  /*0220*/  LOP3.LUT R11, RZ, R2, RZ, 0x33, !PT ;  /* 0x00000002ff0b7212 */ /* 0x000fc800078e33ff */
[----:B-1----:R-:W1:Y:S02]  /*0230*/  MUFU.RCP R10, R10 ;  /* 0x0000000a000a7308 */ /* 0x002e640000001000 */
[----:B-1----:R-:W-:-:S06]  /*0240*/  VIADD R9, R10, 0xffffffe ;  /* 0x0ffffffe0a097836 */ /* 0x002fcc0000000000 */
[----:B------:R-:W1:Y:S02]  /*0250*/  F2I.FTZ.U32.TRUNC.NTZ R9, R9 ;  /* 0x0000000900097305 */ /* 0x000e64000021f000 */
[----:B-1----:R-:W-:-:S04]  /*0260*/  IMAD.MOV R13, RZ, RZ, -R9 ;  /* 0x000000ffff0d7224 */ /* 0x002fc800078e0a09 */
[----:B------:R-:W-:-:S04]  /*0270*/  IMAD R13, R13, R6, RZ ;  /* 0x000000060d0d7224 */ /* 0x000fc800078e02ff */
[----:B0-2---:R-:W-:-:S07]  /*0280*/  IMAD.HI.U32 R10, R9, R13, R8 ;  /* 0x0000000d090a7227 */ /* 0x005fce00078e0008 */
.L_x_509:
[----:B0-----:R-:W-:Y:S02]  /*0290*/  IABS R8, R2 ;  /* 0x0000000200087213 */ /* 0x001fe40000000000 */
[----:B------:R-:W-:Y:S02]  /*02a0*/  IABS R9, R3 ;  /* 0x0000000300097213 */ /* 0x000fe40000000000 */
[----:B------:R-:W-:-:S03]  /*02b0*/  IADD3 R12, PT, PT, RZ, -R8, RZ ;  /* 0x80000008ff0c7210 */ /* 0x000fc60007ffe0ff */
[----:B------:R-:W-:-:S04]  /*02c0*/  IMAD.HI.U32 R8, R10, R9, RZ ;  /* 0x000000090a087227 */ /* 0x000fc800078e00ff */
[----:B------:R-:W-:Y:S01]  /*02d0*/  IMAD R9, R8, R12, R9 ;  /* 0x0000000c08097224 */ /* 0x000fe200078e0209 */
[----:B------:R-:W-:-:S04]  /*02e0*/  IABS R12, R2 ;  /* 0x00000002000c7213 */ /* 0x000fc80000000000 */
[----:B------:R-:W-:-:S13]  /*02f0*/  ISETP.GT.U32.AND P2, PT, R6, R9, PT ;  /* 0x000000090600720c */ /* 0x000fda0003f44070 */
[----:B------:R-:W-:Y:S02]  /*0300*/  @!P2 IMAD.IADD R9, R9, 0x1, -R12 ;  /* 0x000000010909a824 */ /* 0x000fe400078e0a0c */
[----:B------:R-:W-:-:S03]  /*0310*/  @!P2 VIADD R8, R8, 0x1 ;  /* 0x000000010808a836 */ /* 0x000fc60000000000 */
[----:B------:R-:W-:Y:S02]  /*0320*/  ISETP.GE.U32.AND P1, PT, R9, R6, PT ;  /* 0x000000060900720c */ /* 0x000fe40003f26070 */
[----:B------:R-:W-:-:S04]  /*0330*/  LOP3.LUT R9, R3, R2, RZ, 0x3c, !PT ;  /* 0x0000000203097212 */ /* 0x000fc800078e3cff */
[----:B------:R-:W-:-:S07]  /*0340*/  ISETP.GE.AND P3, PT, R9, RZ, PT ;  /* 0x000000ff0900720c */ /* 0x000fce0003f66270 */
[----:B------:R-:W-:-:S06]  /*0350*/  @P1 IADD3 R8, PT, PT, R8, 0x1, RZ ;  /* 0x0000000108081810 */ /* 0x000fcc0007ffe0ff */
[----:B------:R-:W-:-:S05]  /*0360*/  @!P3 IMAD.MOV R8, RZ, RZ, -R8 ;  /* 0x000000ffff08b224 */ /* 0x000fca00078e0a08 */
[----:B------:R-:W-:Y:S01]  /*0370*/  SEL R13, R11, R8, !P0 ;  /* 0x000000080b0d7207 */ /* 0x000fe20004000000 */
[C---:B------:R-:W-:Y:S01]  /*0380*/  IMAD.WIDE R8, R3.reuse, 0x4, R4 ;  /* 0x0000000403087825 */ /* 0x040fe200078e0204 */
[----:B------:R-:W-:-:S03]  /*0390*/  IADD3 R3, PT, PT, R3, UR4, RZ ;  /* 0x0000000403037c10 */ /* 0x000fc6000fffe0ff */
[----:B------:R-:W-:Y:S01]  /*03a0*/  IMAD R13, R0, 0x9, R13 ;  /* 0x00000009000d7824 */ /* 0x000fe200078e020d */
[----:B------:R-:W-:-:S04]  /*03b0*/  ISETP.GE.AND P1, PT, R3, R7, PT ;  /* 0x000000070300720c */ /* 0x000fc80003f26270 */
[----:B------:R0:W-:Y:S09]  /*03c0*/  STG.E desc[UR6][R8.64], R13 ;  /* 0x0000000d08007986 */ /* 0x0001f2000c101906 */
[----:B------:R-:W-:Y:S05]  /*03d0*/  @!P1 BRA `(.L_x_509) ;  /* 0xfffffffc00ac9947 */ /* 0x000fea000383ffff */
[----:B------:R-:W-:Y:S05]  /*03e0*/  EXIT ;  /* 0x000000000000794d */ /* 0x000fea0003800000 */
.L_x_510:
        /* <DEDUP_REMOVED lines=9> */
.L_x_533:


//--------------------- .text._Z12get_gradientP4nodeP17attribute_id_pairPfS3_i --------------------------
	.section	.text._Z12get_gradientP4nodeP17attribute_id_pairPfS3_i,"ax",@progbits
	.align	128
        .global         _Z12get_gradientP4nodeP17attribute_id_pairPfS3_i
        .type           _Z12get_gradientP4nodeP17attribute_id_pairPfS3_i,@function
        .size           _Z12get_gradientP4nodeP17attribute_id_pairPfS3_i,(.L_x_534 - _Z12get_gradientP4nodeP17attribute_id_pairPfS3_i)
        .other          _Z12get_gradientP4nodeP17attribute_id_pairPfS3_i,@"STO_CUDA_ENTRY STV_DEFAULT"
_Z12get_gradientP4nodeP17attribute_id_pairPfS3_i:
.text._Z12get_gradientP4nodeP17attribute_id_pairPfS3_i:
        /* <DEDUP_REMOVED lines=9> */
[----:B0-----:R-:W-:-:S05]  /*0090*/  IADD3 R5, PT, PT, R5, UR4, RZ ;  /* 0x0000000405057c10 */ /* 0x001fca000fffe0ff */
        /* <DEDUP_REMOVED lines=9> */
.L_x_512:
[----:B------:R-:W-:Y:S05]  /*0130*/  BSYNC.RECONVERGENT B0 ;  /* 0x0000000000007941 */ /* 0x000fea0003800200 */
.L_x_511:
[----:B------:R-:W1:Y:S08]  /*0140*/  S2UR UR5, SR_CgaCtaId ;  /* 0x00000000000579c3 */ /* 0x000e700000008800 */
[----:B------:R-:W-:Y:S06]  /*0150*/  BAR.SYNC.DEFER_BLOCKING 0x0 ;  /* 0x0000000000007b1d */ /* 0x000fec0000010000 */
[----:B------:R-:W-:-:S02]  /*0160*/  UMOV UR4, 0x400 ;  /* 0x0000040000047882 */ /* 0x000fc40000000000 */
[----:B-1----:R-:W-:-:S09]  /*0170*/  ULEA UR4, UR5, UR4, 0x18 ;  /* 0x0000000405047291 */ /* 0x002fd2000f8ec0ff */
[----:B0-----:R-:W0:Y:S02]  /*0180*/  LDS.128 R4, [UR4] ;  /* 0x00000004ff047984 */ /* 0x001e240008000c00 */
[----:B0-----:R-:W-:-:S05]  /*0190*/  IMAD R5, R5, 0x9, RZ ;  /* 0x0000000905057824 */ /* 0x001fca00078e02ff */
[----:B------:R-:W-:-:S13]  /*01a0*/  ISETP.GE.AND P0, PT, R17, R5, PT ;  /* 0x000000051100720c */ /* 0x000fda0003f06270 */
[----:B------:R-:W-:Y:S05]  /*01b0*/  @P0 EXIT ;  /* 0x000000000000094d */ /* 0x000fea0003800000 */
[----:B------:R-:W0:Y:S01]  /*01c0*/  LDC.64 R2, c[0x0][0x388] ;  /* 0x0000e200ff027b82 */ /* 0x000e220000000a00 */
[-C--:B------:R-:W-:Y:S01]  /*01d0*/  IADD3 R5, PT, PT, R5, R6.reuse, RZ ;  /* 0x0000000605057210 */ /* 0x080fe20007ffe0ff */
[----:B------:R-:W1:Y:S01]  /*01e0*/  LDCU UR4, c[0x0][0x360] ;  /* 0x00006c00ff0477ac */ /* 0x000e620008000800 */
[----:B------:R-:W-:-:S05]  /*01f0*/  IADD3 R17, PT, PT, R17, R6, RZ ;  /* 0x0000000611117210 */ /* 0x000fca0007ffe0ff */
[----:B------:R-:W2:Y:S08]  /*0200*/  LDC.64 R8, c[0x0][0x390] ;  /* 0x0000e400ff087b82 */ /* 0x000eb00000000a00 */
[----:B------:R-:W3:Y:S02]  /*0210*/  LDC.64 R10, c[0x0][0x398] ;  /* 0x0000e600ff0a7b82 */ /* 0x000ee40000000a00 */
.L_x_513:
[----:B0-----:R-:W-:-:S06]  /*0220*/  IMAD.WIDE R6, R17, 0x8, R2 ;  /* 0x0000000811067825 */ /* 0x001fcc00078e0202 */
[----:B------:R-:W2:Y:S02]  /*0230*/  LDG.E R7, desc[UR6][R6.64+0x4] ;  /* 0x0000040606077981 */ /* 0x000ea4000c1e1900 */
[----:B--2---:R-:W-:-:S06]  /*0240*/  IMAD.WIDE R12, R7, 0x4, R8 ;  /* 0x00000004070c7825 */ /* 0x004fcc00078e0208 */
[----:B------:R-:W2:Y:S01]  /*0250*/  LDG.E R13, desc[UR6][R12.64] ;  /* 0x000000060c0d7981 */ /* 0x000ea2000c1e1900 */
[C---:B---34-:R-:W-:Y:S01]  /*0260*/  IMAD.WIDE R14, R17.reuse, 0x4, R10 ;  /* 0x00000004110e7825 */ /* 0x058fe200078e020a */
[----:B-1----:R-:W-:-:S04]  /*0270*/  IADD3 R17, PT, PT, R17, UR4, RZ ;  /* 0x0000000411117c10 */ /* 0x002fc8000fffe0ff */
[----:B------:R-:W-:Y:S01]  /*0280*/  ISETP.GE.AND P0, PT, R17, R5, PT ;  /* 0x000000051100720c */ /* 0x000fe20003f06270 */
[----:B--2---:R-:W-:-:S04]  /*0290*/  FADD R0, -R13, R4 ;  /* 0x000000040d007221 */ /* 0x004fc80000000100 */
[----:B------:R-:W-:-:S05]  /*02a0*/  FADD R19, R0, R0 ;  /* 0x0000000000137221 */ /* 0x000fca0000000000 */
[----:B------:R4:W-:Y:S03]  /*02b0*/  STG.E desc[UR6][R14.64], R19 ;  /* 0x000000130e007986 */ /* 0x0009e6000c101906 */
[----:B------:R-:W-:Y:S05]  /*02c0*/  @!P0 BRA `(.L_x_513) ;  /* 0xfffffffc00d48947 */ /* 0x000fea000383ffff */
[----:B------:R-:W-:Y:S05]  /*02d0*/  EXIT ;  /* 0x000000000000794d */ /* 0x000fea0003800000 */
.L_x_514:
        /* <DEDUP_REMOVED lines=10> */
.L_x_534:


//--------------------- .nv.shared._ZN3cub18CUB_300001_SM_10006detail11scan_by_key21DeviceScanByKeyKernelINS2_10policy_hubIPiiiN4cuda3std3__44plusIvEEE10Policy1000ES5_S5_S5_NS0_24ReduceByKeyScanTileStateIiiLb1EEENS8_8equal_toIvEESA_imiiEEvT0_PT9_T1_T2_T3_iT4_T5_T6_T7_ --------------------------
	.section	.nv.shared._ZN3cub18CUB_300001_SM_10006detail11scan_by_key21DeviceScanByKeyKernelINS2_10policy_hubIPiiiN4cuda3std3__44plusIvEEE10Policy1000ES5_S5_S5_NS0_24ReduceByKeyScanTileStateIiiLb1EEENS8_8equal_toIvEESA_imiiEEvT0_PT9_T1_T2_T3_iT4_T5_T6_T7_,"aw",@nobits
	.sectionflags	@""
	.align	16
.nv.shared._ZN3cub18CUB_300001_SM_10006detail11scan_by_key21DeviceScanByKeyKernelINS2_10policy_hubIPiiiN4cuda3std3__44plusIvEEE10Policy1000ES5_S5_S5_NS0_24ReduceByKeyScanTileStateIiiLb1EEENS8_8equal_toIvEESA_imiiEEvT0_PT9_T1_T2_T3_iT4_T5_T6_T7_:
	.zero		18960


//--------------------- .nv.shared.reserved.0     --------------------------
	.section	.nv.shared.reserved.0,"aw",@nobits
	.weak		__nv_reservedSMEM_offset_0_alias
	.size		__nv_reservedSMEM_offset_0_alias, 0, 64
	.other		__nv_reservedSMEM_offset_0_alias,@"STO_CUDA_RESERVED_SHARED STV_DEFAULT"
__nv_reservedSMEM_offset_0_alias:
	.zero		0
	.zero		64


//--------------------- .nv.global                --------------------------
	.section	.nv.global,"aw",@nobits
.nv.global:
	.type		_ZN34_INTERNAL_ef9ea340_4_k_cu_00ab7a266thrust24THRUST_300001_SM_1000_NS12placeholders2_8E,@object
	.size		_ZN34_INTERNAL_ef9ea340_4_k_cu_00ab7a266thrust24THRUST_300001_SM_1000_NS12placeholders2_8E,(_ZN34_INTERNAL_ef9ea340_4_k_cu_00ab7a264cuda3std3__436_GLOBAL__N__ef9ea340_4_k_cu_00ab7a266ignoreE - _ZN34_INTERNAL_ef9ea340_4_k_cu_00ab7a266thrust24THRUST_300001_SM_1000_NS12placeholders2_8E)
_ZN34_INTERNAL_ef9ea340_4_k_cu_00ab7a266thrust24THRUST_300001_SM_1000_NS12placeholders2_8E:
	.zero		1
	.type		_ZN34_INTERNAL_ef9ea340_4_k_cu_00ab7a264cuda3std3__436_GLOBAL__N__ef9ea340_4_k_cu_00ab7a266ignoreE,@object
	.size		_ZN34_INTERNAL_ef9ea340_4_k_cu_00ab7a264cuda3std3__436_GLOBAL__N__ef9ea340_4_k_cu_00ab7a266ignoreE,(_ZN34_INTERNAL_ef9ea340_4_k_cu_00ab7a264cuda3std6ranges3__45__cpo4dataE - _ZN34_INTERNAL_ef9ea340_4_k_cu_00ab7a264cuda3std3__436_GLOBAL__N__ef9ea340_4_k_cu_00ab7a266ignoreE)
_ZN34_INTERNAL_ef9ea340_4_k_cu_00ab7a264cuda3std3__436_GLOBAL__N__ef9ea340_4_k_cu_00ab7a266ignoreE:
	.zero		1
	.type		_ZN34_INTERNAL_ef9ea340_4_k_cu_00ab7a264cuda3std6ranges3__45__cpo4dataE,@object
	.size		_ZN34_INTERNAL_ef9ea340_4_k_cu_00ab7a264cuda3std6ranges3__45__cpo4dataE,(_ZN34_INTERNAL_ef9ea340_4_k_cu_00ab7a266thrust24THRUST_300001_SM_1000_NS6system3cpp3parE - _ZN34_INTERNAL_ef9ea340_4_k_cu_00ab7a264cuda3std6ranges3__45__cpo4dataE)
_ZN34_INTERNAL_ef9ea340_4_k_cu_00ab7a264cuda3std6ranges3__45__cpo4dataE:
	.zero		1
	.type		_ZN34_INTERNAL_ef9ea340_4_k_cu_00ab7a266thrust24THRUST_300001_SM_1000_NS6system3cpp3parE,@object
	.size		_ZN34_INTERNAL_ef9ea340_4_k_cu_00ab7a266thrust24THRUST_300001_SM_1000_NS6system3cpp3parE,(_ZN34_INTERNAL_ef9ea340_4_k_cu_00ab7a264cuda3std3__45__cpo5beginE - _ZN34_INTERNAL_ef9ea340_4_k_cu_00ab7a266thrust24THRUST_300001_SM_1000_NS6system3cpp3parE)
_ZN34_INTERNAL_ef9ea340_4_k_cu_00ab7a266thrust24THRUST_300001_SM_1000_NS6system3cpp3parE:
	.zero		1
	.type		_ZN34_INTERNAL_ef9ea340_4_k_cu_00ab7a264cuda3std3__45__cpo5beginE,@object
	.size		_ZN34_INTERNAL_ef9ea340_4_k_cu_00ab7a264cuda3std3__45__cpo5beginE,(_ZN34_INTERNAL_ef9ea340_4_k_cu_00ab7a264cuda3std6ranges3__45__cpo5beginE - _ZN34_INTERNAL_ef9ea340_4_k_cu_00ab7a264cuda3std3__45__cpo5beginE)
_ZN34_INTERNAL_ef9ea340_4_k_cu_00ab7a264cuda3std3__45__cpo5beginE:
	.zero		1
	.type		_ZN34_INTERNAL_ef9ea340_4_k_cu_00ab7a264cuda3std6ranges3__45__cpo5beginE,@object
	.size		_ZN34_INTERNAL_ef9ea340_4_k_cu_00ab7a264cuda3std6ranges3__45__cpo5beginE,(_ZN34_INTERNAL_ef9ea340_4_k_cu_00ab7a266thrust24THRUST_300001_SM_1000_NS6deviceE - _ZN34_INTERNAL_ef9ea340_4_k_cu_00ab7a264cuda3std6ranges3__45__cpo5beginE)
_ZN34_INTERNAL_ef9ea340_4_k_cu_00ab7a264cuda3std6ranges3__45__cpo5beginE:
	.zero		1
	.type		_ZN34_INTERNAL_ef9ea340_4_k_cu_00ab7a266thrust24THRUST_300001_SM_1000_NS6deviceE,@object
	.size		_ZN34_INTERNAL_ef9ea340_4_k_cu_00ab7a266thrust24THRUST_300001_SM_1000_NS6deviceE,(_ZN34_INTERNAL_ef9ea340_4_k_cu_00ab7a264cuda3std3__47nulloptE - _ZN34_INTERNAL_ef9ea340_4_k_cu_00ab7a266thrust24THRUST_300001_SM_1000_NS6deviceE)
_ZN34_INTERNAL_ef9ea340_4_k_cu_00ab7a266thrust24THRUST_300001_SM_1000_NS6deviceE:
	.zero		1
	.type		_ZN34_INTERNAL_ef9ea340_4_k_cu_00ab7a264cuda3std3__47nulloptE,@object
	.size		_ZN34_INTERNAL_ef9ea340_4_k_cu_00ab7a264cuda3std3__47nulloptE,(_ZN34_INTERNAL_ef9ea340_4_k_cu_00ab7a264cuda3std6ranges3__45__cpo8distanceE - _ZN34_INTERNAL_ef9ea340_4_k_cu_00ab7a264cuda3std3__47nulloptE)
_ZN34_INTERNAL_ef9ea340_4_k_cu_00ab7a264cuda3std3__47nulloptE:
	.zero		1
	.type		_ZN34_INTERNAL_ef9ea340_4_k_cu_00ab7a264cuda3std6ranges3__45__cpo8distanceE,@object
	.size		_ZN34_INTERNAL_ef9ea340_4_k_cu_00ab7a264cuda3std6ranges3__45__cpo8distanceE,(_ZN34_INTERNAL_ef9ea340_4_k_cu_00ab7a266thrust24THRUST_300001_SM_1000_NS12placeholders2_4E - _ZN34_INTERNAL_ef9ea340_4_k_cu_00ab7a264cuda3std6ranges3__45__cpo8distanceE)
_ZN34_INTERNAL_ef9ea340_4_k_cu_00ab7a264cuda3std6ranges3__45__cpo8distanceE:
	.zero		1
	.type		_ZN34_INTERNAL_ef9ea340_4_k_cu_00ab7a266thrust24THRUST_300001_SM_1000_NS12placeholders2_4E,@object
	.size		_ZN34_INTERNAL_ef9ea340_4_k_cu_00ab7a266thrust24THRUST_300001_SM_1000_NS12placeholders2_4E,(_ZN34_INTERNAL_ef9ea340_4_k_cu_00ab7a264cuda3std3__45__cpo6rbeginE - _ZN34_INTERNAL_ef9ea340_4_k_cu_00ab7a266thrust24THRUST_300001_SM_1000_NS12placeholders2_4E)
_ZN34_INTERNAL_ef9ea340_4_k_cu_00ab7a266thrust24THRUST_300001_SM_1000_NS12placeholders2_4E:
	.zero		1
	.type		_ZN34_INTERNAL_ef9ea340_4_k_cu_00ab7a264cuda3std3__45__cpo6rbeginE,@object
	.size		_ZN34_INTERNAL_ef9ea340_4_k_cu_00ab7a264cuda3std3__45__cpo6rbeginE,(_ZN34_INTERNAL_ef9ea340_4_k_cu_00ab7a264cuda3std6ranges3__45__cpo7advanceE - _ZN34_INTERNAL_ef9ea340_4_k_cu_00ab7a264cuda3std3__45__cpo6rbeginE)
_ZN34_INTERNAL_ef9ea340_4_k_cu_00ab7a264cuda3std3__45__cpo6rbeginE:
	.zero		1
	.type		_ZN34_INTERNAL_ef9ea340_4_k_cu_00ab7a264cuda3std6ranges3__45__cpo7advanceE,@object
	.size		_ZN34_INTERNAL_ef9ea340_4_k_cu_00ab7a264cuda3std6ranges3__45__cpo7advanceE,(_ZN34_INTERNAL_ef9ea340_4_k_cu_00ab7a266thrust24THRUST_300001_SM_1000_NS12placeholders3_10E - _ZN34_INTERNAL_ef9ea340_4_k_cu_00ab7a264cuda3std6ranges3__45__cpo7advanceE)
_ZN34_INTERNAL_ef9ea340_4_k_cu_00ab7a264cuda3std6ranges3__45__cpo7advanceE:
	.zero		1
	.type		_ZN34_INTERNAL_ef9ea340_4_k_cu_00ab7a266thrust24THRUST_300001_SM_1000_NS12placeholders3_10E,@object
	.size		_ZN34_INTERNAL_ef9ea340_4_k_cu_00ab7a266thrust24THRUST_300001_SM_1000_NS12placeholders3_10E,(_ZN34_INTERNAL_ef9ea340_4_k_cu_00ab7a264cuda3std3__48in_placeE - _ZN34_INTERNAL_ef9ea340_4_k_cu_00ab7a266thrust24THRUST_300001_SM_1000_NS12placeholders3_10E)
_ZN34_INTERNAL_ef9ea340_4_k_cu_00ab7a266thrust24THRUST_300001_SM_1000_NS12placeholders3_10E:
	.zero		1
	.type		_ZN34_INTERNAL_ef9ea340_4_k_cu_00ab7a264cuda3std3__48in_placeE,@object
	.size		_ZN34_INTERNAL_ef9ea340_4_k_cu_00ab7a264cuda3std3__48in_placeE,(_ZN34_INTERNAL_ef9ea340_4_k_cu_00ab7a264cuda3std6ranges3__45__cpo4sizeE - _ZN34_INTERNAL_ef9ea340_4_k_cu_00ab7a264cuda3std3__48in_placeE)
_ZN34_INTERNAL_ef9ea340_4_k_cu_00ab7a264cuda3std3__48in_placeE:
	.zero		1
	.type		_ZN34_INTERNAL_ef9ea340_4_k_cu_00ab7a264cuda3std6ranges3__45__cpo4sizeE,@object
	.size		_ZN34_INTERNAL_ef9ea340_4_k_cu_00ab7a264cuda3std6ranges3__45__cpo4sizeE,(_ZN34_INTERNAL_ef9ea340_4_k_cu_00ab7a266thrust24THRUST_300001_SM_1000_NS12placeholders2_2E - _ZN34_INTERNAL_ef9ea340_4_k_cu_00ab7a264cuda3std6ranges3__45__cpo4sizeE)
_ZN34_INTERNAL_ef9ea340_4_k_cu_00ab7a264cuda3std6ranges3__45__cpo4sizeE:
	.zero		1
	.type		_ZN34_INTERNAL_ef9ea340_4_k_cu_00ab7a266thrust24THRUST_300001_SM_1000_NS12placeholders2_2E,@object
	.size		_ZN34_INTERNAL_ef9ea340_4_k_cu_00ab7a266thrust24THRUST_300001_SM_1000_NS12placeholders2_2E,(_ZN34_INTERNAL_ef9ea340_4_k_cu_00ab7a264cuda3std3__45__cpo6cbeginE - _ZN34_INTERNAL_ef9ea340_4_k_cu_00ab7a266thrust24THRUST_300001_SM_1000_NS12placeholders2_2E)
_ZN34_INTERNAL_ef9ea340_4_k_cu_00ab7a266thrust24THRUST_300001_SM_1000_NS12placeholders2_2E:
	.zero		1
	.type		_ZN34_INTERNAL_ef9ea340_4_k_cu_00ab7a264cuda3std3__45__cpo6cbeginE,@object
	.size		_ZN34_INTERNAL_ef9ea340_4_k_cu_00ab7a264cuda3std3__45__cpo6cbeginE,(_ZN34_INTERNAL_ef9ea340_4_k_cu_00ab7a264cuda3std6ranges3__45__cpo6cbeginE - _ZN34_INTERNAL_ef9ea340_4_k_cu_00ab7a264cuda3std3__45__cpo6cbeginE)
_ZN34_INTERNAL_ef9ea340_4_k_cu_00ab7a264cuda3std3__45__cpo6cbeginE:
	.zero		1
	.type		_ZN34_INTERNAL_ef9ea340_4_k_cu_00ab7a264cuda3std6ranges3__45__cpo6cbeginE,@object
	.size		_ZN34_INTERNAL_ef9ea340_4_k_cu_00ab7a264cuda3std6ranges3__45__cpo6cbeginE,(_ZN34_INTERNAL_ef9ea340_4_k_cu_00ab7a266thrust24THRUST_300001_SM_1000_NS12placeholders2_6E - _ZN34_INTERNAL_ef9ea340_4_k_cu_00ab7a264cuda3std6ranges3__45__cpo6cbeginE)
_ZN34_INTERNAL_ef9ea340_4_k_cu_00ab7a264cuda3std6ranges3__45__cpo6cbeginE:
	.zero		1
	.type		_ZN34_INTERNAL_ef9ea340_4_k_cu_00ab7a266thrust24THRUST_300001_SM_1000_NS12placeholders2_6E,@object
	.size		_ZN34_INTERNAL_ef9ea340_4_k_cu_00ab7a266thrust24THRUST_300001_SM_1000_NS12placeholders2_6E,(_ZN34_INTERNAL_ef9ea340_4_k_cu_00ab7a264cuda3std3__45__cpo7crbeginE - _ZN34_INTERNAL_ef9ea340_4_k_cu_00ab7a266thrust24THRUST_300001_SM_1000_NS12placeholders2_6E)
_ZN34_INTERNAL_ef9ea340_4_k_cu_00ab7a266thrust24THRUST_300001_SM_1000_NS12placeholders2_6E:
	.zero		1
	.type		_ZN34_INTERNAL_ef9ea340_4_k_cu_00ab7a264cuda3std3__45__cpo7crbeginE,@object
	.size		_ZN34_INTERNAL_ef9ea340_4_k_cu_00ab7a264cuda3std3__45__cpo7crbeginE,(_ZN34_INTERNAL_ef9ea340_4_k_cu_00ab7a264cuda3std6ranges3__45__cpo4nextE - _ZN34_INTERNAL_ef9ea340_4_k_cu_00ab7a264cuda3std3__45__cpo7crbeginE)
_ZN34_INTERNAL_ef9ea340_4_k_cu_00ab7a264cuda3std3__45__cpo7crbeginE:
	.zero		1
	.type		_ZN34_INTERNAL_ef9ea340_4_k_cu_00ab7a264cuda3std6ranges3__45__cpo4nextE,@object
	.size		_ZN34_INTERNAL_ef9ea340_4_k_cu_00ab7a264cuda3std6ranges3__45__cpo4nextE,(_ZN34_INTERNAL_ef9ea340_4_k_cu_00ab7a264cuda3std6ranges3__45__cpo4swapE - _ZN34_INTERNAL_ef9ea340_4_k_cu_00ab7a264cuda3std6ranges3__45__cpo4nextE)
_ZN34_INTERNAL_ef9ea340_4_k_cu_00ab7a264cuda3std6ranges3__45__cpo4nextE:
	.zero		1
	.type		_ZN34_INTERNAL_ef9ea340_4_k_cu_00ab7a264cuda3std6ranges3__45__cpo4swapE,@object
	.size		_ZN34_INTERNAL_ef9ea340_4_k_cu_00ab7a264cuda3std6ranges3__45__cpo4swapE,(_ZN34_INTERNAL_ef9ea340_4_k_cu_00ab7a266thrust24THRUST_300001_SM_1000_NS8cuda_cub10par_nosyncE - _ZN34_INTERNAL_ef9ea340_4_k_cu_00ab7a264cuda3std6ranges3__45__cpo4swapE)
_ZN34_INTERNAL_ef9ea340_4_k_cu_00ab7a264cuda3std6ranges3__45__cpo4swapE:
	.zero		1
	.type		_ZN34_INTERNAL_ef9ea340_4_k_cu_00ab7a266thrust24THRUST_300001_SM_1000_NS8cuda_cub10par_nosyncE,@object
	.size		_ZN34_INTERNAL_ef9ea340_4_k_cu_00ab7a266thrust24THRUST_300001_SM_1000_NS8cuda_cub10par_nosyncE,(_ZN34_INTERNAL_ef9ea340_4_k_cu_00ab7a266thrust24THRUST_300001_SM_1000_NS3seqE - _ZN34_INTERNAL_ef9ea340_4_k_cu_00ab7a266thrust24THRUST_300001_SM_1000_NS8cuda_cub10par_nosyncE)
_ZN34_INTERNAL_ef9ea340_4_k_cu_00ab7a266thrust24THRUST_300001_SM_1000_NS8cuda_cub10par_nosyncE:
	.zero		1
	.type		_ZN34_INTERNAL_ef9ea340_4_k_cu_00ab7a266thrust24THRUST_300001_SM_1000_NS3seqE,@object
	.size		_ZN34_INTERNAL_ef9ea340_4_k_cu_00ab7a266thrust24THRUST_300001_SM_1000_NS3seqE,(_ZN34_INTERNAL_ef9ea340_4_k_cu_00ab7a264cuda3std3__420unreachable_sentinelE - _ZN34_INTERNAL_ef9ea340_4_k_cu_00ab7a266thrust24THRUST_300001_SM_1000_NS3seqE)
_ZN34_INTERNAL_ef9ea340_4_k_cu_00ab7a266thrust24THRUST_300001_SM_1000_NS3seqE:
	.zero		1
	.type		_ZN34_INTERNAL_ef9ea340_4_k_cu_00ab7a264cuda3std3__420unreachable_sentinelE,@object
	.size		_ZN34_INTERNAL_ef9ea340_4_k_cu_00ab7a264cuda3std3__420unreachable_sentinelE,(_ZN34_INTERNAL_ef9ea340_4_k_cu_00ab7a264cuda3std6ranges3__45__cpo5ssizeE - _ZN34_INTERNAL_ef9ea340_4_k_cu_00ab7a264cuda3std3__420unreachable_sentinelE)
_ZN34_INTERNAL_ef9ea340_4_k_cu_00ab7a264cuda3std3__420unreachable_sentinelE:
	.zero		1
	.type		_ZN34_INTERNAL_ef9ea340_4_k_cu_00ab7a264cuda3std6ranges3__45__cpo5ssizeE,@object
	.size		_ZN34_INTERNAL_ef9ea340_4_k_cu_00ab7a264cuda3std6ranges3__45__cpo5ssizeE,(_ZN34_INTERNAL_ef9ea340_4_k_cu_00ab7a266thrust24THRUST_300001_SM_1000_NS12placeholders2_3E - _ZN34_INTERNAL_ef9ea340_4_k_cu_00ab7a264cuda3std6ranges3__45__cpo5ssizeE)
_ZN34_INTERNAL_ef9ea340_4_k_cu_00ab7a264cuda3std6ranges3__45__cpo5ssizeE:
	.zero		1
	.type		_ZN34_INTERNAL_ef9ea340_4_k_cu_00ab7a266thrust24THRUST_300001_SM_1000_NS12placeholders2_3E,@object
	.size		_ZN34_INTERNAL_ef9ea340_4_k_cu_00ab7a266thrust24THRUST_300001_SM_1000_NS12placeholders2_3E,(_ZN34_INTERNAL_ef9ea340_4_k_cu_00ab7a264cuda3std3__45__cpo4cendE - _ZN34_INTERNAL_ef9ea340_4_k_cu_00ab7a266thrust24THRUST_300001_SM_1000_NS12placeholders2_3E)
_ZN34_INTERNAL_ef9ea340_4_k_cu_00ab7a266thrust24THRUST_300001_SM_1000_NS12placeholders2_3E:
	.zero		1
	.type		_ZN34_INTERNAL_ef9ea340_4_k_cu_00ab7a264cuda3std3__45__cpo4cendE,@object
	.size		_ZN34_INTERNAL_ef9ea340_4_k_cu_00ab7a264cuda3std3__45__cpo4cendE,(_ZN34_INTERNAL_ef9ea340_4_k_cu_00ab7a264cuda3std6ranges3__45__cpo4cendE - _ZN34_INTERNAL_ef9ea340_4_k_cu_00ab7a264cuda3std3__45__cpo4cendE)
_ZN34_INTERNAL_ef9ea340_4_k_cu_00ab7a264cuda3std3__45__cpo4cendE:
	.zero		1
	.type		_ZN34_INTERNAL_ef9ea340_4_k_cu_00ab7a264cuda3std6ranges3__45__cpo4cendE,@object
	.size		_ZN34_INTERNAL_ef9ea340_4_k_cu_00ab7a264cuda3std6ranges3__45__cpo4cendE,(_ZN34_INTERNAL_ef9ea340_4_k_cu_00ab7a266thrust24THRUST_300001_SM_1000_NS12placeholders2_7E - _ZN34_INTERNAL_ef9ea340_4_k_cu_00ab7a264cuda3std6ranges3__45__cpo4cendE)
_ZN34_INTERNAL_ef9ea340_4_k_cu_00ab7a264cuda3std6ranges3__45__cpo4cendE:
	.zero		1
	.type		_ZN34_INTERNAL_ef9ea340_4_k_cu_00ab7a266thrust24THRUST_300001_SM_1000_NS12placeholders2_7E,@object
	.size		_ZN34_INTERNAL_ef9ea340_4_k_cu_00ab7a266thrust24THRUST_300001_SM_1000_NS12placeholders2_7E,(_ZN34_INTERNAL_ef9ea340_4_k_cu_00ab7a264cuda3std3__45__cpo5crendE - _ZN34_INTERNAL_ef9ea340_4_k_cu_00ab7a266thrust24THRUST_300001_SM_1000_NS12placeholders2_7E)
_ZN34_INTERNAL_ef9ea340_4_k_cu_00ab7a266thrust24THRUST_300001_SM_1000_NS12placeholders2_7E:
	.zero		1
	.type		_ZN34_INTERNAL_ef9ea340_4_k_cu_00ab7a264cuda3std3__45__cpo5crendE,@object
	.size		_ZN34_INTERNAL_ef9ea340_4_k_cu_00ab7a264cuda3std3__45__cpo5crendE,(_ZN34_INTERNAL_ef9ea340_4_k_cu_00ab7a264cuda3std6ranges3__45__cpo4prevE - _ZN34_INTERNAL_ef9ea340_4_k_cu_00ab7a264cuda3std3__45__cpo5crendE)
_ZN34_INTERNAL_ef9ea340_4_k_cu_00ab7a264cuda3std3__45__cpo5crendE:
	.zero		1
	.type		_ZN34_INTERNAL_ef9ea340_4_k_cu_00ab7a264cuda3std6ranges3__45__cpo4prevE,@object
	.size		_ZN34_INTERNAL_ef9ea340_4_k_cu_00ab7a264cuda3std6ranges3__45__cpo4prevE,(_ZN34_INTERNAL_ef9ea340_4_k_cu_00ab7a264cuda3std6ranges3__45__cpo9iter_moveE - _ZN34_INTERNAL_ef9ea340_4_k_cu_00ab7a264cuda3std6ranges3__45__cpo4prevE)
_ZN34_INTERNAL_ef9ea340_4_k_cu_00ab7a264cuda3std6ranges3__45__cpo4prevE:
	.zero		1
	.type		_ZN34_INTERNAL_ef9ea340_4_k_cu_00ab7a264cuda3std6ranges3__45__cpo9iter_moveE,@object
	.size		_ZN34_INTERNAL_ef9ea340_4_k_cu_00ab7a264cuda3std6ranges3__45__cpo9iter_moveE,(_ZN34_INTERNAL_ef9ea340_4_k_cu_00ab7a266thrust24THRUST_300001_SM_1000_NS6system6detail10sequential3seqE - _ZN34_INTERNAL_ef9ea340_4_k_cu_00ab7a264cuda3std6ranges3__45__cpo9iter_moveE)
_ZN34_INTERNAL_ef9ea340_4_k_cu_00ab7a264cuda3std6ranges3__45__cpo9iter_moveE:
	.zero		1
	.type		_ZN34_INTERNAL_ef9ea340_4_k_cu_00ab7a266thrust24THRUST_300001_SM_1000_NS6system6detail10sequential3seqE,@object
	.size		_ZN34_INTERNAL_ef9ea340_4_k_cu_00ab7a266thrust24THRUST_300001_SM_1000_NS6system6detail10sequential3seqE,(_ZN34_INTERNAL_ef9ea340_4_k_cu_00ab7a266thrust24THRUST_300001_SM_1000_NS12placeholders2_9E - _ZN34_INTERNAL_ef9ea340_4_k_cu_00ab7a266thrust24THRUST_300001_SM_1000_NS6system6detail10sequential3seqE)
_ZN34_INTERNAL_ef9ea340_4_k_cu_00ab7a266thrust24THRUST_300001_SM_1000_NS6system6detail10sequential3seqE:
	.zero		1
	.type		_ZN34_INTERNAL_ef9ea340_4_k_cu_00ab7a266thrust24THRUST_300001_SM_1000_NS12placeholders2_9E,@object
	.size		_ZN34_INTERNAL_ef9ea340_4_k_cu_00ab7a266thrust24THRUST_300001_SM_1000_NS12placeholders2_9E,(_ZN34_INTERNAL_ef9ea340_4_k_cu_00ab7a264cuda3std3__419piecewise_constructE - _ZN34_INTERNAL_ef9ea340_4_k_cu_00ab7a266thrust24THRUST_300001_SM_1000_NS12placeholders2_9E)
_ZN34_INTERNAL_ef9ea340_4_k_cu_00ab7a266thrust24THRUST_300001_SM_1000_NS12placeholders2_9E:
	.zero		1
	.type		_ZN34_INTERNAL_ef9ea340_4_k_cu_00ab7a264cuda3std3__419piecewise_constructE,@object
	.size		_ZN34_INTERNAL_ef9ea340_4_k_cu_00ab7a264cuda3std3__419piecewise_constructE,(_ZN34_INTERNAL_ef9ea340_4_k_cu_00ab7a264cuda3std6ranges3__45__cpo5cdataE - _ZN34_INTERNAL_ef9ea340_4_k_cu_00ab7a264cuda3std3__419piecewise_constructE)
_ZN34_INTERNAL_ef9ea340_4_k_cu_00ab7a264cuda3std3__419piecewise_constructE:
	.zero		1
	.type		_ZN34_INTERNAL_ef9ea340_4_k_cu_00ab7a264cuda3std6ranges3__45__cpo5cdataE,@object
	.size		_ZN34_INTERNAL_ef9ea340_4_k_cu_00ab7a264cuda3std6ranges3__45__cpo5cdataE,(_ZN34_INTERNAL_ef9ea340_4_k_cu_00ab7a266thrust24THRUST_300001_SM_1000_NS12placeholders2_1E - _ZN34_INTERNAL_ef9ea340_4_k_cu_00ab7a264cuda3std6ranges3__45__cpo5cdataE)
_ZN34_INTERNAL_ef9ea340_4_k_cu_00ab7a264cuda3std6ranges3__45__cpo5cdataE:
	.zero		1
	.type		_ZN34_INTERNAL_ef9ea340_4_k_cu_00ab7a266thrust24THRUST_300001_SM_1000_NS12placeholders2_1E,@object
	.size		_ZN34_INTERNAL_ef9ea340_4_k_cu_00ab7a266thrust24THRUST_300001_SM_1000_NS12placeholders2_1E,(_ZN34_INTERNAL_ef9ea340_4_k_cu_00ab7a264cuda3std3__45__cpo3endE - _ZN34_INTERNAL_ef9ea340_4_k_cu_00ab7a266thrust24THRUST_300001_SM_1000_NS12placeholders2_1E)
_ZN34_INTERNAL_ef9ea340_4_k_cu_00ab7a266thrust24THRUST_300001_SM_1000_NS12placeholders2_1E:
	.zero		1
	.type		_ZN34_INTERNAL_ef9ea340_4_k_cu_00ab7a264cuda3std3__45__cpo3endE,@object
	.size		_ZN34_INTERNAL_ef9ea340_4_k_cu_00ab7a264cuda3std3__45__cpo3endE,(_ZN34_INTERNAL_ef9ea340_4_k_cu_00ab7a264cuda3std6ranges3__45__cpo3endE - _ZN34_INTERNAL_ef9ea340_4_k_cu_00ab7a264cuda3std3__45__cpo3endE)
_ZN34_INTERNAL_ef9ea340_4_k_cu_00ab7a264cuda3std3__45__cpo3endE:
	.zero		1
	.type		_ZN34_INTERNAL_ef9ea340_4_k_cu_00ab7a264cuda3std6ranges3__45__cpo3endE,@object
	.size		_ZN34_INTERNAL_ef9ea340_4_k_cu_00ab7a264cuda3std6ranges3__45__cpo3endE,(_ZN34_INTERNAL_ef9ea340_4_k_cu_00ab7a266thrust24THRUST_300001_SM_1000_NS12placeholders2_5E - _ZN34_INTERNAL_ef9ea340_4_k_cu_00ab7a264cuda3std6ranges3__45__cpo3endE)
_ZN34_INTERNAL_ef9ea340_4_k_cu_00ab7a264cuda3std6ranges3__45__cpo3endE:
	.zero		1
	.type		_ZN34_INTERNAL_ef9ea340_4_k_cu_00ab7a266thrust24THRUST_300001_SM_1000_NS12placeholders2_5E,@object
	.size		_ZN34_INTERNAL_ef9ea340_4_k_cu_00ab7a266thrust24THRUST_300001_SM_1000_NS12placeholders2_5E,(_ZN34_INTERNAL_ef9ea340_4_k_cu_00ab7a264cuda3std3__45__cpo4rendE - _ZN34_INTERNAL_ef9ea340_4_k_cu_00ab7a266thrust24THRUST_300001_SM_1000_NS12placeholders2_5E)
_ZN34_INTERNAL_ef9ea340_4_k_cu_00ab7a266thrust24THRUST_300001_SM_1000_NS12placeholders2_5E:
	.zero		1
	.type		_ZN34_INTERNAL_ef9ea340_4_k_cu_00ab7a264cuda3std3__45__cpo4rendE,@object
	.size		_ZN34_INTERNAL_ef9ea340_4_k_cu_00ab7a264cuda3std3__45__cpo4rendE,(_ZN34_INTERNAL_ef9ea340_4_k_cu_00ab7a264cuda3std6ranges3__45__cpo9iter_swapE - _ZN34_INTERNAL_ef9ea340_4_k_cu_00ab7a264cuda3std3__45__cpo4rendE)
_ZN34_INTERNAL_ef9ea340_4_k_cu_00ab7a264cuda3std3__45__cpo4rendE:
	.zero		1
	.type		_ZN34_INTERNAL_ef9ea340_4_k_cu_00ab7a264cuda3std6ranges3__45__cpo9iter_swapE,@object
	.size		_ZN34_INTERNAL_ef9ea340_4_k_cu_00ab7a264cuda3std6ranges3__45__cpo9iter_swapE,(_ZN34_INTERNAL_ef9ea340_4_k_cu_00ab7a264cuda3std3__48unexpectE - _ZN34_INTERNAL_ef9ea340_4_k_cu_00ab7a264cuda3std6ranges3__45__cpo9iter_swapE)
_ZN34_INTERNAL_ef9ea340_4_k_cu_00ab7a264cuda3std6ranges3__45__cpo9iter_swapE:
	.zero		1
	.type		_ZN34_INTERNAL_ef9ea340_4_k_cu_00ab7a264cuda3std3__48unexpectE,@object
	.size		_ZN34_INTERNAL_ef9ea340_4_k_cu_00ab7a264cuda3std3__48unexpectE,(_ZN34_INTERNAL_ef9ea340_4_k_cu_00ab7a266thrust24THRUST_300001_SM_1000_NS8cuda_cub3parE - _ZN34_INTERNAL_ef9ea340_4_k_cu_00ab7a264cuda3std3__48unexpectE)
_ZN34_INTERNAL_ef9ea340_4_k_cu_00ab7a264cuda3std3__48unexpectE:
	.zero		1
	.type		_ZN34_INTERNAL_ef9ea340_4_k_cu_00ab7a266thrust24THRUST_300001_SM_1000_NS8cuda_cub3parE,@object
	.size		_ZN34_INTERNAL_ef9ea340_4_k_cu_00ab7a266thrust24THRUST_300001_SM_1000_NS8cuda_cub3parE,(.L_29 - _ZN34_INTERNAL_ef9ea340_4_k_cu_00ab7a266thrust24THRUST_300001_SM_1000_NS8cuda_cub3parE)
_ZN34_INTERNAL_ef9ea340_4_k_cu_00ab7a266thrust24THRUST_300001_SM_1000_NS8cuda_cub3parE:
	.zero		1
.L_29:


//--------------------- .nv.shared._ZN3cub18CUB_300001_SM_10006detail11scan_by_key25DeviceScanByKeyInitKernelINS0_24ReduceByKeyScanTileStateIiiLb1EEEPimEEvT_T0_PN4cuda3std3__415iterator_traitsIS8_vE10value_typeET1_i --------------------------
	.section	.nv.shared._ZN3cub18CUB_300001_SM_10006detail11scan_by_key25DeviceScanByKeyInitKernelINS0_24ReduceByKeyScanTileStateIiiLb1EEEPimEEvT_T0_PN4cuda3std3__415iterator_traitsIS8_vE10value_typeET1_i,"aw",@nobits
	.sectionflags	@""
	.align	16
	.zero		1024


//--------------------- .nv.shared._ZN3cub18CUB_300001_SM_10006detail11scan_by_key21DeviceScanByKeyKernelINS2_10policy_hubIPiiiN4cuda3std3__44plusIvEEE10Policy1000ES5_S5_S5_NS0_24ReduceByKeyScanTileStateIiiLb1EEENS8_8equal_toIvEESA_ijiiEEvT0_PT9_T1_T2_T3_iT4_T5_T6_T7_ --------------------------
	.section	.nv.shared._ZN3cub18CUB_300001_SM_10006detail11scan_by_key21DeviceScanByKeyKernelINS2_10policy_hubIPiiiN4cuda3std3__44plusIvEEE10Policy1000ES5_S5_S5_NS0_24ReduceByKeyScanTileStateIiiLb1EEENS8_8equal_toIvEESA_ijiiEEvT0_PT9_T1_T2_T3_iT4_T5_T6_T7_,"aw",@nobits
	.sectionflags	@""
	.align	16
.nv.shared._ZN3cub18CUB_300001_SM_10006detail11scan_by_key21DeviceScanByKeyKernelINS2_10policy_hubIPiiiN4cuda3std3__44plusIvEEE10Policy1000ES5_S5_S5_NS0_24ReduceByKeyScanTileStateIiiLb1EEENS8_8equal_toIvEESA_ijiiEEvT0_PT9_T1_T2_T3_iT4_T5_T6_T7_:
	.zero		18960


//--------------------- .nv.shared._ZN3cub18CUB_300001_SM_10006detail11scan_by_key25DeviceScanByKeyInitKernelINS0_24ReduceByKeyScanTileStateIiiLb1EEEPijEEvT_T0_PN4cuda3std3__415iterator_traitsIS8_vE10value_typeET1_i --------------------------
	.section	.nv.shared._ZN3cub18CUB_300001_SM_10006detail11scan_by_key25DeviceScanByKeyInitKernelINS0_24ReduceByKeyScanTileStateIiiLb1EEEPijEEvT_T0_PN4cuda3std3__415iterator_traitsIS8_vE10value_typeET1_i,"aw",@nobits
	.sectionflags	@""
	.align	16
	.zero		1024


//--------------------- .nv.shared._ZN3cub18CUB_300001_SM_10006detail11scan_by_key21DeviceScanByKeyKernelINS2_10policy_hubIPiffN4cuda3std3__44plusIvEEE10Policy1000ES5_PfSD_NS0_24ReduceByKeyScanTileStateIfiLb1EEENS8_8equal_toIvEESA_NS0_8NullTypeEmfiEEvT0_PT9_T1_T2_T3_iT4_T5_T6_T7_ --------------------------
	.section	.nv.shared._ZN3cub18CUB_300001_SM_10006detail11scan_by_key21DeviceScanByKeyKernelINS2_10policy_hubIPiffN4cuda3std3__44plusIvEEE10Policy1000ES5_PfSD_NS0_24ReduceByKeyScanTileStateIfiLb1EEENS8_8equal_toIvEESA_NS0_8NullTypeEmfiEEvT0_PT9_T1_T2_T3_iT4_T5_T6_T7_,"aw",@nobits
	.sectionflags	@""
	.align	16
.nv.shared._ZN3cub18CUB_300001_SM_10006detail11scan_by_key21DeviceScanByKeyKernelINS2_10policy_hubIPiffN4cuda3std3__44plusIvEEE10Policy1000ES5_PfSD_NS0_24ReduceByKeyScanTileStateIfiLb1EEENS8_8equal_toIvEESA_NS0_8NullTypeEmfiEEvT0_PT9_T1_T2_T3_iT4_T5_T6_T7_:
	.zero		18960


//--------------------- .nv.shared._ZN3cub18CUB_300001_SM_10006detail11scan_by_key25DeviceScanByKeyInitKernelINS0_24ReduceByKeyScanTileStateIfiLb1EEEPimEEvT_T0_PN4cuda3std3__415iterator_traitsIS8_vE10value_typeET1_i --------------------------
	.section	.nv.shared._ZN3cub18CUB_300001_SM_10006detail11scan_by_key25DeviceScanByKeyInitKernelINS0_24ReduceByKeyScanTileStateIfiLb1EEEPimEEvT_T0_PN4cuda3std3__415iterator_traitsIS8_vE10value_typeET1_i,"aw",@nobits
	.sectionflags	@""
	.align	16
	.zero		1024


//--------------------- .nv.shared._ZN3cub18CUB_300001_SM_10006detail11scan_by_key21DeviceScanByKeyKernelINS2_10policy_hubIPiffN4cuda3std3__44plusIvEEE10Policy1000ES5_PfSD_NS0_24ReduceByKeyScanTileStateIfiLb1EEENS8_8equal_toIvEESA_NS0_8NullTypeEjfiEEvT0_PT9_T1_T2_T3_iT4_T5_T6_T7_ --------------------------
	.section	.nv.shared._ZN3cub18CUB_300001_SM_10006detail11scan_by_key21DeviceScanByKeyKernelINS2_10policy_hubIPiffN4cuda3std3__44plusIvEEE10Policy1000ES5_PfSD_NS0_24ReduceByKeyScanTileStateIfiLb1EEENS8_8equal_toIvEESA_NS0_8NullTypeEjfiEEvT0_PT9_T1_T2_T3_iT4_T5_T6_T7_,"aw",@nobits
	.sectionflags	@""
	.align	16
.nv.shared._ZN3cub18CUB_300001_SM_10006detail11scan_by_key21DeviceScanByKeyKernelINS2_10policy_hubIPiffN4cuda3std3__44plusIvEEE10Policy1000ES5_PfSD_NS0_24ReduceByKeyScanTileStateIfiLb1EEENS8_8equal_toIvEESA_NS0_8NullTypeEjfiEEvT0_PT9_T1_T2_T3_iT4_T5_T6_T7_:
	.zero		18960


//--------------------- .nv.shared._ZN3cub18CUB_300001_SM_10006detail11scan_by_key25DeviceScanByKeyInitKernelINS0_24ReduceByKeyScanTileStateIfiLb1EEEPijEEvT_T0_PN4cuda3std3__415iterator_traitsIS8_vE10value_typeET1_i --------------------------
	.section	.nv.shared._ZN3cub18CUB_300001_SM_10006detail11scan_by_key25DeviceScanByKeyInitKernelINS0_24ReduceByKeyScanTileStateIfiLb1EEEPijEEvT_T0_PN4cuda3std3__415iterator_traitsIS8_vE10value_typeET1_i,"aw",@nobits
	.sectionflags	@""
	.align	16
	.zero		1024


//--------------------- .nv.shared._ZN3cub18CUB_300001_SM_10006detail11EmptyKernelIvEEvv --------------------------
	.section	.nv.shared._ZN3cub18CUB_300001_SM_10006detail11EmptyKernelIvEEvv,"aw",@nobits
	.sectionflags	@""
	.align	16
	.zero		1024


//--------------------- .nv.shared._Z20get_prediciton_valueP4nodeiP17attribute_id_pairPf --------------------------
	.section	.nv.shared._Z20get_prediciton_valueP4nodeiP17attribute_id_pairPf,"aw",@nobits
	.sectionflags	@""
	.align	16
.nv.shared._Z20get_prediciton_valueP4nodeiP17attribute_id_pairPf:
	.zero		1040


//--------------------- .nv.shared._Z10split_nodeP4nodePiiPbP17attribute_id_pairS4_ --------------------------
	.section	.nv.shared._Z10split_nodeP4nodePiiPbP17attribute_id_pairS4_,"aw",@nobits
	.sectionflags	@""
	.align	16
.nv.shared._Z10split_nodeP4nodePiiPbP17attribute_id_pairS4_:
	.zero		1040


//--------------------- .nv.shared._Z17creat_child_nodesP4nodeiPiS1_i --------------------------
	.section	.nv.shared._Z17creat_child_nodesP4nodeiPiS1_i,"aw",@nobits
	.sectionflags	@""
	.align	16
	.zero		1024


//--------------------- .nv.shared._Z11set_counterP4nodePfPiS2_iPbP17attribute_id_pair --------------------------
	.section	.nv.shared._Z11set_counterP4nodePfPiS2_iPbP17attribute_id_pair,"aw",@nobits
	.sectionflags	@""
	.align	16
.nv.shared._Z11set_counterP4nodePfPiS2_iPbP17attribute_id_pair:
	.zero		1040


//--------------------- .nv.shared._Z20get_best_split_pointP4nodePfiP17attribute_id_pair --------------------------
	.section	.nv.shared._Z20get_best_split_pointP4nodePfiP17attribute_id_pair,"aw",@nobits
	.sectionflags	@""
	.align	16
.nv.shared._Z20get_best_split_pointP4nodePfiP17attribute_id_pair:
	.zero		1040


//--------------------- .nv.shared._Z8get_gainP4nodePfi --------------------------
	.section	.nv.shared._Z8get_gainP4nodePfi,"aw",@nobits
	.sectionflags	@""
	.align	16
.nv.shared._Z8get_gainP4nodePfi:
	.zero		1040


//--------------------- .nv.shared._Z15set_key_segmentP4nodePii --------------------------
	.section	.nv.shared._Z15set_key_segmentP4nodePii,"aw",@nobits
	.sectionflags	@""
	.align	16
.nv.shared._Z15set_key_segmentP4nodePii:
	.zero		1040


//--------------------- .nv.shared._Z12get_gradientP4nodeP17attribute_id_pairPfS3_i --------------------------
	.section	.nv.shared._Z12get_gradientP4nodeP17attribute_id_pairPfS3_i,"aw",@nobits
	.sectionflags	@""
	.align	16
.nv.shared._Z12get_gradientP4nodeP17attribute_id_pairPfS3_i:
	.zero		1040


//--------------------- .nv.constant0._ZN3cub18CUB_300001_SM_10006detail11scan_by_key21DeviceScanByKeyKernelINS2_10policy_hubIPiiiN4cuda3std3__44plusIvEEE10Policy1000ES5_S5_S5_NS0_24ReduceByKeyScanTileStateIiiLb1EEENS8_8equal_toIvEESA_imiiEEvT0_PT9_T1_T2_T3_iT4_T5_T6_T7_ --------------------------
	.section	.nv.constant0._ZN3cub18CUB_300001_SM_10006detail11scan_by_key21DeviceScanByKeyKernelINS2_10policy_hubIPiiiN4cuda3std3__44plusIvEEE10Policy1000ES5_S5_S5_NS0_24ReduceByKeyScanTileStateIiiLb1EEENS8_8equal_toIvEESA_imiiEEvT0_PT9_T1_T2_T3_iT4_T5_T6_T7_,"a",@progbits
	.sectionflags	@""
	.align	4
.nv.constant0._ZN3cub18CUB_300001_SM_10006detail11scan_by_key21DeviceScanByKeyKernelINS2_10policy_hubIPiiiN4cuda3std3__44plusIvEEE10Policy1000ES5_S5_S5_NS0_24ReduceByKeyScanTileStateIiiLb1EEENS8_8equal_toIvEESA_imiiEEvT0_PT9_T1_T2_T3_iT4_T5_T6_T7_:
	.zero		960


//--------------------- .nv.constant0._ZN3cub18CUB_300001_SM_10006detail11scan_by_key25DeviceScanByKeyInitKernelINS0_24ReduceByKeyScanTileStateIiiLb1EEEPimEEvT_T0_PN4cuda3std3__415iterator_traitsIS8_vE10value_typeET1_i --------------------------
	.section	.nv.constant0._ZN3cub18CUB_300001_SM_10006detail11scan_by_key25DeviceScanByKeyInitKernelINS0_24ReduceByKeyScanTileStateIiiLb1EEEPimEEvT_T0_PN4cuda3std3__415iterator_traitsIS8_vE10value_typeET1_i,"a",@progbits
	.sectionflags	@""
	.align	4
.nv.constant0._ZN3cub18CUB_300001_SM_10006detail11scan_by_key25DeviceScanByKeyInitKernelINS0_24ReduceByKeyScanTileStateIiiLb1EEEPimEEvT_T0_PN4cuda3std3__415iterator_traitsIS8_vE10value_typeET1_i:
	.zero		932


//--------------------- .nv.constant0._ZN3cub18CUB_300001_SM_10006detail11scan_by_key21DeviceScanByKeyKernelINS2_10policy_hubIPiiiN4cuda3std3__44plusIvEEE10Policy1000ES5_S5_S5_NS0_24ReduceByKeyScanTileStateIiiLb1EEENS8_8equal_toIvEESA_ijiiEEvT0_PT9_T1_T2_T3_iT4_T5_T6_T7_ --------------------------
	.section	.nv.constant0._ZN3cub18CUB_300001_SM_10006detail11scan_by_key21DeviceScanByKeyKernelINS2_10policy_hubIPiiiN4cuda3std3__44plusIvEEE10Policy1000ES5_S5_S5_NS0_24ReduceByKeyScanTileStateIiiLb1EEENS8_8equal_toIvEESA_ijiiEEvT0_PT9_T1_T2_T3_iT4_T5_T6_T7_,"a",@progbits
	.sectionflags	@""
	.align	4
.nv.constant0._ZN3cub18CUB_300001_SM_10006detail11scan_by_key21DeviceScanByKeyKernelINS2_10policy_hubIPiiiN4cuda3std3__44plusIvEEE10Policy1000ES5_S5_S5_NS0_24ReduceByKeyScanTileStateIiiLb1EEENS8_8equal_toIvEESA_ijiiEEvT0_PT9_T1_T2_T3_iT4_T5_T6_T7_:
	.zero		952


//--------------------- .nv.constant0._ZN3cub18CUB_300001_SM_10006detail11scan_by_key25DeviceScanByKeyInitKernelINS0_24ReduceByKeyScanTileStateIiiLb1EEEPijEEvT_T0_PN4cuda3std3__415iterator_traitsIS8_vE10value_typeET1_i --------------------------
	.section	.nv.constant0._ZN3cub18CUB_300001_SM_10006detail11scan_by_key25DeviceScanByKeyInitKernelINS0_24ReduceByKeyScanTileStateIiiLb1EEEPijEEvT_T0_PN4cuda3std3__415iterator_traitsIS8_vE10value_typeET1_i,"a",@progbits
	.sectionflags	@""
	.align	4
.nv.constant0._ZN3cub18CUB_300001_SM_10006detail11scan_by_key25DeviceScanByKeyInitKernelINS0_24ReduceByKeyScanTileStateIiiLb1EEEPijEEvT_T0_PN4cuda3std3__415iterator_traitsIS8_vE10value_typeET1_i:
	.zero		928


//--------------------- .nv.constant0._ZN3cub18CUB_300001_SM_10006detail11scan_by_key21DeviceScanByKeyKernelINS2_10policy_hubIPiffN4cuda3std3__44plusIvEEE10Policy1000ES5_PfSD_NS0_24ReduceByKeyScanTileStateIfiLb1EEENS8_8equal_toIvEESA_NS0_8NullTypeEmfiEEvT0_PT9_T1_T2_T3_iT4_T5_T6_T7_ --------------------------
	.section	.nv.constant0._ZN3cub18CUB_300001_SM_10006detail11scan_by_key21DeviceScanByKeyKernelINS2_10policy_hubIPiffN4cuda3std3__44plusIvEEE10Policy1000ES5_PfSD_NS0_24ReduceByKeyScanTileStateIfiLb1EEENS8_8equal_toIvEESA_NS0_8NullTypeEmfiEEvT0_PT9_T1_T2_T3_iT4_T5_T6_T7_,"a",@progbits
	.sectionflags	@""
	.align	4
.nv.constant0._ZN3cub18CUB_300001_SM_10006detail11scan_by_key21DeviceScanByKeyKernelINS2_10policy_hubIPiffN4cuda3std3__44plusIvEEE10Policy1000ES5_PfSD_NS0_24ReduceByKeyScanTileStateIfiLb1EEENS8_8equal_toIvEESA_NS0_8NullTypeEmfiEEvT0_PT9_T1_T2_T3_iT4_T5_T6_T7_:
	.zero		952


//--------------------- .nv.constant0._ZN3cub18CUB_300001_SM_10006detail11scan_by_key25DeviceScanByKeyInitKernelINS0_24ReduceByKeyScanTileStateIfiLb1EEEPimEEvT_T0_PN4cuda3std3__415iterator_traitsIS8_vE10value_typeET1_i --------------------------
	.section	.nv.constant0._ZN3cub18CUB_300001_SM_10006detail11scan_by_key25DeviceScanByKeyInitKernelINS0_24ReduceByKeyScanTileStateIfiLb1EEEPimEEvT_T0_PN4cuda3std3__415iterator_traitsIS8_vE10value_typeET1_i,"a",@progbits
	.sectionflags	@""
	.align	4
.nv.constant0._ZN3cub18CUB_300001_SM_10006detail11scan_by_key25DeviceScanByKeyInitKernelINS0_24ReduceByKeyScanTileStateIfiLb1EEEPimEEvT_T0_PN4cuda3std3__415iterator_traitsIS8_vE10value_typeET1_i:
	.zero		932


//--------------------- .nv.constant0._ZN3cub18CUB_300001_SM_10006detail11scan_by_key21DeviceScanByKeyKernelINS2_10policy_hubIPiffN4cuda3std3__44plusIvEEE10Policy1000ES5_PfSD_NS0_24ReduceByKeyScanTileStateIfiLb1EEENS8_8equal_toIvEESA_NS0_8NullTypeEjfiEEvT0_PT9_T1_T2_T3_iT4_T5_T6_T7_ --------------------------
	.section	.nv.constant0._ZN3cub18CUB_300001_SM_10006detail11scan_by_key21DeviceScanByKeyKernelINS2_10policy_hubIPiffN4cuda3std3__44plusIvEEE10Policy1000ES5_PfSD_NS0_24ReduceByKeyScanTileStateIfiLb1EEENS8_8equal_toIvEESA_NS0_8NullTypeEjfiEEvT0_PT9_T1_T2_T3_iT4_T5_T6_T7_,"a",@progbits
	.sectionflags	@""
	.align	4
.nv.constant0._ZN3cub18CUB_300001_SM_10006detail11scan_by_key21DeviceScanByKeyKernelINS2_10policy_hubIPiffN4cuda3std3__44plusIvEEE10Policy1000ES5_PfSD_NS0_24ReduceByKeyScanTileStateIfiLb1EEENS8_8equal_toIvEESA_NS0_8NullTypeEjfiEEvT0_PT9_T1_T2_T3_iT4_T5_T6_T7_:
	.zero		948


//--------------------- .nv.constant0._ZN3cub18CUB_300001_SM_10006detail11scan_by_key25DeviceScanByKeyInitKernelINS0_24ReduceByKeyScanTileStateIfiLb1EEEPijEEvT_T0_PN4cuda3std3__415iterator_traitsIS8_vE10value_typeET1_i --------------------------
	.section	.nv.constant0._ZN3cub18CUB_300001_SM_10006detail11scan_by_key25DeviceScanByKeyInitKernelINS0_24ReduceByKeyScanTileStateIfiLb1EEEPijEEvT_T0_PN4cuda3std3__415iterator_traitsIS8_vE10value_typeET1_i,"a",@progbits
	.sectionflags	@""
	.align	4
.nv.constant0._ZN3cub18CUB_300001_SM_10006detail11scan_by_key25DeviceScanByKeyInitKernelINS0_24ReduceByKeyScanTileStateIfiLb1EEEPijEEvT_T0_PN4cuda3std3__415iterator_traitsIS8_vE10value_typeET1_i:
	.zero		928


//--------------------- .nv.constant0._ZN3cub18CUB_300001_SM_10006detail11EmptyKernelIvEEvv --------------------------
	.section	.nv.constant0._ZN3cub18CUB_300001_SM_10006detail11EmptyKernelIvEEvv,"a",@progbits
	.sectionflags	@""
	.align	4
.nv.constant0._ZN3cub18CUB_300001_SM_10006detail11EmptyKernelIvEEvv:
	.zero		896


//--------------------- .nv.constant0._Z20get_prediciton_valueP4nodeiP17attribute_id_pairPf --------------------------
	.section	.nv.constant0._Z20get_prediciton_valueP4nodeiP17attribute_id_pairPf,"a",@progbits
	.sectionflags	@""
	.align	4
.nv.constant0._Z20get_prediciton_valueP4nodeiP17attribute_id_pairPf:
	.zero		928


//--------------------- .nv.constant0._Z10split_nodeP4nodePiiPbP17attribute_id_pairS4_ --------------------------
	.section	.nv.constant0._Z10split_nodeP4nodePiiPbP17attribute_id_pairS4_,"a",@progbits
	.sectionflags	@""
	.align	4
.nv.constant0._Z10split_nodeP4nodePiiPbP17attribute_id_pairS4_:
	.zero		944


//--------------------- .nv.constant0._Z17creat_child_nodesP4nodeiPiS1_i --------------------------
	.section	.nv.constant0._Z17creat_child_nodesP4nodeiPiS1_i,"a",@progbits
	.sectionflags	@""
	.align	4
.nv.constant0._Z17creat_child_nodesP4nodeiPiS1_i:
	.zero		932


//--------------------- .nv.constant0._Z11set_counterP4nodePfPiS2_iPbP17attribute_id_pair --------------------------
	.section	.nv.constant0._Z11set_counterP4nodePfPiS2_iPbP17attribute_id_pair,"a",@progbits
	.sectionflags	@""
	.align	4
.nv.constant0._Z11set_counterP4nodePfPiS2_iPbP17attribute_id_pair:
	.zero		952


//--------------------- .nv.constant0._Z20get_best_split_pointP4nodePfiP17attribute_id_pair --------------------------
	.section	.nv.constant0._Z20get_best_split_pointP4nodePfiP17attribute_id_pair,"a",@progbits
	.sectionflags	@""
	.align	4
.nv.constant0._Z20get_best_split_pointP4nodePfiP17attribute_id_pair:
	.zero		928


//--------------------- .nv.constant0._Z8get_gainP4nodePfi --------------------------
	.section	.nv.constant0._Z8get_gainP4nodePfi,"a",@progbits
	.sectionflags	@""
	.align	4
.nv.constant0._Z8get_gainP4nodePfi:
	.zero		916


//--------------------- .nv.constant0._Z15set_key_segmentP4nodePii --------------------------
	.section	.nv.constant0._Z15set_key_segmentP4nodePii,"a",@progbits
	.sectionflags	@""
	.align	4
.nv.constant0._Z15set_key_segmentP4nodePii:
	.zero		916


//--------------------- .nv.constant0._Z12get_gradientP4nodeP17attribute_id_pairPfS3_i --------------------------
	.section	.nv.constant0._Z12get_gradientP4nodeP17attribute_id_pairPfS3_i,"a",@progbits
	.sectionflags	@""
	.align	4
.nv.constant0._Z12get_gradientP4nodeP17attribute_id_pairPfS3_i:
	.zero		932


//--------------------- SYMBOLS --------------------------

	.type		.nv.reservedSmem.offset0,@object
	.size		.nv.reservedSmem.offset0,0x4
	.type		.nv.reservedSmem.cap,@object
	.size		.nv.reservedSmem.cap,0x4
